//
// Generated by NVIDIA NVVM Compiler
//
// Compiler Build ID: CL-36424714
// Cuda compilation tools, release 13.0, V13.0.88
// Based on NVVM 20.0.0
//

.version 9.0
.target sm_100
.address_size 64

	// .globl	ppo_batch_ema_manyparams_f32

.visible .entry ppo_batch_ema_manyparams_f32(
	.param .u64 .ptr .align 1 ppo_batch_ema_manyparams_f32_param_0,
	.param .u32 ppo_batch_ema_manyparams_f32_param_1,
	.param .u32 ppo_batch_ema_manyparams_f32_param_2,
	.param .u64 .ptr .align 1 ppo_batch_ema_manyparams_f32_param_3,
	.param .u64 .ptr .align 1 ppo_batch_ema_manyparams_f32_param_4,
	.param .u32 ppo_batch_ema_manyparams_f32_param_5,
	.param .u64 .ptr .align 1 ppo_batch_ema_manyparams_f32_param_6
)
{
	.reg .pred 	%p<171>;
	.reg .b32 	%r<322>;
	.reg .b32 	%f<564>;
	.reg .b64 	%rd<76>;

	ld.param.u64 	%rd13, [ppo_batch_ema_manyparams_f32_param_0];
	ld.param.u32 	%r116, [ppo_batch_ema_manyparams_f32_param_1];
	ld.param.u32 	%r117, [ppo_batch_ema_manyparams_f32_param_2];
	ld.param.u64 	%rd11, [ppo_batch_ema_manyparams_f32_param_3];
	ld.param.u64 	%rd12, [ppo_batch_ema_manyparams_f32_param_4];
	ld.param.u32 	%r118, [ppo_batch_ema_manyparams_f32_param_5];
	ld.param.u64 	%rd14, [ppo_batch_ema_manyparams_f32_param_6];
	cvta.to.global.u64 	%rd1, %rd13;
	cvta.to.global.u64 	%rd2, %rd14;
	min.s32 	%r119, %r116, %r118;
	setp.lt.s32 	%p4, %r119, 1;
	@%p4 bra 	$L__BB0_110;
	mov.u32 	%r1, %tid.x;
	and.b32  	%r2, %r1, 31;
	mov.u32 	%r3, %ntid.x;
	setp.lt.u32 	%p5, %r3, 32;
	@%p5 bra 	$L__BB0_110;
	and.b32  	%r121, %r3, 2016;
	and.b32  	%r122, %r1, 992;
	mov.u32 	%r123, %ctaid.y;
	or.b32  	%r124, %r2, %r122;
	mad.lo.s32 	%r4, %r121, %r123, %r124;
	// begin inline asm
	activemask.b32 %r120;
	// end inline asm
	setp.lt.u32 	%p6, %r4, %r118;
	not.pred 	%p8, %p6;
	vote.sync.ballot.b32 	%r5, %p6, %r120;
	setp.eq.s32 	%p10, %r5, 0;
	or.pred  	%p11, %p10, %p8;
	@%p11 bra 	$L__BB0_110;
	cvta.to.global.u64 	%rd15, %rd11;
	mul.wide.u32 	%rd16, %r4, 4;
	add.s64 	%rd17, %rd15, %rd16;
	ld.global.nc.u32 	%r6, [%rd17];
	cvta.to.global.u64 	%rd18, %rd12;
	add.s64 	%rd19, %rd18, %rd16;
	ld.global.nc.u32 	%r127, [%rd19];
	min.s32 	%r128, %r6, %r127;
	setp.lt.s32 	%p12, %r128, 1;
	setp.gt.s32 	%p13, %r128, 0;
	add.s32 	%r8, %r127, %r117;
	add.s32 	%r9, %r8, -1;
	selp.b32 	%r10, %r9, 0, %p13;
	mov.b32 	%r288, 0;
	mov.b32 	%r287, 2147483647;
	mov.u32 	%r289, %r287;
	@%p12 bra 	$L__BB0_16;
	mul.lo.s32 	%r11, %r4, %r116;
	min.s32 	%r12, %r9, %r116;
	setp.lt.s32 	%p14, %r12, 1;
	mov.u32 	%r287, %r6;
	mov.u32 	%r288, %r127;
	mov.u32 	%r289, %r127;
	@%p14 bra 	$L__BB0_16;
	and.b32  	%r13, %r12, 7;
	setp.lt.u32 	%p15, %r12, 8;
	mov.b32 	%r285, 0;
	@%p15 bra 	$L__BB0_8;
	and.b32  	%r285, %r12, 2147483640;
	neg.s32 	%r283, %r285;
	mul.wide.u32 	%rd20, %r11, 4;
	add.s64 	%rd21, %rd20, %rd2;
	add.s64 	%rd75, %rd21, 16;
$L__BB0_7:
	.pragma "nounroll";
	mov.b32 	%r130, 2147483647;
	st.global.u32 	[%rd75+-16], %r130;
	st.global.u32 	[%rd75+-12], %r130;
	st.global.u32 	[%rd75+-8], %r130;
	st.global.u32 	[%rd75+-4], %r130;
	st.global.u32 	[%rd75], %r130;
	st.global.u32 	[%rd75+4], %r130;
	st.global.u32 	[%rd75+8], %r130;
	st.global.u32 	[%rd75+12], %r130;
	add.s32 	%r283, %r283, 8;
	add.s64 	%rd75, %rd75, 32;
	setp.ne.s32 	%p16, %r283, 0;
	@%p16 bra 	$L__BB0_7;
$L__BB0_8:
	setp.eq.s32 	%p17, %r13, 0;
	mov.u32 	%r287, %r6;
	mov.u32 	%r288, %r127;
	mov.u32 	%r289, %r127;
	@%p17 bra 	$L__BB0_16;
	and.b32  	%r19, %r12, 3;
	setp.lt.u32 	%p18, %r13, 4;
	@%p18 bra 	$L__BB0_11;
	add.s32 	%r131, %r285, %r11;
	mul.wide.u32 	%rd22, %r131, 4;
	add.s64 	%rd23, %rd2, %rd22;
	mov.b32 	%r132, 2147483647;
	st.global.u32 	[%rd23], %r132;
	cvt.u64.u32 	%rd24, %r11;
	cvt.u64.u32 	%rd25, %r285;
	add.s64 	%rd26, %rd25, %rd24;
	shl.b64 	%rd27, %rd26, 2;
	add.s64 	%rd28, %rd2, %rd27;
	st.global.u32 	[%rd28+4], %r132;
	st.global.u32 	[%rd28+8], %r132;
	st.global.u32 	[%rd28+12], %r132;
	add.s32 	%r285, %r285, 4;
$L__BB0_11:
	setp.eq.s32 	%p19, %r19, 0;
	mov.u32 	%r287, %r6;
	mov.u32 	%r288, %r127;
	mov.u32 	%r289, %r127;
	@%p19 bra 	$L__BB0_16;
	setp.eq.s32 	%p20, %r19, 1;
	@%p20 bra 	$L__BB0_14;
	add.s32 	%r133, %r285, %r11;
	mul.wide.u32 	%rd29, %r133, 4;
	add.s64 	%rd30, %rd2, %rd29;
	mov.b32 	%r134, 2147483647;
	st.global.u32 	[%rd30], %r134;
	cvt.u64.u32 	%rd31, %r11;
	cvt.u64.u32 	%rd32, %r285;
	add.s64 	%rd33, %rd32, %rd31;
	shl.b64 	%rd34, %rd33, 2;
	add.s64 	%rd35, %rd2, %rd34;
	st.global.u32 	[%rd35+4], %r134;
	add.s32 	%r285, %r285, 2;
$L__BB0_14:
	and.b32  	%r135, %r12, 1;
	setp.eq.b32 	%p21, %r135, 1;
	not.pred 	%p22, %p21;
	mov.u32 	%r287, %r6;
	mov.u32 	%r288, %r127;
	mov.u32 	%r289, %r127;
	@%p22 bra 	$L__BB0_16;
	add.s32 	%r136, %r285, %r11;
	mul.wide.u32 	%rd36, %r136, 4;
	add.s64 	%rd37, %rd2, %rd36;
	mov.b32 	%r137, 2147483647;
	st.global.u32 	[%rd37], %r137;
	mov.u32 	%r287, %r6;
	mov.u32 	%r288, %r127;
	mov.u32 	%r289, %r127;
$L__BB0_16:
	min.s32 	%r138, %r6, %r127;
	setp.gt.s32 	%p1, %r138, 0;
	shfl.sync.down.b32	%r139|%p23, %r289, 16, 31, %r5;
	setp.lt.u32 	%p24, %r2, 16;
	mov.b32 	%r140, 65536;
	shl.b32 	%r141, %r140, %r2;
	and.b32  	%r143, %r141, %r5;
	setp.ne.s32 	%p25, %r143, 0;
	and.pred  	%p2, %p24, %p25;
	min.s32 	%r144, %r289, %r139;
	selp.b32 	%r145, %r144, %r289, %p2;
	shfl.sync.down.b32	%r146|%p26, %r145, 8, 31, %r5;
	setp.lt.u32 	%p27, %r2, 24;
	mov.b32 	%r147, 256;
	shl.b32 	%r148, %r147, %r2;
	and.b32  	%r150, %r148, %r5;
	setp.ne.s32 	%p28, %r150, 0;
	and.pred  	%p29, %p27, %p28;
	min.s32 	%r151, %r145, %r146;
	selp.b32 	%r152, %r151, %r145, %p29;
	shfl.sync.down.b32	%r153|%p30, %r152, 4, 31, %r5;
	setp.lt.u32 	%p31, %r2, 28;
	mov.b32 	%r154, 16;
	shl.b32 	%r155, %r154, %r2;
	and.b32  	%r157, %r155, %r5;
	setp.ne.s32 	%p32, %r157, 0;
	and.pred  	%p3, %p31, %p32;
	min.s32 	%r158, %r152, %r153;
	selp.b32 	%r159, %r158, %r152, %p3;
	shfl.sync.down.b32	%r160|%p33, %r159, 2, 31, %r5;
	setp.lt.u32 	%p34, %r2, 30;
	mov.b32 	%r161, 4;
	shl.b32 	%r162, %r161, %r2;
	and.b32  	%r164, %r162, %r5;
	setp.ne.s32 	%p35, %r164, 0;
	and.pred  	%p36, %p34, %p35;
	min.s32 	%r165, %r159, %r160;
	selp.b32 	%r166, %r165, %r159, %p36;
	shfl.sync.down.b32	%r167|%p37, %r166, 1, 31, %r5;
	shfl.sync.down.b32	%r168|%p38, %r288, 16, 31, %r5;
	max.s32 	%r169, %r288, %r168;
	selp.b32 	%r170, %r169, %r288, %p2;
	shfl.sync.down.b32	%r171|%p39, %r170, 8, 31, %r5;
	max.s32 	%r172, %r170, %r171;
	selp.b32 	%r173, %r172, %r170, %p29;
	shfl.sync.down.b32	%r174|%p40, %r173, 4, 31, %r5;
	max.s32 	%r175, %r173, %r174;
	selp.b32 	%r176, %r175, %r173, %p3;
	shfl.sync.down.b32	%r177|%p41, %r176, 2, 31, %r5;
	max.s32 	%r178, %r176, %r177;
	selp.b32 	%r179, %r178, %r176, %p36;
	shfl.sync.down.b32	%r180|%p42, %r179, 1, 31, %r5;
	setp.ne.s32 	%p43, %r2, 31;
	mov.b32 	%r181, 2;
	shl.b32 	%r182, %r181, %r2;
	and.b32  	%r184, %r182, %r5;
	setp.ne.s32 	%p44, %r184, 0;
	and.pred  	%p45, %p43, %p44;
	max.s32 	%r185, %r179, %r180;
	selp.b32 	%r27, %r185, %r179, %p45;
	shfl.sync.down.b32	%r186|%p46, %r287, 16, 31, %r5;
	min.s32 	%r187, %r287, %r186;
	selp.b32 	%r188, %r187, %r287, %p2;
	shfl.sync.down.b32	%r189|%p47, %r188, 8, 31, %r5;
	min.s32 	%r190, %r188, %r189;
	selp.b32 	%r191, %r190, %r188, %p29;
	shfl.sync.down.b32	%r192|%p48, %r191, 4, 31, %r5;
	min.s32 	%r193, %r191, %r192;
	selp.b32 	%r194, %r193, %r191, %p3;
	shfl.sync.down.b32	%r195|%p49, %r194, 2, 31, %r5;
	min.s32 	%r196, %r194, %r195;
	selp.b32 	%r197, %r196, %r194, %p36;
	shfl.sync.down.b32	%r198|%p50, %r197, 1, 31, %r5;
	min.s32 	%r199, %r197, %r198;
	selp.b32 	%r28, %r199, %r197, %p45;
	setp.eq.s32 	%p51, %r27, 0;
	setp.ge.s32 	%p52, %r117, %r116;
	mov.f32 	%f477, 0f00000000;
	or.pred  	%p53, %p51, %p52;
	mov.f32 	%f476, %f477;
	mov.f32 	%f475, %f477;
	mov.f32 	%f474, %f477;
	@%p53 bra 	$L__BB0_48;
	not.b32 	%r201, %r117;
	add.s32 	%r202, %r116, %r201;
	add.s32 	%r203, %r27, -1;
	min.u32 	%r204, %r202, %r203;
	add.s32 	%r29, %r204, 1;
	and.b32  	%r30, %r29, 3;
	setp.lt.u32 	%p54, %r204, 3;
	mov.f32 	%f474, 0f00000000;
	mov.b32 	%r301, 0;
	mov.f32 	%f475, %f474;
	mov.f32 	%f476, %f474;
	mov.f32 	%f477, %f474;
	@%p54 bra 	$L__BB0_40;
	and.b32  	%r301, %r29, -4;
	neg.s32 	%r292, %r301;
	mov.f32 	%f474, 0f00000000;
	mov.b32 	%r293, 0;
	mov.b32 	%r291, 1;
	not.pred 	%p58, %p1;
	cvt.s64.s32 	%rd40, %r117;
	mov.u32 	%r290, %r117;
$L__BB0_19:
	setp.ne.s32 	%p55, %r2, 0;
	mov.b32 	%r294, 0;
	@%p55 bra 	$L__BB0_21;
	mul.wide.s32 	%rd38, %r290, 4;
	add.s64 	%rd39, %rd1, %rd38;
	ld.global.nc.u32 	%r294, [%rd39];
$L__BB0_21:
	shfl.sync.idx.b32	%r208|%p56, %r294, 0, 31, %r5;
	mov.b32 	%f5, %r208;
	add.s32 	%r209, %r291, -1;
	setp.ge.s32 	%p57, %r209, %r127;
	or.pred  	%p59, %p58, %p57;
	@%p59 bra 	$L__BB0_24;
	add.f32 	%f156, %f476, %f5;
	sub.f32 	%f157, %f156, %f476;
	sub.f32 	%f158, %f156, %f157;
	sub.f32 	%f159, %f476, %f158;
	sub.f32 	%f160, %f5, %f157;
	add.f32 	%f161, %f160, %f159;
	add.f32 	%f162, %f156, %f161;
	sub.f32 	%f163, %f162, %f156;
	sub.f32 	%f164, %f161, %f163;
	add.f32 	%f165, %f477, %f164;
	add.f32 	%f476, %f162, %f165;
	sub.f32 	%f166, %f476, %f162;
	sub.f32 	%f477, %f165, %f166;
	add.s32 	%r210, %r291, -1;
	sub.s32 	%r211, %r127, %r6;
	setp.gt.s32 	%p60, %r211, %r210;
	@%p60 bra 	$L__BB0_24;
	add.f32 	%f167, %f474, %f5;
	sub.f32 	%f168, %f167, %f474;
	sub.f32 	%f169, %f167, %f168;
	sub.f32 	%f170, %f474, %f169;
	sub.f32 	%f171, %f5, %f168;
	add.f32 	%f172, %f171, %f170;
	add.f32 	%f173, %f167, %f172;
	sub.f32 	%f174, %f173, %f167;
	sub.f32 	%f175, %f172, %f174;
	add.f32 	%f176, %f475, %f175;
	add.f32 	%f474, %f173, %f176;
	sub.f32 	%f177, %f474, %f173;
	sub.f32 	%f475, %f176, %f177;
$L__BB0_24:
	setp.ne.s32 	%p61, %r2, 0;
	mov.b32 	%r295, 0;
	@%p61 bra 	$L__BB0_26;
	cvt.s64.s32 	%rd41, %r293;
	add.s64 	%rd42, %rd40, %rd41;
	shl.b64 	%rd43, %rd42, 2;
	add.s64 	%rd44, %rd1, %rd43;
	ld.global.nc.u32 	%r295, [%rd44+4];
$L__BB0_26:
	shfl.sync.idx.b32	%r213|%p62, %r295, 0, 31, %r5;
	mov.b32 	%f14, %r213;
	setp.ge.s32 	%p63, %r291, %r127;
	or.pred  	%p65, %p58, %p63;
	@%p65 bra 	$L__BB0_29;
	add.f32 	%f178, %f476, %f14;
	sub.f32 	%f179, %f178, %f476;
	sub.f32 	%f180, %f178, %f179;
	sub.f32 	%f181, %f476, %f180;
	sub.f32 	%f182, %f14, %f179;
	add.f32 	%f183, %f182, %f181;
	add.f32 	%f184, %f178, %f183;
	sub.f32 	%f185, %f184, %f178;
	sub.f32 	%f186, %f183, %f185;
	add.f32 	%f187, %f477, %f186;
	add.f32 	%f476, %f184, %f187;
	sub.f32 	%f188, %f476, %f184;
	sub.f32 	%f477, %f187, %f188;
	sub.s32 	%r214, %r127, %r6;
	setp.gt.s32 	%p66, %r214, %r291;
	@%p66 bra 	$L__BB0_29;
	add.f32 	%f189, %f474, %f14;
	sub.f32 	%f190, %f189, %f474;
	sub.f32 	%f191, %f189, %f190;
	sub.f32 	%f192, %f474, %f191;
	sub.f32 	%f193, %f14, %f190;
	add.f32 	%f194, %f193, %f192;
	add.f32 	%f195, %f189, %f194;
	sub.f32 	%f196, %f195, %f189;
	sub.f32 	%f197, %f194, %f196;
	add.f32 	%f198, %f475, %f197;
	add.f32 	%f474, %f195, %f198;
	sub.f32 	%f199, %f474, %f195;
	sub.f32 	%f475, %f198, %f199;
$L__BB0_29:
	setp.ne.s32 	%p67, %r2, 0;
	mov.b32 	%r296, 0;
	@%p67 bra 	$L__BB0_31;
	cvt.s64.s32 	%rd46, %r293;
	add.s64 	%rd47, %rd40, %rd46;
	shl.b64 	%rd48, %rd47, 2;
	add.s64 	%rd49, %rd1, %rd48;
	ld.global.nc.u32 	%r296, [%rd49+8];
$L__BB0_31:
	shfl.sync.idx.b32	%r216|%p68, %r296, 0, 31, %r5;
	mov.b32 	%f23, %r216;
	add.s32 	%r217, %r291, 1;
	setp.ge.s32 	%p69, %r217, %r127;
	or.pred  	%p71, %p58, %p69;
	@%p71 bra 	$L__BB0_34;
	add.f32 	%f200, %f476, %f23;
	sub.f32 	%f201, %f200, %f476;
	sub.f32 	%f202, %f200, %f201;
	sub.f32 	%f203, %f476, %f202;
	sub.f32 	%f204, %f23, %f201;
	add.f32 	%f205, %f204, %f203;
	add.f32 	%f206, %f200, %f205;
	sub.f32 	%f207, %f206, %f200;
	sub.f32 	%f208, %f205, %f207;
	add.f32 	%f209, %f477, %f208;
	add.f32 	%f476, %f206, %f209;
	sub.f32 	%f210, %f476, %f206;
	sub.f32 	%f477, %f209, %f210;
	add.s32 	%r218, %r291, 1;
	sub.s32 	%r219, %r127, %r6;
	setp.gt.s32 	%p72, %r219, %r218;
	@%p72 bra 	$L__BB0_34;
	add.f32 	%f211, %f474, %f23;
	sub.f32 	%f212, %f211, %f474;
	sub.f32 	%f213, %f211, %f212;
	sub.f32 	%f214, %f474, %f213;
	sub.f32 	%f215, %f23, %f212;
	add.f32 	%f216, %f215, %f214;
	add.f32 	%f217, %f211, %f216;
	sub.f32 	%f218, %f217, %f211;
	sub.f32 	%f219, %f216, %f218;
	add.f32 	%f220, %f475, %f219;
	add.f32 	%f474, %f217, %f220;
	sub.f32 	%f221, %f474, %f217;
	sub.f32 	%f475, %f220, %f221;
$L__BB0_34:
	setp.ne.s32 	%p73, %r2, 0;
	mov.b32 	%r297, 0;
	@%p73 bra 	$L__BB0_36;
	cvt.s64.s32 	%rd51, %r293;
	add.s64 	%rd52, %rd40, %rd51;
	shl.b64 	%rd53, %rd52, 2;
	add.s64 	%rd54, %rd1, %rd53;
	ld.global.nc.u32 	%r297, [%rd54+12];
$L__BB0_36:
	shfl.sync.idx.b32	%r221|%p74, %r297, 0, 31, %r5;
	mov.b32 	%f32, %r221;
	add.s32 	%r222, %r291, 2;
	setp.ge.s32 	%p75, %r222, %r127;
	or.pred  	%p77, %p58, %p75;
	@%p77 bra 	$L__BB0_39;
	add.f32 	%f222, %f476, %f32;
	sub.f32 	%f223, %f222, %f476;
	sub.f32 	%f224, %f222, %f223;
	sub.f32 	%f225, %f476, %f224;
	sub.f32 	%f226, %f32, %f223;
	add.f32 	%f227, %f226, %f225;
	add.f32 	%f228, %f222, %f227;
	sub.f32 	%f229, %f228, %f222;
	sub.f32 	%f230, %f227, %f229;
	add.f32 	%f231, %f477, %f230;
	add.f32 	%f476, %f228, %f231;
	sub.f32 	%f232, %f476, %f228;
	sub.f32 	%f477, %f231, %f232;
	add.s32 	%r223, %r291, 2;
	sub.s32 	%r224, %r127, %r6;
	setp.gt.s32 	%p78, %r224, %r223;
	@%p78 bra 	$L__BB0_39;
	add.f32 	%f233, %f474, %f32;
	sub.f32 	%f234, %f233, %f474;
	sub.f32 	%f235, %f233, %f234;
	sub.f32 	%f236, %f474, %f235;
	sub.f32 	%f237, %f32, %f234;
	add.f32 	%f238, %f237, %f236;
	add.f32 	%f239, %f233, %f238;
	sub.f32 	%f240, %f239, %f233;
	sub.f32 	%f241, %f238, %f240;
	add.f32 	%f242, %f475, %f241;
	add.f32 	%f474, %f239, %f242;
	sub.f32 	%f243, %f474, %f239;
	sub.f32 	%f475, %f242, %f243;
$L__BB0_39:
	add.s32 	%r293, %r293, 4;
	add.s32 	%r292, %r292, 4;
	add.s32 	%r291, %r291, 4;
	add.s32 	%r290, %r290, 4;
	setp.ne.s32 	%p79, %r292, 0;
	@%p79 bra 	$L__BB0_19;
$L__BB0_40:
	setp.eq.s32 	%p80, %r30, 0;
	@%p80 bra 	$L__BB0_48;
	add.s32 	%r300, %r301, %r117;
	neg.s32 	%r299, %r30;
	not.pred 	%p84, %p1;
$L__BB0_42:
	.pragma "nounroll";
	setp.ne.s32 	%p81, %r2, 0;
	mul.wide.s32 	%rd55, %r300, 4;
	add.s64 	%rd6, %rd1, %rd55;
	mov.b32 	%r302, 0;
	@%p81 bra 	$L__BB0_44;
	ld.global.nc.u32 	%r302, [%rd6];
$L__BB0_44:
	shfl.sync.idx.b32	%r226|%p82, %r302, 0, 31, %r5;
	mov.b32 	%f53, %r226;
	setp.ge.s32 	%p83, %r301, %r127;
	or.pred  	%p85, %p84, %p83;
	@%p85 bra 	$L__BB0_47;
	add.f32 	%f244, %f476, %f53;
	sub.f32 	%f245, %f244, %f476;
	sub.f32 	%f246, %f244, %f245;
	sub.f32 	%f247, %f476, %f246;
	sub.f32 	%f248, %f53, %f245;
	add.f32 	%f249, %f248, %f247;
	add.f32 	%f250, %f244, %f249;
	sub.f32 	%f251, %f250, %f244;
	sub.f32 	%f252, %f249, %f251;
	add.f32 	%f253, %f477, %f252;
	add.f32 	%f476, %f250, %f253;
	sub.f32 	%f254, %f476, %f250;
	sub.f32 	%f477, %f253, %f254;
	sub.s32 	%r227, %r127, %r6;
	setp.gt.s32 	%p86, %r227, %r301;
	@%p86 bra 	$L__BB0_47;
	add.f32 	%f255, %f474, %f53;
	sub.f32 	%f256, %f255, %f474;
	sub.f32 	%f257, %f255, %f256;
	sub.f32 	%f258, %f474, %f257;
	sub.f32 	%f259, %f53, %f256;
	add.f32 	%f260, %f259, %f258;
	add.f32 	%f261, %f255, %f260;
	sub.f32 	%f262, %f261, %f255;
	sub.f32 	%f263, %f260, %f262;
	add.f32 	%f264, %f475, %f263;
	add.f32 	%f474, %f261, %f264;
	sub.f32 	%f265, %f474, %f261;
	sub.f32 	%f475, %f264, %f265;
$L__BB0_47:
	add.s32 	%r301, %r301, 1;
	add.s32 	%r300, %r300, 1;
	add.s32 	%r299, %r299, 1;
	setp.ne.s32 	%p87, %r299, 0;
	@%p87 bra 	$L__BB0_42;
$L__BB0_48:
	mov.b32 	%r303, 0;
	mov.f32 	%f528, 0f00000000;
	not.pred 	%p88, %p1;
	mov.f32 	%f558, %f528;
	mov.f32 	%f516, %f528;
	mov.f32 	%f517, %f528;
	mov.f32 	%f518, %f528;
	mov.f32 	%f519, %f528;
	@%p88 bra 	$L__BB0_50;
	cvt.rn.f32.u32 	%f267, %r6;
	rcp.rn.f32 	%f268, %f267;
	add.f32 	%f269, %f475, %f474;
	mul.f32 	%f270, %f268, %f269;
	mul.f32 	%f271, %f270, %f267;
	sub.f32 	%f272, %f269, %f271;
	fma.rn.f32 	%f528, %f268, %f272, %f270;
	cvt.rn.f32.u32 	%f273, %r127;
	rcp.rn.f32 	%f274, %f273;
	add.f32 	%f275, %f477, %f476;
	mul.f32 	%f276, %f274, %f275;
	mul.f32 	%f277, %f276, %f273;
	sub.f32 	%f278, %f275, %f277;
	fma.rn.f32 	%f558, %f274, %f278, %f276;
	add.s32 	%r229, %r6, 1;
	cvt.rn.f32.u32 	%f279, %r229;
	mov.f32 	%f280, 0f40000000;
	div.rn.f32 	%f516, %f280, %f279;
	mov.f32 	%f281, 0f3F800000;
	sub.f32 	%f517, %f281, %f516;
	add.s32 	%r230, %r127, 1;
	cvt.rn.f32.u32 	%f282, %r230;
	div.rn.f32 	%f518, %f280, %f282;
	sub.f32 	%f519, %f281, %f518;
	mul.lo.s32 	%r303, %r4, %r116;
$L__BB0_50:
	add.s32 	%r307, %r28, %r117;
	setp.ge.s32 	%p89, %r28, %r27;
	setp.ge.s32 	%p90, %r307, %r116;
	mov.f32 	%f529, 0f00000000;
	or.pred  	%p91, %p89, %p90;
	@%p91 bra 	$L__BB0_82;
	add.s32 	%r63, %r6, %r117;
	add.s32 	%r231, %r27, %r117;
	min.s32 	%r64, %r231, %r116;
	add.s32 	%r232, %r307, 1;
	max.s32 	%r65, %r64, %r232;
	sub.s32 	%r233, %r65, %r307;
	and.b32  	%r66, %r233, 3;
	setp.eq.s32 	%p92, %r66, 0;
	mov.f32 	%f529, 0f00000000;
	@%p92 bra 	$L__BB0_59;
	neg.s32 	%r304, %r66;
	mov.f32 	%f529, 0f00000000;
$L__BB0_53:
	.pragma "nounroll";
	setp.ne.s32 	%p93, %r2, 0;
	mul.wide.s32 	%rd56, %r307, 4;
	add.s64 	%rd7, %rd1, %rd56;
	mov.b32 	%r306, 0;
	@%p93 bra 	$L__BB0_55;
	ld.global.nc.u32 	%r306, [%rd7];
$L__BB0_55:
	shfl.sync.idx.b32	%r72|%p94, %r306, 0, 31, %r5;
	@%p88 bra 	$L__BB0_58;
	setp.lt.s32 	%p96, %r307, %r63;
	setp.ge.s32 	%p97, %r307, %r8;
	or.pred  	%p98, %p96, %p97;
	@%p98 bra 	$L__BB0_58;
	mov.b32 	%f287, %r72;
	mul.f32 	%f288, %f517, %f528;
	neg.f32 	%f289, %f288;
	fma.rn.f32 	%f290, %f528, %f517, %f289;
	fma.rn.f32 	%f291, %f517, %f529, %f290;
	add.f32 	%f292, %f288, %f291;
	sub.f32 	%f293, %f292, %f288;
	sub.f32 	%f294, %f291, %f293;
	fma.rn.f32 	%f295, %f516, %f287, %f292;
	sub.f32 	%f296, %f295, %f292;
	neg.f32 	%f297, %f296;
	fma.rn.f32 	%f298, %f516, %f287, %f297;
	add.f32 	%f299, %f294, %f298;
	add.f32 	%f528, %f295, %f299;
	sub.f32 	%f300, %f528, %f295;
	sub.f32 	%f529, %f299, %f300;
$L__BB0_58:
	add.s32 	%r307, %r307, 1;
	add.s32 	%r304, %r304, 1;
	setp.ne.s32 	%p99, %r304, 0;
	@%p99 bra 	$L__BB0_53;
$L__BB0_59:
	sub.s32 	%r235, %r28, %r65;
	add.s32 	%r236, %r235, %r117;
	setp.gt.u32 	%p100, %r236, -4;
	@%p100 bra 	$L__BB0_82;
	add.s32 	%r308, %r307, 1;
$L__BB0_61:
	mov.u32 	%r77, %r308;
	setp.ne.s32 	%p101, %r2, 0;
	add.s32 	%r78, %r77, -1;
	mul.wide.s32 	%rd57, %r78, 4;
	add.s64 	%rd8, %rd1, %rd57;
	mov.b32 	%r309, 0;
	@%p101 bra 	$L__BB0_63;
	ld.global.nc.u32 	%r309, [%rd8];
$L__BB0_63:
	shfl.sync.idx.b32	%r81|%p102, %r309, 0, 31, %r5;
	@%p88 bra 	$L__BB0_66;
	setp.lt.s32 	%p104, %r78, %r63;
	setp.ge.s32 	%p105, %r78, %r8;
	or.pred  	%p106, %p104, %p105;
	@%p106 bra 	$L__BB0_66;
	mov.b32 	%f301, %r81;
	mul.f32 	%f302, %f517, %f528;
	neg.f32 	%f303, %f302;
	fma.rn.f32 	%f304, %f528, %f517, %f303;
	fma.rn.f32 	%f305, %f517, %f529, %f304;
	add.f32 	%f306, %f302, %f305;
	sub.f32 	%f307, %f306, %f302;
	sub.f32 	%f308, %f305, %f307;
	fma.rn.f32 	%f309, %f516, %f301, %f306;
	sub.f32 	%f310, %f309, %f306;
	neg.f32 	%f311, %f310;
	fma.rn.f32 	%f312, %f516, %f301, %f311;
	add.f32 	%f313, %f308, %f312;
	add.f32 	%f528, %f309, %f313;
	sub.f32 	%f314, %f528, %f309;
	sub.f32 	%f529, %f313, %f314;
$L__BB0_66:
	setp.ne.s32 	%p107, %r2, 0;
	mov.b32 	%r310, 0;
	@%p107 bra 	$L__BB0_68;
	ld.global.nc.u32 	%r310, [%rd8+4];
$L__BB0_68:
	shfl.sync.idx.b32	%r84|%p108, %r310, 0, 31, %r5;
	@%p88 bra 	$L__BB0_71;
	setp.lt.s32 	%p110, %r77, %r63;
	setp.ge.s32 	%p111, %r77, %r8;
	or.pred  	%p112, %p110, %p111;
	@%p112 bra 	$L__BB0_71;
	mov.b32 	%f315, %r84;
	mul.f32 	%f316, %f517, %f528;
	neg.f32 	%f317, %f316;
	fma.rn.f32 	%f318, %f528, %f517, %f317;
	fma.rn.f32 	%f319, %f517, %f529, %f318;
	add.f32 	%f320, %f316, %f319;
	sub.f32 	%f321, %f320, %f316;
	sub.f32 	%f322, %f319, %f321;
	fma.rn.f32 	%f323, %f516, %f315, %f320;
	sub.f32 	%f324, %f323, %f320;
	neg.f32 	%f325, %f324;
	fma.rn.f32 	%f326, %f516, %f315, %f325;
	add.f32 	%f327, %f322, %f326;
	add.f32 	%f528, %f323, %f327;
	sub.f32 	%f328, %f528, %f323;
	sub.f32 	%f529, %f327, %f328;
$L__BB0_71:
	setp.ne.s32 	%p113, %r2, 0;
	mov.b32 	%r311, 0;
	@%p113 bra 	$L__BB0_73;
	ld.global.nc.u32 	%r311, [%rd8+8];
$L__BB0_73:
	shfl.sync.idx.b32	%r87|%p114, %r311, 0, 31, %r5;
	@%p88 bra 	$L__BB0_76;
	add.s32 	%r240, %r77, 1;
	setp.lt.s32 	%p116, %r240, %r63;
	setp.ge.s32 	%p117, %r240, %r8;
	or.pred  	%p118, %p116, %p117;
	@%p118 bra 	$L__BB0_76;
	mov.b32 	%f329, %r87;
	mul.f32 	%f330, %f517, %f528;
	neg.f32 	%f331, %f330;
	fma.rn.f32 	%f332, %f528, %f517, %f331;
	fma.rn.f32 	%f333, %f517, %f529, %f332;
	add.f32 	%f334, %f330, %f333;
	sub.f32 	%f335, %f334, %f330;
	sub.f32 	%f336, %f333, %f335;
	fma.rn.f32 	%f337, %f516, %f329, %f334;
	sub.f32 	%f338, %f337, %f334;
	neg.f32 	%f339, %f338;
	fma.rn.f32 	%f340, %f516, %f329, %f339;
	add.f32 	%f341, %f336, %f340;
	add.f32 	%f528, %f337, %f341;
	sub.f32 	%f342, %f528, %f337;
	sub.f32 	%f529, %f341, %f342;
$L__BB0_76:
	setp.ne.s32 	%p119, %r2, 0;
	mov.b32 	%r312, 0;
	@%p119 bra 	$L__BB0_78;
	ld.global.nc.u32 	%r312, [%rd8+12];
$L__BB0_78:
	shfl.sync.idx.b32	%r90|%p120, %r312, 0, 31, %r5;
	@%p88 bra 	$L__BB0_81;
	add.s32 	%r242, %r77, 2;
	setp.lt.s32 	%p122, %r242, %r63;
	setp.ge.s32 	%p123, %r242, %r8;
	or.pred  	%p124, %p122, %p123;
	@%p124 bra 	$L__BB0_81;
	mov.b32 	%f343, %r90;
	mul.f32 	%f344, %f517, %f528;
	neg.f32 	%f345, %f344;
	fma.rn.f32 	%f346, %f528, %f517, %f345;
	fma.rn.f32 	%f347, %f517, %f529, %f346;
	add.f32 	%f348, %f344, %f347;
	sub.f32 	%f349, %f348, %f344;
	sub.f32 	%f350, %f347, %f349;
	fma.rn.f32 	%f351, %f516, %f343, %f348;
	sub.f32 	%f352, %f351, %f348;
	neg.f32 	%f353, %f352;
	fma.rn.f32 	%f354, %f516, %f343, %f353;
	add.f32 	%f355, %f350, %f354;
	add.f32 	%f528, %f351, %f355;
	sub.f32 	%f356, %f528, %f351;
	sub.f32 	%f529, %f355, %f356;
$L__BB0_81:
	add.s32 	%r308, %r77, 4;
	add.s32 	%r243, %r77, 3;
	setp.lt.s32 	%p125, %r243, %r64;
	@%p125 bra 	$L__BB0_61;
$L__BB0_82:
	setp.ge.s32 	%p126, %r10, %r116;
	not.pred 	%p127, %p1;
	or.pred  	%p128, %p127, %p126;
	@%p128 bra 	$L__BB0_86;
	add.f32 	%f108, %f558, 0f00000000;
	abs.f32 	%f358, %f108;
	setp.equ.f32 	%p129, %f358, 0f7F800000;
	setp.eq.f32 	%p130, %f558, 0f00000000;
	mov.f32 	%f540, 0f7FFFFFFF;
	or.pred  	%p131, %p129, %p130;
	@%p131 bra 	$L__BB0_85;
	add.f32 	%f359, %f529, %f528;
	rcp.rn.f32 	%f360, %f108;
	mul.f32 	%f361, %f360, %f359;
	fma.rn.f32 	%f362, %f361, 0f80000000, %f529;
	fma.rn.f32 	%f363, %f360, %f362, %f361;
	fma.rn.f32 	%f540, %f363, 0f42C80000, 0fC2C80000;
$L__BB0_85:
	add.s32 	%r244, %r303, %r10;
	mul.wide.s32 	%rd58, %r244, 4;
	add.s64 	%rd59, %rd2, %rd58;
	st.global.f32 	[%rd59], %f540;
$L__BB0_86:
	selp.b32 	%r245, %r9, 2147483647, %p1;
	shfl.sync.down.b32	%r246|%p132, %r245, 16, 31, %r5;
	min.s32 	%r247, %r245, %r246;
	selp.b32 	%r248, %r247, %r245, %p2;
	shfl.sync.down.b32	%r249|%p133, %r248, 8, 31, %r5;
	min.s32 	%r250, %r248, %r249;
	setp.lt.u32 	%p134, %r2, 24;
	mov.b32 	%r251, 256;
	shl.b32 	%r252, %r251, %r2;
	and.b32  	%r254, %r252, %r5;
	setp.ne.s32 	%p135, %r254, 0;
	selp.b32 	%r255, %r250, %r248, %p135;
	selp.b32 	%r256, %r255, %r248, %p134;
	shfl.sync.down.b32	%r257|%p136, %r256, 4, 31, %r5;
	min.s32 	%r258, %r256, %r257;
	selp.b32 	%r259, %r258, %r256, %p3;
	shfl.sync.down.b32	%r260|%p137, %r259, 2, 31, %r5;
	min.s32 	%r261, %r259, %r260;
	setp.lt.u32 	%p138, %r2, 30;
	mov.b32 	%r262, 4;
	shl.b32 	%r263, %r262, %r2;
	and.b32  	%r265, %r263, %r5;
	setp.ne.s32 	%p139, %r265, 0;
	selp.b32 	%r266, %r261, %r259, %p139;
	selp.b32 	%r267, %r266, %r259, %p138;
	shfl.sync.down.b32	%r268|%p140, %r267, 1, 31, %r5;
	min.s32 	%r269, %r267, %r268;
	setp.ne.s32 	%p141, %r2, 31;
	mov.b32 	%r270, 2;
	shl.b32 	%r271, %r270, %r2;
	and.b32  	%r273, %r271, %r5;
	setp.ne.s32 	%p142, %r273, 0;
	selp.b32 	%r274, %r269, %r267, %p142;
	selp.b32 	%r92, %r274, %r267, %p141;
	add.s32 	%r93, %r92, 1;
	setp.ge.s32 	%p143, %r93, %r116;
	@%p143 bra 	$L__BB0_110;
	sub.s32 	%r275, %r92, %r116;
	and.b32  	%r276, %r275, 1;
	setp.eq.b32 	%p144, %r276, 1;
	mov.f32 	%f557, 0f00000000;
	mov.u32 	%r314, %r93;
	mov.u32 	%r319, %r92;
	@%p144 bra 	$L__BB0_95;
	setp.ne.s32 	%p145, %r2, 0;
	mov.b32 	%r313, 0;
	@%p145 bra 	$L__BB0_90;
	mul.wide.s32 	%rd60, %r92, 4;
	add.s64 	%rd61, %rd1, %rd60;
	ld.global.nc.u32 	%r313, [%rd61+4];
$L__BB0_90:
	shfl.sync.idx.b32	%r96|%p146, %r313, 0, 31, %r5;
	setp.lt.s32 	%p147, %r92, %r10;
	not.pred 	%p148, %p1;
	mov.f32 	%f557, 0f00000000;
	or.pred  	%p149, %p148, %p147;
	@%p149 bra 	$L__BB0_94;
	mov.b32 	%f367, %r96;
	mul.f32 	%f368, %f517, %f528;
	neg.f32 	%f369, %f368;
	fma.rn.f32 	%f370, %f528, %f517, %f369;
	fma.rn.f32 	%f371, %f517, %f529, %f370;
	add.f32 	%f372, %f368, %f371;
	sub.f32 	%f373, %f372, %f368;
	sub.f32 	%f374, %f371, %f373;
	fma.rn.f32 	%f375, %f516, %f367, %f372;
	sub.f32 	%f376, %f375, %f372;
	neg.f32 	%f377, %f376;
	fma.rn.f32 	%f378, %f516, %f367, %f377;
	add.f32 	%f379, %f374, %f378;
	add.f32 	%f528, %f375, %f379;
	sub.f32 	%f380, %f528, %f375;
	sub.f32 	%f529, %f379, %f380;
	mul.f32 	%f381, %f519, %f558;
	neg.f32 	%f382, %f381;
	fma.rn.f32 	%f383, %f558, %f519, %f382;
	fma.rn.f32 	%f384, %f519, 0f00000000, %f383;
	add.f32 	%f385, %f381, %f384;
	sub.f32 	%f386, %f385, %f381;
	sub.f32 	%f387, %f384, %f386;
	fma.rn.f32 	%f388, %f518, %f367, %f385;
	sub.f32 	%f389, %f388, %f385;
	neg.f32 	%f390, %f389;
	fma.rn.f32 	%f391, %f518, %f367, %f390;
	add.f32 	%f392, %f387, %f391;
	add.f32 	%f558, %f388, %f392;
	sub.f32 	%f393, %f558, %f388;
	sub.f32 	%f557, %f392, %f393;
	add.f32 	%f394, %f558, %f557;
	abs.f32 	%f395, %f394;
	setp.equ.f32 	%p150, %f395, 0f7F800000;
	setp.eq.f32 	%p151, %f394, 0f00000000;
	mov.f32 	%f541, 0f7FFFFFFF;
	or.pred  	%p152, %p150, %p151;
	@%p152 bra 	$L__BB0_93;
	add.f32 	%f396, %f528, %f529;
	rcp.rn.f32 	%f397, %f394;
	mul.f32 	%f398, %f396, %f397;
	mul.f32 	%f399, %f557, %f398;
	sub.f32 	%f400, %f529, %f399;
	fma.rn.f32 	%f401, %f397, %f400, %f398;
	fma.rn.f32 	%f541, %f401, 0f42C80000, 0fC2C80000;
$L__BB0_93:
	cvt.s64.s32 	%rd62, %r303;
	cvt.s64.s32 	%rd63, %r92;
	add.s64 	%rd64, %rd63, %rd62;
	shl.b64 	%rd65, %rd64, 2;
	add.s64 	%rd66, %rd2, %rd65;
	st.global.f32 	[%rd66+4], %f541;
$L__BB0_94:
	add.s32 	%r314, %r92, 2;
	mov.u32 	%r319, %r93;
$L__BB0_95:
	add.s32 	%r278, %r116, -2;
	setp.eq.s32 	%p153, %r278, %r92;
	@%p153 bra 	$L__BB0_110;
	sub.s32 	%r318, %r314, %r116;
	add.s32 	%r317, %r314, 1;
	add.s32 	%r316, %r303, %r314;
	not.pred 	%p157, %p1;
	cvt.s64.s32 	%rd71, %r303;
$L__BB0_97:
	mov.u32 	%r104, %r317;
	setp.ne.s32 	%p154, %r2, 0;
	add.s32 	%r280, %r104, -1;
	cvt.s64.s32 	%rd9, %r280;
	mul.wide.s32 	%rd67, %r280, 4;
	add.s64 	%rd10, %rd1, %rd67;
	mov.b32 	%r320, 0;
	@%p154 bra 	$L__BB0_99;
	ld.global.nc.u32 	%r320, [%rd10];
$L__BB0_99:
	shfl.sync.idx.b32	%r109|%p155, %r320, 0, 31, %r5;
	setp.lt.s32 	%p156, %r319, %r10;
	or.pred  	%p158, %p157, %p156;
	@%p158 bra 	$L__BB0_103;
	mov.b32 	%f403, %r109;
	mul.f32 	%f404, %f517, %f528;
	neg.f32 	%f405, %f404;
	fma.rn.f32 	%f406, %f528, %f517, %f405;
	fma.rn.f32 	%f407, %f517, %f529, %f406;
	add.f32 	%f408, %f404, %f407;
	sub.f32 	%f409, %f408, %f404;
	sub.f32 	%f410, %f407, %f409;
	fma.rn.f32 	%f411, %f516, %f403, %f408;
	sub.f32 	%f412, %f411, %f408;
	neg.f32 	%f413, %f412;
	fma.rn.f32 	%f414, %f516, %f403, %f413;
	add.f32 	%f415, %f410, %f414;
	add.f32 	%f528, %f411, %f415;
	sub.f32 	%f416, %f528, %f411;
	sub.f32 	%f529, %f415, %f416;
	mul.f32 	%f417, %f519, %f558;
	neg.f32 	%f418, %f417;
	fma.rn.f32 	%f419, %f558, %f519, %f418;
	fma.rn.f32 	%f420, %f519, %f557, %f419;
	add.f32 	%f421, %f417, %f420;
	sub.f32 	%f422, %f421, %f417;
	sub.f32 	%f423, %f420, %f422;
	fma.rn.f32 	%f424, %f518, %f403, %f421;
	sub.f32 	%f425, %f424, %f421;
	neg.f32 	%f426, %f425;
	fma.rn.f32 	%f427, %f518, %f403, %f426;
	add.f32 	%f428, %f423, %f427;
	add.f32 	%f558, %f424, %f428;
	sub.f32 	%f429, %f558, %f424;
	sub.f32 	%f557, %f428, %f429;
	add.f32 	%f430, %f558, %f557;
	abs.f32 	%f431, %f430;
	setp.equ.f32 	%p159, %f431, 0f7F800000;
	setp.eq.f32 	%p160, %f430, 0f00000000;
	mov.f32 	%f554, 0f7FFFFFFF;
	or.pred  	%p161, %p159, %p160;
	@%p161 bra 	$L__BB0_102;
	add.f32 	%f432, %f528, %f529;
	rcp.rn.f32 	%f433, %f430;
	mul.f32 	%f434, %f432, %f433;
	mul.f32 	%f435, %f557, %f434;
	sub.f32 	%f436, %f529, %f435;
	fma.rn.f32 	%f437, %f433, %f436, %f434;
	fma.rn.f32 	%f554, %f437, 0f42C80000, 0fC2C80000;
$L__BB0_102:
	mul.wide.s32 	%rd68, %r316, 4;
	add.s64 	%rd69, %rd2, %rd68;
	st.global.f32 	[%rd69], %f554;
$L__BB0_103:
	setp.ne.s32 	%p162, %r2, 0;
	mov.b32 	%r321, 0;
	@%p162 bra 	$L__BB0_105;
	ld.global.nc.u32 	%r321, [%rd10+4];
$L__BB0_105:
	cvt.u32.u64 	%r282, %rd9;
	shfl.sync.idx.b32	%r112|%p163, %r321, 0, 31, %r5;
	setp.lt.s32 	%p164, %r282, %r10;
	or.pred  	%p166, %p157, %p164;
	@%p166 bra 	$L__BB0_109;
	mov.b32 	%f439, %r112;
	mul.f32 	%f440, %f517, %f528;
	neg.f32 	%f441, %f440;
	fma.rn.f32 	%f442, %f528, %f517, %f441;
	fma.rn.f32 	%f443, %f517, %f529, %f442;
	add.f32 	%f444, %f440, %f443;
	sub.f32 	%f445, %f444, %f440;
	sub.f32 	%f446, %f443, %f445;
	fma.rn.f32 	%f447, %f516, %f439, %f444;
	sub.f32 	%f448, %f447, %f444;
	neg.f32 	%f449, %f448;
	fma.rn.f32 	%f450, %f516, %f439, %f449;
	add.f32 	%f451, %f446, %f450;
	add.f32 	%f528, %f447, %f451;
	sub.f32 	%f452, %f528, %f447;
	sub.f32 	%f529, %f451, %f452;
	mul.f32 	%f453, %f519, %f558;
	neg.f32 	%f454, %f453;
	fma.rn.f32 	%f455, %f558, %f519, %f454;
	fma.rn.f32 	%f456, %f519, %f557, %f455;
	add.f32 	%f457, %f453, %f456;
	sub.f32 	%f458, %f457, %f453;
	sub.f32 	%f459, %f456, %f458;
	fma.rn.f32 	%f460, %f518, %f439, %f457;
	sub.f32 	%f461, %f460, %f457;
	neg.f32 	%f462, %f461;
	fma.rn.f32 	%f463, %f518, %f439, %f462;
	add.f32 	%f464, %f459, %f463;
	add.f32 	%f558, %f460, %f464;
	sub.f32 	%f465, %f558, %f460;
	sub.f32 	%f557, %f464, %f465;
	add.f32 	%f466, %f558, %f557;
	abs.f32 	%f467, %f466;
	setp.equ.f32 	%p167, %f467, 0f7F800000;
	setp.eq.f32 	%p168, %f466, 0f00000000;
	mov.f32 	%f559, 0f7FFFFFFF;
	or.pred  	%p169, %p167, %p168;
	@%p169 bra 	$L__BB0_108;
	add.f32 	%f468, %f528, %f529;
	rcp.rn.f32 	%f469, %f466;
	mul.f32 	%f470, %f468, %f469;
	mul.f32 	%f471, %f557, %f470;
	sub.f32 	%f472, %f529, %f471;
	fma.rn.f32 	%f473, %f469, %f472, %f470;
	fma.rn.f32 	%f559, %f473, 0f42C80000, 0fC2C80000;
$L__BB0_108:
	add.s64 	%rd72, %rd9, %rd71;
	shl.b64 	%rd73, %rd72, 2;
	add.s64 	%rd74, %rd2, %rd73;
	st.global.f32 	[%rd74+4], %f559;
$L__BB0_109:
	add.s32 	%r318, %r318, 2;
	add.s32 	%r317, %r104, 2;
	add.s32 	%r316, %r316, 2;
	setp.ne.s32 	%p170, %r318, 0;
	mov.u32 	%r319, %r104;
	@%p170 bra 	$L__BB0_97;
$L__BB0_110:
	ret;

}
	// .globl	ppo_batch_f32
.visible .entry ppo_batch_f32(
	.param .u64 .ptr .align 1 ppo_batch_f32_param_0,
	.param .u64 .ptr .align 1 ppo_batch_f32_param_1,
	.param .u32 ppo_batch_f32_param_2,
	.param .u32 ppo_batch_f32_param_3,
	.param .u64 .ptr .align 1 ppo_batch_f32_param_4,
	.param .u64 .ptr .align 1 ppo_batch_f32_param_5,
	.param .u32 ppo_batch_f32_param_6,
	.param .u32 ppo_batch_f32_param_7,
	.param .u64 .ptr .align 1 ppo_batch_f32_param_8
)
{
	.reg .pred 	%p<99>;
	.reg .b32 	%r<171>;
	.reg .b32 	%f<94>;
	.reg .b64 	%rd<64>;
	.reg .b64 	%fd<372>;

	ld.param.u64 	%rd17, [ppo_batch_f32_param_0];
	ld.param.u64 	%rd14, [ppo_batch_f32_param_1];
	ld.param.u32 	%r75, [ppo_batch_f32_param_2];
	ld.param.u32 	%r76, [ppo_batch_f32_param_3];
	ld.param.u64 	%rd15, [ppo_batch_f32_param_4];
	ld.param.u64 	%rd16, [ppo_batch_f32_param_5];
	ld.param.u32 	%r77, [ppo_batch_f32_param_6];
	ld.param.u32 	%r78, [ppo_batch_f32_param_7];
	ld.param.u64 	%rd18, [ppo_batch_f32_param_8];
	cvta.to.global.u64 	%rd1, %rd17;
	cvta.to.global.u64 	%rd2, %rd18;
	setp.lt.s32 	%p1, %r75, 1;
	@%p1 bra 	$L__BB1_58;
	mov.u32 	%r1, %ctaid.y;
	setp.ge.s32 	%p2, %r1, %r78;
	@%p2 bra 	$L__BB1_58;
	cvta.to.global.u64 	%rd19, %rd15;
	mul.wide.u32 	%rd20, %r1, 4;
	add.s64 	%rd21, %rd19, %rd20;
	ld.global.nc.u32 	%r2, [%rd21];
	cvt.u64.u32 	%rd3, %r2;
	cvta.to.global.u64 	%rd22, %rd16;
	add.s64 	%rd23, %rd22, %rd20;
	ld.global.nc.u32 	%r79, [%rd23];
	cvt.u64.u32 	%rd4, %r79;
	min.s32 	%r80, %r2, %r79;
	setp.lt.s32 	%p3, %r80, 1;
	@%p3 bra 	$L__BB1_58;
	add.s32 	%r4, %r76, -1;
	mul.lo.s32 	%r5, %r75, %r1;
	setp.ne.s32 	%p4, %r77, 0;
	@%p4 bra 	$L__BB1_10;
	mov.u32 	%r141, %ctaid.x;
	mov.u32 	%r6, %ntid.x;
	mov.u32 	%r142, %tid.x;
	mad.lo.s32 	%r148, %r141, %r6, %r142;
	setp.ge.s32 	%p91, %r148, %r75;
	@%p91 bra 	$L__BB1_58;
	cvta.to.global.u64 	%rd5, %rd14;
	cvt.u32.u64 	%r143, %rd4;
	cvt.u32.u64 	%r144, %rd3;
	cvt.rn.f64.u32 	%fd1, %r143;
	cvt.rn.f64.u32 	%fd2, %r144;
	max.u32 	%r145, %r144, %r143;
	add.s32 	%r8, %r4, %r145;
	mov.u32 	%r146, %nctaid.x;
	mul.lo.s32 	%r9, %r146, %r6;
$L__BB1_6:
	setp.lt.s32 	%p92, %r148, %r8;
	mov.f32 	%f87, 0f7FFFFFFF;
	@%p92 bra 	$L__BB1_9;
	cvt.s64.s32 	%rd53, %r148;
	mul.wide.s32 	%rd54, %r148, 8;
	add.s64 	%rd55, %rd5, %rd54;
	ld.global.nc.f64 	%fd328, [%rd55+8];
	sub.s64 	%rd56, %rd53, %rd3;
	shl.b64 	%rd57, %rd56, 3;
	add.s64 	%rd58, %rd5, %rd57;
	ld.global.nc.f64 	%fd329, [%rd58+8];
	sub.f64 	%fd3, %fd328, %fd329;
	sub.s64 	%rd59, %rd53, %rd4;
	shl.b64 	%rd60, %rd59, 3;
	add.s64 	%rd61, %rd5, %rd60;
	ld.global.nc.f64 	%fd330, [%rd61+8];
	sub.f64 	%fd331, %fd328, %fd330;
	abs.f64 	%fd332, %fd3;
	setp.equ.f64 	%p93, %fd332, 0d7FF0000000000000;
	abs.f64 	%fd333, %fd331;
	setp.equ.f64 	%p94, %fd333, 0d7FF0000000000000;
	or.pred  	%p95, %p93, %p94;
	setp.eq.f64 	%p96, %fd331, 0d0000000000000000;
	or.pred  	%p97, %p95, %p96;
	@%p97 bra 	$L__BB1_9;
	mul.f64 	%fd335, %fd3, %fd1;
	mul.f64 	%fd336, %fd331, %fd2;
	div.rn.f64 	%fd337, %fd335, %fd336;
	fma.rn.f64 	%fd338, %fd337, 0d4059000000000000, 0dC059000000000000;
	cvt.rn.f32.f64 	%f87, %fd338;
$L__BB1_9:
	add.s32 	%r147, %r148, %r5;
	mul.wide.s32 	%rd62, %r147, 4;
	add.s64 	%rd63, %rd2, %rd62;
	st.global.f32 	[%rd63], %f87;
	add.s32 	%r148, %r148, %r9;
	setp.lt.s32 	%p98, %r148, %r75;
	@%p98 bra 	$L__BB1_6;
	bra.uni 	$L__BB1_58;
$L__BB1_10:
	cvt.u32.u64 	%r81, %rd4;
	add.s32 	%r168, %r81, %r76;
	add.s32 	%r82, %r4, %r81;
	mov.u32 	%r13, %ctaid.x;
	mov.u32 	%r14, %ntid.x;
	mov.u32 	%r15, %tid.x;
	mad.lo.s32 	%r149, %r13, %r14, %r15;
	min.s32 	%r17, %r82, %r75;
	setp.ge.s32 	%p5, %r149, %r17;
	@%p5 bra 	$L__BB1_13;
	mov.u32 	%r83, %nctaid.x;
	mul.lo.s32 	%r18, %r83, %r14;
$L__BB1_12:
	add.s32 	%r84, %r149, %r5;
	mul.wide.s32 	%rd24, %r84, 4;
	add.s64 	%rd25, %rd2, %rd24;
	mov.b32 	%r85, 2147483647;
	st.global.u32 	[%rd25], %r85;
	add.s32 	%r149, %r149, %r18;
	setp.lt.s32 	%p6, %r149, %r17;
	@%p6 bra 	$L__BB1_12;
$L__BB1_13:
	bar.sync 	0;
	or.b32  	%r86, %r15, %r13;
	setp.ne.s32 	%p7, %r86, 0;
	setp.lt.s32 	%p8, %r75, %r168;
	or.pred  	%p9, %p7, %p8;
	@%p9 bra 	$L__BB1_58;
	cvt.u32.u64 	%r89, %rd3;
	add.s32 	%r21, %r89, 1;
	cvt.rn.f64.u32 	%fd68, %r21;
	mov.f64 	%fd69, 0d4000000000000000;
	div.rn.f64 	%fd5, %fd69, %fd68;
	add.s32 	%r90, %r81, 1;
	cvt.rn.f64.u32 	%fd70, %r90;
	div.rn.f64 	%fd6, %fd69, %fd70;
	mov.f64 	%fd71, 0d3FF0000000000000;
	sub.f64 	%fd7, %fd71, %fd5;
	setp.lt.u32 	%p10, %r81, 16;
	mov.f64 	%fd356, 0d0000000000000000;
	mov.b32 	%r153, 0;
	mov.f64 	%fd355, %fd356;
	@%p10 bra 	$L__BB1_17;
	mov.f64 	%fd356, 0d0000000000000000;
	mov.b32 	%r151, 0;
	sub.s32 	%r92, %r79, %r2;
	and.b32  	%r153, %r79, 2147483632;
	mov.u32 	%r150, %r76;
$L__BB1_16:
	.pragma "nounroll";
	mul.wide.s32 	%rd26, %r150, 4;
	add.s64 	%rd27, %rd1, %rd26;
	ld.global.nc.f32 	%f15, [%rd27];
	cvt.f64.f32 	%fd73, %f15;
	add.f64 	%fd74, %fd355, %fd73;
	setp.lt.s32 	%p11, %r151, %r92;
	add.f64 	%fd75, %fd356, %fd73;
	selp.f64 	%fd76, %fd356, %fd75, %p11;
	ld.global.nc.f32 	%f16, [%rd27+4];
	cvt.f64.f32 	%fd77, %f16;
	add.f64 	%fd78, %fd74, %fd77;
	add.s32 	%r93, %r151, 1;
	setp.lt.s32 	%p12, %r93, %r92;
	add.f64 	%fd79, %fd76, %fd77;
	selp.f64 	%fd80, %fd356, %fd79, %p12;
	ld.global.nc.f32 	%f17, [%rd27+8];
	cvt.f64.f32 	%fd81, %f17;
	add.f64 	%fd82, %fd78, %fd81;
	add.s32 	%r94, %r151, 2;
	setp.lt.s32 	%p13, %r94, %r92;
	add.f64 	%fd83, %fd80, %fd81;
	selp.f64 	%fd84, %fd356, %fd83, %p13;
	ld.global.nc.f32 	%f18, [%rd27+12];
	cvt.f64.f32 	%fd85, %f18;
	add.f64 	%fd86, %fd82, %fd85;
	add.s32 	%r95, %r151, 3;
	setp.lt.s32 	%p14, %r95, %r92;
	add.f64 	%fd87, %fd84, %fd85;
	selp.f64 	%fd88, %fd356, %fd87, %p14;
	ld.global.nc.f32 	%f19, [%rd27+16];
	cvt.f64.f32 	%fd89, %f19;
	add.f64 	%fd90, %fd86, %fd89;
	add.s32 	%r96, %r151, 4;
	setp.lt.s32 	%p15, %r96, %r92;
	add.f64 	%fd91, %fd88, %fd89;
	selp.f64 	%fd92, %fd356, %fd91, %p15;
	ld.global.nc.f32 	%f20, [%rd27+20];
	cvt.f64.f32 	%fd93, %f20;
	add.f64 	%fd94, %fd90, %fd93;
	add.s32 	%r97, %r151, 5;
	setp.lt.s32 	%p16, %r97, %r92;
	add.f64 	%fd95, %fd92, %fd93;
	selp.f64 	%fd96, %fd356, %fd95, %p16;
	ld.global.nc.f32 	%f21, [%rd27+24];
	cvt.f64.f32 	%fd97, %f21;
	add.f64 	%fd98, %fd94, %fd97;
	add.s32 	%r98, %r151, 6;
	setp.lt.s32 	%p17, %r98, %r92;
	add.f64 	%fd99, %fd96, %fd97;
	selp.f64 	%fd100, %fd356, %fd99, %p17;
	ld.global.nc.f32 	%f22, [%rd27+28];
	cvt.f64.f32 	%fd101, %f22;
	add.f64 	%fd102, %fd98, %fd101;
	add.s32 	%r99, %r151, 7;
	setp.lt.s32 	%p18, %r99, %r92;
	add.f64 	%fd103, %fd100, %fd101;
	selp.f64 	%fd104, %fd356, %fd103, %p18;
	ld.global.nc.f32 	%f23, [%rd27+32];
	cvt.f64.f32 	%fd105, %f23;
	add.f64 	%fd106, %fd102, %fd105;
	add.s32 	%r100, %r151, 8;
	setp.lt.s32 	%p19, %r100, %r92;
	add.f64 	%fd107, %fd104, %fd105;
	selp.f64 	%fd108, %fd356, %fd107, %p19;
	ld.global.nc.f32 	%f24, [%rd27+36];
	cvt.f64.f32 	%fd109, %f24;
	add.f64 	%fd110, %fd106, %fd109;
	add.s32 	%r101, %r151, 9;
	setp.lt.s32 	%p20, %r101, %r92;
	add.f64 	%fd111, %fd108, %fd109;
	selp.f64 	%fd112, %fd356, %fd111, %p20;
	ld.global.nc.f32 	%f25, [%rd27+40];
	cvt.f64.f32 	%fd113, %f25;
	add.f64 	%fd114, %fd110, %fd113;
	add.s32 	%r102, %r151, 10;
	setp.lt.s32 	%p21, %r102, %r92;
	add.f64 	%fd115, %fd112, %fd113;
	selp.f64 	%fd116, %fd356, %fd115, %p21;
	ld.global.nc.f32 	%f26, [%rd27+44];
	cvt.f64.f32 	%fd117, %f26;
	add.f64 	%fd118, %fd114, %fd117;
	add.s32 	%r103, %r151, 11;
	setp.lt.s32 	%p22, %r103, %r92;
	add.f64 	%fd119, %fd116, %fd117;
	selp.f64 	%fd120, %fd356, %fd119, %p22;
	ld.global.nc.f32 	%f27, [%rd27+48];
	cvt.f64.f32 	%fd121, %f27;
	add.f64 	%fd122, %fd118, %fd121;
	add.s32 	%r104, %r151, 12;
	setp.lt.s32 	%p23, %r104, %r92;
	add.f64 	%fd123, %fd120, %fd121;
	selp.f64 	%fd124, %fd356, %fd123, %p23;
	ld.global.nc.f32 	%f28, [%rd27+52];
	cvt.f64.f32 	%fd125, %f28;
	add.f64 	%fd126, %fd122, %fd125;
	add.s32 	%r105, %r151, 13;
	setp.lt.s32 	%p24, %r105, %r92;
	add.f64 	%fd127, %fd124, %fd125;
	selp.f64 	%fd128, %fd356, %fd127, %p24;
	ld.global.nc.f32 	%f29, [%rd27+56];
	cvt.f64.f32 	%fd129, %f29;
	add.f64 	%fd130, %fd126, %fd129;
	add.s32 	%r106, %r151, 14;
	setp.lt.s32 	%p25, %r106, %r92;
	add.f64 	%fd131, %fd128, %fd129;
	selp.f64 	%fd132, %fd356, %fd131, %p25;
	ld.global.nc.f32 	%f30, [%rd27+60];
	cvt.f64.f32 	%fd133, %f30;
	add.f64 	%fd355, %fd130, %fd133;
	add.s32 	%r107, %r151, 15;
	setp.lt.s32 	%p26, %r107, %r92;
	add.f64 	%fd134, %fd132, %fd133;
	selp.f64 	%fd356, %fd356, %fd134, %p26;
	add.s32 	%r150, %r150, 16;
	add.s32 	%r151, %r151, 16;
	setp.ne.s32 	%p27, %r151, %r153;
	@%p27 bra 	$L__BB1_16;
$L__BB1_17:
	cvt.u64.u32 	%rd6, %r79;
	and.b32  	%r108, %r79, 15;
	setp.eq.s32 	%p28, %r108, 0;
	@%p28 bra 	$L__BB1_26;
	cvt.u32.u64 	%r109, %rd6;
	and.b32  	%r110, %r109, 15;
	setp.lt.u32 	%p29, %r110, 8;
	@%p29 bra 	$L__BB1_20;
	add.s32 	%r111, %r153, %r76;
	mul.wide.s32 	%rd28, %r111, 4;
	add.s64 	%rd29, %rd1, %rd28;
	ld.global.nc.f32 	%f31, [%rd29];
	cvt.f64.f32 	%fd136, %f31;
	add.f64 	%fd137, %fd355, %fd136;
	sub.s32 	%r112, %r79, %r2;
	setp.lt.s32 	%p30, %r153, %r112;
	add.f64 	%fd138, %fd356, %fd136;
	selp.f64 	%fd139, %fd356, %fd138, %p30;
	add.s32 	%r113, %r153, 1;
	ld.global.nc.f32 	%f32, [%rd29+4];
	cvt.f64.f32 	%fd140, %f32;
	add.f64 	%fd141, %fd137, %fd140;
	setp.lt.s32 	%p31, %r113, %r112;
	add.f64 	%fd142, %fd139, %fd140;
	selp.f64 	%fd143, %fd356, %fd142, %p31;
	add.s32 	%r114, %r153, 2;
	ld.global.nc.f32 	%f33, [%rd29+8];
	cvt.f64.f32 	%fd144, %f33;
	add.f64 	%fd145, %fd141, %fd144;
	setp.lt.s32 	%p32, %r114, %r112;
	add.f64 	%fd146, %fd143, %fd144;
	selp.f64 	%fd147, %fd356, %fd146, %p32;
	add.s32 	%r115, %r153, 3;
	ld.global.nc.f32 	%f34, [%rd29+12];
	cvt.f64.f32 	%fd148, %f34;
	add.f64 	%fd149, %fd145, %fd148;
	setp.lt.s32 	%p33, %r115, %r112;
	add.f64 	%fd150, %fd147, %fd148;
	selp.f64 	%fd151, %fd356, %fd150, %p33;
	add.s32 	%r116, %r153, 4;
	ld.global.nc.f32 	%f35, [%rd29+16];
	cvt.f64.f32 	%fd152, %f35;
	add.f64 	%fd153, %fd149, %fd152;
	setp.lt.s32 	%p34, %r116, %r112;
	add.f64 	%fd154, %fd151, %fd152;
	selp.f64 	%fd155, %fd356, %fd154, %p34;
	add.s32 	%r117, %r153, 5;
	ld.global.nc.f32 	%f36, [%rd29+20];
	cvt.f64.f32 	%fd156, %f36;
	add.f64 	%fd157, %fd153, %fd156;
	setp.lt.s32 	%p35, %r117, %r112;
	add.f64 	%fd158, %fd155, %fd156;
	selp.f64 	%fd159, %fd356, %fd158, %p35;
	add.s32 	%r118, %r153, 6;
	ld.global.nc.f32 	%f37, [%rd29+24];
	cvt.f64.f32 	%fd160, %f37;
	add.f64 	%fd161, %fd157, %fd160;
	setp.lt.s32 	%p36, %r118, %r112;
	add.f64 	%fd162, %fd159, %fd160;
	selp.f64 	%fd163, %fd356, %fd162, %p36;
	add.s32 	%r119, %r153, 7;
	ld.global.nc.f32 	%f38, [%rd29+28];
	cvt.f64.f32 	%fd164, %f38;
	add.f64 	%fd355, %fd161, %fd164;
	setp.lt.s32 	%p37, %r119, %r112;
	add.f64 	%fd165, %fd163, %fd164;
	selp.f64 	%fd356, %fd356, %fd165, %p37;
	add.s32 	%r153, %r153, 8;
$L__BB1_20:
	cvt.u64.u32 	%rd7, %r79;
	and.b32  	%r120, %r79, 7;
	setp.eq.s32 	%p38, %r120, 0;
	@%p38 bra 	$L__BB1_26;
	cvt.u32.u64 	%r121, %rd7;
	and.b32  	%r122, %r121, 7;
	setp.lt.u32 	%p39, %r122, 4;
	@%p39 bra 	$L__BB1_23;
	add.s32 	%r123, %r153, %r76;
	mul.wide.s32 	%rd30, %r123, 4;
	add.s64 	%rd31, %rd1, %rd30;
	ld.global.nc.f32 	%f39, [%rd31];
	cvt.f64.f32 	%fd167, %f39;
	add.f64 	%fd168, %fd355, %fd167;
	sub.s32 	%r124, %r79, %r2;
	setp.lt.s32 	%p40, %r153, %r124;
	add.f64 	%fd169, %fd356, %fd167;
	selp.f64 	%fd170, %fd356, %fd169, %p40;
	add.s32 	%r125, %r153, 1;
	ld.global.nc.f32 	%f40, [%rd31+4];
	cvt.f64.f32 	%fd171, %f40;
	add.f64 	%fd172, %fd168, %fd171;
	setp.lt.s32 	%p41, %r125, %r124;
	add.f64 	%fd173, %fd170, %fd171;
	selp.f64 	%fd174, %fd356, %fd173, %p41;
	add.s32 	%r126, %r153, 2;
	ld.global.nc.f32 	%f41, [%rd31+8];
	cvt.f64.f32 	%fd175, %f41;
	add.f64 	%fd176, %fd172, %fd175;
	setp.lt.s32 	%p42, %r126, %r124;
	add.f64 	%fd177, %fd174, %fd175;
	selp.f64 	%fd178, %fd356, %fd177, %p42;
	add.s32 	%r127, %r153, 3;
	ld.global.nc.f32 	%f42, [%rd31+12];
	cvt.f64.f32 	%fd179, %f42;
	add.f64 	%fd355, %fd176, %fd179;
	setp.lt.s32 	%p43, %r127, %r124;
	add.f64 	%fd180, %fd178, %fd179;
	selp.f64 	%fd356, %fd356, %fd180, %p43;
	add.s32 	%r153, %r153, 4;
$L__BB1_23:
	cvt.u64.u32 	%rd8, %r79;
	and.b32  	%r128, %r79, 3;
	setp.eq.s32 	%p44, %r128, 0;
	@%p44 bra 	$L__BB1_26;
	add.s32 	%r156, %r153, %r76;
	cvt.u32.u64 	%r129, %rd8;
	and.b32  	%r130, %r129, 3;
	neg.s32 	%r155, %r130;
	sub.s32 	%r131, %r79, %r2;
$L__BB1_25:
	.pragma "nounroll";
	mul.wide.s32 	%rd32, %r156, 4;
	add.s64 	%rd33, %rd1, %rd32;
	ld.global.nc.f32 	%f43, [%rd33];
	cvt.f64.f32 	%fd181, %f43;
	add.f64 	%fd355, %fd355, %fd181;
	setp.lt.s32 	%p45, %r153, %r131;
	add.f64 	%fd182, %fd356, %fd181;
	selp.f64 	%fd356, %fd356, %fd182, %p45;
	add.s32 	%r153, %r153, 1;
	add.s32 	%r156, %r156, 1;
	add.s32 	%r155, %r155, 1;
	setp.ne.s32 	%p46, %r155, 0;
	@%p46 bra 	$L__BB1_25;
$L__BB1_26:
	cvt.u64.u32 	%rd9, %r2;
	cvt.rn.f64.u32 	%fd183, %r2;
	div.rn.f64 	%fd365, %fd356, %fd183;
	cvt.rn.f64.u32 	%fd184, %r79;
	div.rn.f64 	%fd368, %fd355, %fd184;
	add.s32 	%r160, %r2, %r76;
	setp.le.u32 	%p47, %r79, %r2;
	@%p47 bra 	$L__BB1_39;
	cvt.u32.u64 	%r132, %rd9;
	add.s32 	%r133, %r21, %r76;
	max.s32 	%r134, %r133, %r168;
	sub.s32 	%r41, %r134, %r160;
	sub.s32 	%r135, %r132, %r134;
	add.s32 	%r136, %r135, %r76;
	setp.gt.u32 	%p48, %r136, -16;
	@%p48 bra 	$L__BB1_30;
	and.b32  	%r137, %r41, -16;
	neg.s32 	%r158, %r137;
$L__BB1_29:
	.pragma "nounroll";
	mul.wide.s32 	%rd34, %r160, 4;
	add.s64 	%rd35, %rd1, %rd34;
	ld.global.nc.f32 	%f44, [%rd35];
	cvt.f64.f32 	%fd186, %f44;
	mul.f64 	%fd187, %fd5, %fd186;
	fma.rn.f64 	%fd188, %fd7, %fd365, %fd187;
	ld.global.nc.f32 	%f45, [%rd35+4];
	cvt.f64.f32 	%fd189, %f45;
	mul.f64 	%fd190, %fd5, %fd189;
	fma.rn.f64 	%fd191, %fd7, %fd188, %fd190;
	ld.global.nc.f32 	%f46, [%rd35+8];
	cvt.f64.f32 	%fd192, %f46;
	mul.f64 	%fd193, %fd5, %fd192;
	fma.rn.f64 	%fd194, %fd7, %fd191, %fd193;
	ld.global.nc.f32 	%f47, [%rd35+12];
	cvt.f64.f32 	%fd195, %f47;
	mul.f64 	%fd196, %fd5, %fd195;
	fma.rn.f64 	%fd197, %fd7, %fd194, %fd196;
	ld.global.nc.f32 	%f48, [%rd35+16];
	cvt.f64.f32 	%fd198, %f48;
	mul.f64 	%fd199, %fd5, %fd198;
	fma.rn.f64 	%fd200, %fd7, %fd197, %fd199;
	ld.global.nc.f32 	%f49, [%rd35+20];
	cvt.f64.f32 	%fd201, %f49;
	mul.f64 	%fd202, %fd5, %fd201;
	fma.rn.f64 	%fd203, %fd7, %fd200, %fd202;
	ld.global.nc.f32 	%f50, [%rd35+24];
	cvt.f64.f32 	%fd204, %f50;
	mul.f64 	%fd205, %fd5, %fd204;
	fma.rn.f64 	%fd206, %fd7, %fd203, %fd205;
	ld.global.nc.f32 	%f51, [%rd35+28];
	cvt.f64.f32 	%fd207, %f51;
	mul.f64 	%fd208, %fd5, %fd207;
	fma.rn.f64 	%fd209, %fd7, %fd206, %fd208;
	ld.global.nc.f32 	%f52, [%rd35+32];
	cvt.f64.f32 	%fd210, %f52;
	mul.f64 	%fd211, %fd5, %fd210;
	fma.rn.f64 	%fd212, %fd7, %fd209, %fd211;
	ld.global.nc.f32 	%f53, [%rd35+36];
	cvt.f64.f32 	%fd213, %f53;
	mul.f64 	%fd214, %fd5, %fd213;
	fma.rn.f64 	%fd215, %fd7, %fd212, %fd214;
	ld.global.nc.f32 	%f54, [%rd35+40];
	cvt.f64.f32 	%fd216, %f54;
	mul.f64 	%fd217, %fd5, %fd216;
	fma.rn.f64 	%fd218, %fd7, %fd215, %fd217;
	ld.global.nc.f32 	%f55, [%rd35+44];
	cvt.f64.f32 	%fd219, %f55;
	mul.f64 	%fd220, %fd5, %fd219;
	fma.rn.f64 	%fd221, %fd7, %fd218, %fd220;
	ld.global.nc.f32 	%f56, [%rd35+48];
	cvt.f64.f32 	%fd222, %f56;
	mul.f64 	%fd223, %fd5, %fd222;
	fma.rn.f64 	%fd224, %fd7, %fd221, %fd223;
	ld.global.nc.f32 	%f57, [%rd35+52];
	cvt.f64.f32 	%fd225, %f57;
	mul.f64 	%fd226, %fd5, %fd225;
	fma.rn.f64 	%fd227, %fd7, %fd224, %fd226;
	ld.global.nc.f32 	%f58, [%rd35+56];
	cvt.f64.f32 	%fd228, %f58;
	mul.f64 	%fd229, %fd5, %fd228;
	fma.rn.f64 	%fd230, %fd7, %fd227, %fd229;
	ld.global.nc.f32 	%f59, [%rd35+60];
	cvt.f64.f32 	%fd231, %f59;
	mul.f64 	%fd232, %fd5, %fd231;
	fma.rn.f64 	%fd365, %fd7, %fd230, %fd232;
	add.s32 	%r160, %r160, 16;
	add.s32 	%r158, %r158, 16;
	setp.ne.s32 	%p49, %r158, 0;
	@%p49 bra 	$L__BB1_29;
$L__BB1_30:
	and.b32  	%r48, %r41, 15;
	setp.eq.s32 	%p50, %r48, 0;
	@%p50 bra 	$L__BB1_39;
	and.b32  	%r49, %r41, 7;
	setp.lt.u32 	%p51, %r48, 8;
	@%p51 bra 	$L__BB1_33;
	mul.wide.s32 	%rd36, %r160, 4;
	add.s64 	%rd37, %rd1, %rd36;
	ld.global.nc.f32 	%f60, [%rd37];
	cvt.f64.f32 	%fd234, %f60;
	mul.f64 	%fd235, %fd5, %fd234;
	fma.rn.f64 	%fd236, %fd7, %fd365, %fd235;
	ld.global.nc.f32 	%f61, [%rd37+4];
	cvt.f64.f32 	%fd237, %f61;
	mul.f64 	%fd238, %fd5, %fd237;
	fma.rn.f64 	%fd239, %fd7, %fd236, %fd238;
	ld.global.nc.f32 	%f62, [%rd37+8];
	cvt.f64.f32 	%fd240, %f62;
	mul.f64 	%fd241, %fd5, %fd240;
	fma.rn.f64 	%fd242, %fd7, %fd239, %fd241;
	ld.global.nc.f32 	%f63, [%rd37+12];
	cvt.f64.f32 	%fd243, %f63;
	mul.f64 	%fd244, %fd5, %fd243;
	fma.rn.f64 	%fd245, %fd7, %fd242, %fd244;
	ld.global.nc.f32 	%f64, [%rd37+16];
	cvt.f64.f32 	%fd246, %f64;
	mul.f64 	%fd247, %fd5, %fd246;
	fma.rn.f64 	%fd248, %fd7, %fd245, %fd247;
	ld.global.nc.f32 	%f65, [%rd37+20];
	cvt.f64.f32 	%fd249, %f65;
	mul.f64 	%fd250, %fd5, %fd249;
	fma.rn.f64 	%fd251, %fd7, %fd248, %fd250;
	ld.global.nc.f32 	%f66, [%rd37+24];
	cvt.f64.f32 	%fd252, %f66;
	mul.f64 	%fd253, %fd5, %fd252;
	fma.rn.f64 	%fd254, %fd7, %fd251, %fd253;
	ld.global.nc.f32 	%f67, [%rd37+28];
	cvt.f64.f32 	%fd255, %f67;
	mul.f64 	%fd256, %fd5, %fd255;
	fma.rn.f64 	%fd365, %fd7, %fd254, %fd256;
	add.s32 	%r160, %r160, 8;
$L__BB1_33:
	setp.eq.s32 	%p52, %r49, 0;
	@%p52 bra 	$L__BB1_39;
	and.b32  	%r52, %r41, 3;
	setp.lt.u32 	%p53, %r49, 4;
	@%p53 bra 	$L__BB1_36;
	mul.wide.s32 	%rd38, %r160, 4;
	add.s64 	%rd39, %rd1, %rd38;
	ld.global.nc.f32 	%f68, [%rd39];
	cvt.f64.f32 	%fd258, %f68;
	mul.f64 	%fd259, %fd5, %fd258;
	fma.rn.f64 	%fd260, %fd7, %fd365, %fd259;
	ld.global.nc.f32 	%f69, [%rd39+4];
	cvt.f64.f32 	%fd261, %f69;
	mul.f64 	%fd262, %fd5, %fd261;
	fma.rn.f64 	%fd263, %fd7, %fd260, %fd262;
	ld.global.nc.f32 	%f70, [%rd39+8];
	cvt.f64.f32 	%fd264, %f70;
	mul.f64 	%fd265, %fd5, %fd264;
	fma.rn.f64 	%fd266, %fd7, %fd263, %fd265;
	ld.global.nc.f32 	%f71, [%rd39+12];
	cvt.f64.f32 	%fd267, %f71;
	mul.f64 	%fd268, %fd5, %fd267;
	fma.rn.f64 	%fd365, %fd7, %fd266, %fd268;
	add.s32 	%r160, %r160, 4;
$L__BB1_36:
	setp.eq.s32 	%p54, %r52, 0;
	@%p54 bra 	$L__BB1_39;
	neg.s32 	%r163, %r52;
$L__BB1_38:
	.pragma "nounroll";
	mul.wide.s32 	%rd40, %r160, 4;
	add.s64 	%rd41, %rd1, %rd40;
	ld.global.nc.f32 	%f72, [%rd41];
	cvt.f64.f32 	%fd269, %f72;
	mul.f64 	%fd270, %fd5, %fd269;
	fma.rn.f64 	%fd365, %fd7, %fd365, %fd270;
	add.s32 	%r160, %r160, 1;
	add.s32 	%r163, %r163, 1;
	setp.ne.s32 	%p55, %r163, 0;
	@%p55 bra 	$L__BB1_38;
$L__BB1_39:
	abs.f64 	%fd271, %fd365;
	setp.equ.f64 	%p56, %fd271, 0d7FF0000000000000;
	abs.f64 	%fd272, %fd368;
	setp.equ.f64 	%p57, %fd272, 0d7FF0000000000000;
	or.pred  	%p58, %p56, %p57;
	setp.eq.f64 	%p59, %fd368, 0d0000000000000000;
	mov.f32 	%f88, 0f7FFFFFFF;
	or.pred  	%p60, %p58, %p59;
	@%p60 bra 	$L__BB1_41;
	div.rn.f64 	%fd274, %fd365, %fd368;
	fma.rn.f64 	%fd275, %fd274, 0d4059000000000000, 0dC059000000000000;
	cvt.rn.f32.f64 	%f88, %fd275;
$L__BB1_41:
	cvt.u64.u32 	%rd42, %r5;
	cvt.s64.s32 	%rd43, %r168;
	add.s64 	%rd44, %rd43, %rd42;
	shl.b64 	%rd45, %rd44, 2;
	add.s64 	%rd46, %rd2, %rd45;
	st.global.f32 	[%rd46+-4], %f88;
	setp.le.s32 	%p61, %r75, %r168;
	@%p61 bra 	$L__BB1_58;
	sub.s32 	%r138, %r75, %r168;
	and.b32  	%r60, %r138, 3;
	setp.eq.s32 	%p62, %r60, 0;
	@%p62 bra 	$L__BB1_47;
	add.s32 	%r166, %r168, %r5;
	neg.s32 	%r165, %r60;
$L__BB1_44:
	.pragma "nounroll";
	mul.wide.s32 	%rd47, %r168, 4;
	add.s64 	%rd48, %rd1, %rd47;
	ld.global.nc.f32 	%f75, [%rd48];
	cvt.f64.f32 	%fd276, %f75;
	mul.f64 	%fd277, %fd5, %fd276;
	fma.rn.f64 	%fd365, %fd7, %fd365, %fd277;
	mul.f64 	%fd278, %fd6, %fd276;
	mov.f64 	%fd279, 0d3FF0000000000000;
	sub.f64 	%fd280, %fd279, %fd6;
	fma.rn.f64 	%fd368, %fd280, %fd368, %fd278;
	abs.f64 	%fd282, %fd365;
	setp.equ.f64 	%p63, %fd282, 0d7FF0000000000000;
	abs.f64 	%fd283, %fd368;
	setp.equ.f64 	%p64, %fd283, 0d7FF0000000000000;
	or.pred  	%p65, %p63, %p64;
	setp.eq.f64 	%p66, %fd368, 0d0000000000000000;
	mov.f32 	%f89, 0f7FFFFFFF;
	or.pred  	%p67, %p65, %p66;
	@%p67 bra 	$L__BB1_46;
	div.rn.f64 	%fd285, %fd365, %fd368;
	fma.rn.f64 	%fd286, %fd285, 0d4059000000000000, 0dC059000000000000;
	cvt.rn.f32.f64 	%f89, %fd286;
$L__BB1_46:
	mul.wide.s32 	%rd49, %r166, 4;
	add.s64 	%rd50, %rd2, %rd49;
	st.global.f32 	[%rd50], %f89;
	add.s32 	%r168, %r168, 1;
	add.s32 	%r166, %r166, 1;
	add.s32 	%r165, %r165, 1;
	setp.ne.s32 	%p68, %r165, 0;
	@%p68 bra 	$L__BB1_44;
$L__BB1_47:
	sub.s32 	%r139, %r79, %r75;
	add.s32 	%r140, %r139, %r76;
	setp.gt.u32 	%p69, %r140, -4;
	@%p69 bra 	$L__BB1_58;
	add.s64 	%rd10, %rd1, 8;
	add.s64 	%rd11, %rd2, 8;
	add.s32 	%r169, %r168, %r5;
$L__BB1_49:
	mul.wide.s32 	%rd51, %r168, 4;
	add.s64 	%rd12, %rd10, %rd51;
	ld.global.nc.f32 	%f77, [%rd12+-8];
	cvt.f64.f32 	%fd287, %f77;
	mul.f64 	%fd288, %fd5, %fd287;
	fma.rn.f64 	%fd57, %fd7, %fd365, %fd288;
	mul.f64 	%fd289, %fd6, %fd287;
	mov.f64 	%fd290, 0d3FF0000000000000;
	sub.f64 	%fd291, %fd290, %fd6;
	fma.rn.f64 	%fd292, %fd291, %fd368, %fd289;
	abs.f64 	%fd293, %fd57;
	setp.equ.f64 	%p70, %fd293, 0d7FF0000000000000;
	abs.f64 	%fd294, %fd292;
	setp.equ.f64 	%p71, %fd294, 0d7FF0000000000000;
	or.pred  	%p72, %p70, %p71;
	setp.eq.f64 	%p73, %fd292, 0d0000000000000000;
	mov.f32 	%f90, 0f7FFFFFFF;
	or.pred  	%p74, %p72, %p73;
	@%p74 bra 	$L__BB1_51;
	div.rn.f64 	%fd296, %fd57, %fd292;
	fma.rn.f64 	%fd297, %fd296, 0d4059000000000000, 0dC059000000000000;
	cvt.rn.f32.f64 	%f90, %fd297;
$L__BB1_51:
	mul.wide.s32 	%rd52, %r169, 4;
	add.s64 	%rd13, %rd11, %rd52;
	st.global.f32 	[%rd13+-8], %f90;
	ld.global.nc.f32 	%f79, [%rd12+-4];
	cvt.f64.f32 	%fd298, %f79;
	mul.f64 	%fd299, %fd5, %fd298;
	fma.rn.f64 	%fd59, %fd7, %fd57, %fd299;
	mul.f64 	%fd300, %fd6, %fd298;
	mov.f64 	%fd301, 0d3FF0000000000000;
	sub.f64 	%fd302, %fd301, %fd6;
	fma.rn.f64 	%fd303, %fd302, %fd292, %fd300;
	abs.f64 	%fd304, %fd59;
	setp.equ.f64 	%p75, %fd304, 0d7FF0000000000000;
	abs.f64 	%fd305, %fd303;
	setp.equ.f64 	%p76, %fd305, 0d7FF0000000000000;
	or.pred  	%p77, %p75, %p76;
	setp.eq.f64 	%p78, %fd303, 0d0000000000000000;
	mov.f32 	%f91, 0f7FFFFFFF;
	or.pred  	%p79, %p77, %p78;
	@%p79 bra 	$L__BB1_53;
	div.rn.f64 	%fd307, %fd59, %fd303;
	fma.rn.f64 	%fd308, %fd307, 0d4059000000000000, 0dC059000000000000;
	cvt.rn.f32.f64 	%f91, %fd308;
$L__BB1_53:
	st.global.f32 	[%rd13+-4], %f91;
	ld.global.nc.f32 	%f81, [%rd12];
	cvt.f64.f32 	%fd309, %f81;
	mul.f64 	%fd310, %fd5, %fd309;
	fma.rn.f64 	%fd61, %fd7, %fd59, %fd310;
	mul.f64 	%fd311, %fd6, %fd309;
	mov.f64 	%fd312, 0d3FF0000000000000;
	sub.f64 	%fd62, %fd312, %fd6;
	fma.rn.f64 	%fd313, %fd62, %fd303, %fd311;
	abs.f64 	%fd314, %fd61;
	setp.equ.f64 	%p80, %fd314, 0d7FF0000000000000;
	abs.f64 	%fd315, %fd313;
	setp.equ.f64 	%p81, %fd315, 0d7FF0000000000000;
	or.pred  	%p82, %p80, %p81;
	setp.eq.f64 	%p83, %fd313, 0d0000000000000000;
	mov.f32 	%f92, 0f7FFFFFFF;
	or.pred  	%p84, %p82, %p83;
	@%p84 bra 	$L__BB1_55;
	div.rn.f64 	%fd317, %fd61, %fd313;
	fma.rn.f64 	%fd318, %fd317, 0d4059000000000000, 0dC059000000000000;
	cvt.rn.f32.f64 	%f92, %fd318;
$L__BB1_55:
	st.global.f32 	[%rd13], %f92;
	ld.global.nc.f32 	%f83, [%rd12+4];
	cvt.f64.f32 	%fd319, %f83;
	mul.f64 	%fd320, %fd5, %fd319;
	fma.rn.f64 	%fd365, %fd7, %fd61, %fd320;
	mul.f64 	%fd321, %fd6, %fd319;
	fma.rn.f64 	%fd368, %fd62, %fd313, %fd321;
	abs.f64 	%fd323, %fd365;
	setp.equ.f64 	%p85, %fd323, 0d7FF0000000000000;
	abs.f64 	%fd324, %fd368;
	setp.equ.f64 	%p86, %fd324, 0d7FF0000000000000;
	or.pred  	%p87, %p85, %p86;
	setp.eq.f64 	%p88, %fd368, 0d0000000000000000;
	mov.f32 	%f93, 0f7FFFFFFF;
	or.pred  	%p89, %p87, %p88;
	@%p89 bra 	$L__BB1_57;
	div.rn.f64 	%fd326, %fd365, %fd368;
	fma.rn.f64 	%fd327, %fd326, 0d4059000000000000, 0dC059000000000000;
	cvt.rn.f32.f64 	%f93, %fd327;
$L__BB1_57:
	st.global.f32 	[%rd13+4], %f93;
	add.s32 	%r168, %r168, 4;
	add.s32 	%r169, %r169, 4;
	setp.lt.s32 	%p90, %r168, %r75;
	@%p90 bra 	$L__BB1_49;
$L__BB1_58:
	ret;

}
	// .globl	ppo_many_series_one_param_time_major_f32
.visible .entry ppo_many_series_one_param_time_major_f32(
	.param .u64 .ptr .align 1 ppo_many_series_one_param_time_major_f32_param_0,
	.param .u64 .ptr .align 1 ppo_many_series_one_param_time_major_f32_param_1,
	.param .u64 .ptr .align 1 ppo_many_series_one_param_time_major_f32_param_2,
	.param .u32 ppo_many_series_one_param_time_major_f32_param_3,
	.param .u32 ppo_many_series_one_param_time_major_f32_param_4,
	.param .u32 ppo_many_series_one_param_time_major_f32_param_5,
	.param .u32 ppo_many_series_one_param_time_major_f32_param_6,
	.param .u32 ppo_many_series_one_param_time_major_f32_param_7,
	.param .u64 .ptr .align 1 ppo_many_series_one_param_time_major_f32_param_8
)
{
	.reg .pred 	%p<93>;
	.reg .b32 	%r<251>;
	.reg .b32 	%f<80>;
	.reg .b64 	%rd<140>;
	.reg .b64 	%fd<307>;

	ld.param.u64 	%rd20, [ppo_many_series_one_param_time_major_f32_param_0];
	ld.param.u64 	%rd18, [ppo_many_series_one_param_time_major_f32_param_1];
	ld.param.u64 	%rd19, [ppo_many_series_one_param_time_major_f32_param_2];
	ld.param.u32 	%r124, [ppo_many_series_one_param_time_major_f32_param_3];
	ld.param.u32 	%r125, [ppo_many_series_one_param_time_major_f32_param_4];
	ld.param.u32 	%r127, [ppo_many_series_one_param_time_major_f32_param_6];
	ld.param.u32 	%r128, [ppo_many_series_one_param_time_major_f32_param_7];
	ld.param.u64 	%rd21, [ppo_many_series_one_param_time_major_f32_param_8];
	cvta.to.global.u64 	%rd1, %rd20;
	cvta.to.global.u64 	%rd2, %rd21;
	min.s32 	%r129, %r124, %r125;
	setp.lt.s32 	%p1, %r129, 1;
	@%p1 bra 	$L__BB2_67;
	mov.u32 	%r130, %ctaid.y;
	mov.u32 	%r131, %ntid.y;
	mul.lo.s32 	%r1, %r130, %r131;
	mov.u32 	%r2, %tid.y;
	add.s32 	%r3, %r1, %r2;
	setp.ge.u32 	%p2, %r3, %r124;
	@%p2 bra 	$L__BB2_67;
	cvta.to.global.u64 	%rd22, %rd19;
	mul.wide.u32 	%rd23, %r3, 4;
	add.s64 	%rd24, %rd22, %rd23;
	ld.global.nc.u32 	%r132, [%rd24];
	max.s32 	%r4, %r132, 0;
	setp.ne.s32 	%p3, %r128, 0;
	@%p3 bra 	$L__BB2_9;
	mov.u32 	%r195, %ctaid.x;
	mov.u32 	%r5, %ntid.x;
	mov.u32 	%r196, %tid.x;
	mad.lo.s32 	%r214, %r195, %r5, %r196;
	setp.ge.s32 	%p83, %r214, %r125;
	@%p83 bra 	$L__BB2_67;
	ld.param.u32 	%r212, [ppo_many_series_one_param_time_major_f32_param_5];
	cvta.to.global.u64 	%rd3, %rd18;
	add.s32 	%r7, %r3, 1;
	add.s32 	%r8, %r4, -1;
	cvt.rn.f64.s32 	%fd1, %r127;
	cvt.rn.f64.s32 	%fd2, %r212;
	max.s32 	%r197, %r212, %r127;
	add.s32 	%r9, %r8, %r197;
	mov.u32 	%r198, %nctaid.x;
	mul.lo.s32 	%r10, %r198, %r5;
$L__BB2_5:
	setp.lt.s32 	%p84, %r214, %r9;
	mov.f32 	%f73, 0f7FFFFFFF;
	@%p84 bra 	$L__BB2_8;
	ld.param.u32 	%r213, [ppo_many_series_one_param_time_major_f32_param_5];
	mad.lo.s32 	%r199, %r214, %r124, %r7;
	sub.s32 	%r200, %r214, %r213;
	max.s32 	%r201, %r200, %r8;
	sub.s32 	%r202, %r214, %r127;
	max.s32 	%r203, %r202, %r8;
	mad.lo.s32 	%r204, %r201, %r124, %r7;
	setp.lt.s32 	%p85, %r201, 0;
	selp.b32 	%r205, 0, %r204, %p85;
	mad.lo.s32 	%r206, %r203, %r124, %r7;
	setp.lt.s32 	%p86, %r203, 0;
	selp.b32 	%r207, 0, %r206, %p86;
	mul.wide.s32 	%rd130, %r199, 8;
	add.s64 	%rd131, %rd3, %rd130;
	ld.global.nc.f64 	%fd265, [%rd131];
	mul.wide.s32 	%rd132, %r205, 8;
	add.s64 	%rd133, %rd3, %rd132;
	ld.global.nc.f64 	%fd266, [%rd133];
	sub.f64 	%fd3, %fd265, %fd266;
	mul.wide.s32 	%rd134, %r207, 8;
	add.s64 	%rd135, %rd3, %rd134;
	ld.global.nc.f64 	%fd267, [%rd135];
	sub.f64 	%fd268, %fd265, %fd267;
	abs.f64 	%fd269, %fd3;
	setp.equ.f64 	%p87, %fd269, 0d7FF0000000000000;
	abs.f64 	%fd270, %fd268;
	setp.equ.f64 	%p88, %fd270, 0d7FF0000000000000;
	or.pred  	%p89, %p87, %p88;
	setp.eq.f64 	%p90, %fd268, 0d0000000000000000;
	or.pred  	%p91, %p89, %p90;
	@%p91 bra 	$L__BB2_8;
	mul.f64 	%fd272, %fd3, %fd1;
	mul.f64 	%fd273, %fd268, %fd2;
	div.rn.f64 	%fd274, %fd272, %fd273;
	fma.rn.f64 	%fd275, %fd274, 0d4059000000000000, 0dC059000000000000;
	cvt.rn.f32.f64 	%f73, %fd275;
$L__BB2_8:
	mad.lo.s32 	%r208, %r214, %r124, %r3;
	mul.wide.s32 	%rd136, %r208, 4;
	add.s64 	%rd137, %rd2, %rd136;
	st.global.f32 	[%rd137], %f73;
	add.s32 	%r214, %r214, %r10;
	setp.lt.s32 	%p92, %r214, %r125;
	@%p92 bra 	$L__BB2_5;
	bra.uni 	$L__BB2_67;
$L__BB2_9:
	mov.u32 	%r133, %tid.x;
	setp.ne.s32 	%p4, %r133, 0;
	@%p4 bra 	$L__BB2_67;
	add.s32 	%r248, %r4, %r127;
	add.s32 	%r14, %r248, -1;
	min.s32 	%r15, %r14, %r125;
	setp.lt.s32 	%p5, %r15, 1;
	@%p5 bra 	$L__BB2_22;
	and.b32  	%r16, %r15, 7;
	setp.lt.u32 	%p6, %r15, 8;
	mov.b32 	%r224, 0;
	@%p6 bra 	$L__BB2_14;
	and.b32  	%r224, %r15, 2147483640;
	neg.s32 	%r222, %r224;
	add.s32 	%r135, %r2, %r124;
	add.s32 	%r221, %r135, %r1;
	shl.b32 	%r20, %r124, 3;
	shl.b32 	%r136, %r124, 1;
	add.s32 	%r220, %r3, %r136;
	mad.lo.s32 	%r219, %r124, 3, %r3;
	shl.b32 	%r137, %r124, 2;
	add.s32 	%r218, %r3, %r137;
	mad.lo.s32 	%r217, %r124, 5, %r3;
	mad.lo.s32 	%r216, %r124, 6, %r3;
	mad.lo.s32 	%r215, %r124, 7, %r3;
	add.s64 	%rd138, %rd2, %rd23;
	mul.wide.u32 	%rd5, %r20, 4;
$L__BB2_13:
	.pragma "nounroll";
	mov.b32 	%r138, 2147483647;
	st.global.u32 	[%rd138], %r138;
	mul.wide.u32 	%rd26, %r221, 4;
	add.s64 	%rd27, %rd2, %rd26;
	st.global.u32 	[%rd27], %r138;
	mul.wide.u32 	%rd28, %r220, 4;
	add.s64 	%rd29, %rd2, %rd28;
	st.global.u32 	[%rd29], %r138;
	mul.wide.u32 	%rd30, %r219, 4;
	add.s64 	%rd31, %rd2, %rd30;
	st.global.u32 	[%rd31], %r138;
	mul.wide.u32 	%rd32, %r218, 4;
	add.s64 	%rd33, %rd2, %rd32;
	st.global.u32 	[%rd33], %r138;
	mul.wide.u32 	%rd34, %r217, 4;
	add.s64 	%rd35, %rd2, %rd34;
	st.global.u32 	[%rd35], %r138;
	mul.wide.u32 	%rd36, %r216, 4;
	add.s64 	%rd37, %rd2, %rd36;
	st.global.u32 	[%rd37], %r138;
	mul.wide.u32 	%rd38, %r215, 4;
	add.s64 	%rd39, %rd2, %rd38;
	st.global.u32 	[%rd39], %r138;
	add.s32 	%r222, %r222, 8;
	add.s32 	%r221, %r221, %r20;
	add.s32 	%r220, %r220, %r20;
	add.s32 	%r219, %r219, %r20;
	add.s32 	%r218, %r218, %r20;
	add.s32 	%r217, %r217, %r20;
	add.s32 	%r216, %r216, %r20;
	add.s32 	%r215, %r215, %r20;
	add.s64 	%rd138, %rd138, %rd5;
	setp.ne.s32 	%p7, %r222, 0;
	@%p7 bra 	$L__BB2_13;
$L__BB2_14:
	setp.eq.s32 	%p8, %r16, 0;
	@%p8 bra 	$L__BB2_22;
	and.b32  	%r44, %r15, 3;
	setp.lt.u32 	%p9, %r16, 4;
	@%p9 bra 	$L__BB2_17;
	mad.lo.s32 	%r139, %r224, %r124, %r3;
	mul.wide.u32 	%rd40, %r139, 4;
	add.s64 	%rd41, %rd2, %rd40;
	mov.b32 	%r140, 2147483647;
	st.global.u32 	[%rd41], %r140;
	add.s32 	%r141, %r139, %r124;
	mul.wide.u32 	%rd42, %r141, 4;
	add.s64 	%rd43, %rd2, %rd42;
	st.global.u32 	[%rd43], %r140;
	add.s32 	%r142, %r141, %r124;
	mul.wide.u32 	%rd44, %r142, 4;
	add.s64 	%rd45, %rd2, %rd44;
	st.global.u32 	[%rd45], %r140;
	add.s32 	%r143, %r142, %r124;
	mul.wide.u32 	%rd46, %r143, 4;
	add.s64 	%rd47, %rd2, %rd46;
	st.global.u32 	[%rd47], %r140;
	add.s32 	%r224, %r224, 4;
$L__BB2_17:
	setp.eq.s32 	%p10, %r44, 0;
	@%p10 bra 	$L__BB2_22;
	setp.eq.s32 	%p11, %r44, 1;
	@%p11 bra 	$L__BB2_20;
	mad.lo.s32 	%r144, %r224, %r124, %r3;
	mul.wide.u32 	%rd48, %r144, 4;
	add.s64 	%rd49, %rd2, %rd48;
	mov.b32 	%r145, 2147483647;
	st.global.u32 	[%rd49], %r145;
	add.s32 	%r146, %r144, %r124;
	mul.wide.u32 	%rd50, %r146, 4;
	add.s64 	%rd51, %rd2, %rd50;
	st.global.u32 	[%rd51], %r145;
	add.s32 	%r224, %r224, 2;
$L__BB2_20:
	and.b32  	%r147, %r15, 1;
	setp.eq.b32 	%p12, %r147, 1;
	not.pred 	%p13, %p12;
	@%p13 bra 	$L__BB2_22;
	mad.lo.s32 	%r148, %r224, %r124, %r3;
	mul.wide.u32 	%rd52, %r148, 4;
	add.s64 	%rd53, %rd2, %rd52;
	mov.b32 	%r149, 2147483647;
	st.global.u32 	[%rd53], %r149;
$L__BB2_22:
	setp.lt.s32 	%p14, %r125, %r248;
	@%p14 bra 	$L__BB2_67;
	ld.param.u32 	%r209, [ppo_many_series_one_param_time_major_f32_param_5];
	add.s32 	%r49, %r209, 1;
	cvt.rn.f64.s32 	%fd65, %r49;
	mov.f64 	%fd66, 0d4000000000000000;
	div.rn.f64 	%fd5, %fd66, %fd65;
	add.s32 	%r150, %r127, 1;
	cvt.rn.f64.s32 	%fd67, %r150;
	div.rn.f64 	%fd6, %fd66, %fd67;
	mov.f64 	%fd68, 0d3FF0000000000000;
	sub.f64 	%fd7, %fd68, %fd5;
	sub.s32 	%r50, %r127, %r209;
	setp.lt.s32 	%p15, %r127, 1;
	mov.f64 	%fd290, 0d0000000000000000;
	mov.f64 	%fd291, %fd290;
	@%p15 bra 	$L__BB2_35;
	setp.lt.u32 	%p16, %r127, 8;
	mov.f64 	%fd291, 0d0000000000000000;
	mov.b32 	%r235, 0;
	mov.f64 	%fd290, %fd291;
	@%p16 bra 	$L__BB2_27;
	mul.lo.s32 	%r153, %r124, %r4;
	add.s32 	%r154, %r153, %r124;
	add.s32 	%r232, %r3, %r154;
	shl.b32 	%r52, %r124, 3;
	add.s32 	%r155, %r4, 2;
	mad.lo.s32 	%r231, %r124, %r155, %r3;
	add.s32 	%r156, %r4, 3;
	mad.lo.s32 	%r230, %r124, %r156, %r3;
	add.s32 	%r157, %r4, 4;
	mad.lo.s32 	%r229, %r124, %r157, %r3;
	add.s32 	%r158, %r4, 5;
	mad.lo.s32 	%r228, %r124, %r158, %r3;
	add.s32 	%r159, %r4, 6;
	mad.lo.s32 	%r227, %r124, %r159, %r3;
	add.s32 	%r160, %r4, 7;
	mad.lo.s32 	%r226, %r124, %r160, %r3;
	add.s32 	%r161, %r3, %r153;
	mul.wide.u32 	%rd54, %r161, 4;
	add.s64 	%rd139, %rd1, %rd54;
	mov.f64 	%fd291, 0d0000000000000000;
	mov.b32 	%r233, 0;
	mul.wide.u32 	%rd69, %r52, 4;
$L__BB2_26:
	.pragma "nounroll";
	ld.global.nc.f32 	%f15, [%rd139];
	cvt.f64.f32 	%fd72, %f15;
	add.f64 	%fd73, %fd290, %fd72;
	setp.lt.s32 	%p17, %r233, %r50;
	add.f64 	%fd74, %fd291, %fd72;
	selp.f64 	%fd75, %fd291, %fd74, %p17;
	mul.wide.u32 	%rd55, %r232, 4;
	add.s64 	%rd56, %rd1, %rd55;
	ld.global.nc.f32 	%f16, [%rd56];
	cvt.f64.f32 	%fd76, %f16;
	add.f64 	%fd77, %fd73, %fd76;
	add.s32 	%r162, %r233, 1;
	setp.lt.s32 	%p18, %r162, %r50;
	add.f64 	%fd78, %fd75, %fd76;
	selp.f64 	%fd79, %fd291, %fd78, %p18;
	mul.wide.u32 	%rd57, %r231, 4;
	add.s64 	%rd58, %rd1, %rd57;
	ld.global.nc.f32 	%f17, [%rd58];
	cvt.f64.f32 	%fd80, %f17;
	add.f64 	%fd81, %fd77, %fd80;
	add.s32 	%r163, %r233, 2;
	setp.lt.s32 	%p19, %r163, %r50;
	add.f64 	%fd82, %fd79, %fd80;
	selp.f64 	%fd83, %fd291, %fd82, %p19;
	mul.wide.u32 	%rd59, %r230, 4;
	add.s64 	%rd60, %rd1, %rd59;
	ld.global.nc.f32 	%f18, [%rd60];
	cvt.f64.f32 	%fd84, %f18;
	add.f64 	%fd85, %fd81, %fd84;
	add.s32 	%r164, %r233, 3;
	setp.lt.s32 	%p20, %r164, %r50;
	add.f64 	%fd86, %fd83, %fd84;
	selp.f64 	%fd87, %fd291, %fd86, %p20;
	mul.wide.u32 	%rd61, %r229, 4;
	add.s64 	%rd62, %rd1, %rd61;
	ld.global.nc.f32 	%f19, [%rd62];
	cvt.f64.f32 	%fd88, %f19;
	add.f64 	%fd89, %fd85, %fd88;
	add.s32 	%r165, %r233, 4;
	setp.lt.s32 	%p21, %r165, %r50;
	add.f64 	%fd90, %fd87, %fd88;
	selp.f64 	%fd91, %fd291, %fd90, %p21;
	mul.wide.u32 	%rd63, %r228, 4;
	add.s64 	%rd64, %rd1, %rd63;
	ld.global.nc.f32 	%f20, [%rd64];
	cvt.f64.f32 	%fd92, %f20;
	add.f64 	%fd93, %fd89, %fd92;
	add.s32 	%r166, %r233, 5;
	setp.lt.s32 	%p22, %r166, %r50;
	add.f64 	%fd94, %fd91, %fd92;
	selp.f64 	%fd95, %fd291, %fd94, %p22;
	mul.wide.u32 	%rd65, %r227, 4;
	add.s64 	%rd66, %rd1, %rd65;
	ld.global.nc.f32 	%f21, [%rd66];
	cvt.f64.f32 	%fd96, %f21;
	add.f64 	%fd97, %fd93, %fd96;
	add.s32 	%r167, %r233, 6;
	setp.lt.s32 	%p23, %r167, %r50;
	add.f64 	%fd98, %fd95, %fd96;
	selp.f64 	%fd99, %fd291, %fd98, %p23;
	mul.wide.u32 	%rd67, %r226, 4;
	add.s64 	%rd68, %rd1, %rd67;
	ld.global.nc.f32 	%f22, [%rd68];
	cvt.f64.f32 	%fd100, %f22;
	add.f64 	%fd290, %fd97, %fd100;
	add.s32 	%r168, %r233, 7;
	setp.lt.s32 	%p24, %r168, %r50;
	add.f64 	%fd101, %fd99, %fd100;
	selp.f64 	%fd291, %fd291, %fd101, %p24;
	add.s32 	%r232, %r232, %r52;
	add.s32 	%r231, %r231, %r52;
	add.s32 	%r230, %r230, %r52;
	add.s32 	%r229, %r229, %r52;
	add.s32 	%r228, %r228, %r52;
	add.s32 	%r227, %r227, %r52;
	add.s32 	%r226, %r226, %r52;
	add.s64 	%rd139, %rd139, %rd69;
	add.s32 	%r233, %r233, 8;
	and.b32  	%r235, %r127, 2147483640;
	setp.ne.s32 	%p25, %r233, %r235;
	@%p25 bra 	$L__BB2_26;
$L__BB2_27:
	and.b32  	%r77, %r127, 7;
	setp.eq.s32 	%p26, %r77, 0;
	@%p26 bra 	$L__BB2_35;
	and.b32  	%r78, %r127, 3;
	setp.lt.u32 	%p27, %r77, 4;
	@%p27 bra 	$L__BB2_30;
	add.s32 	%r169, %r235, %r4;
	mad.lo.s32 	%r170, %r169, %r124, %r3;
	mul.wide.u32 	%rd70, %r170, 4;
	add.s64 	%rd71, %rd1, %rd70;
	ld.global.nc.f32 	%f23, [%rd71];
	cvt.f64.f32 	%fd103, %f23;
	add.f64 	%fd104, %fd290, %fd103;
	setp.lt.s32 	%p28, %r235, %r50;
	add.f64 	%fd105, %fd291, %fd103;
	selp.f64 	%fd106, %fd291, %fd105, %p28;
	add.s32 	%r171, %r235, 1;
	add.s32 	%r172, %r170, %r124;
	mul.wide.u32 	%rd72, %r172, 4;
	add.s64 	%rd73, %rd1, %rd72;
	ld.global.nc.f32 	%f24, [%rd73];
	cvt.f64.f32 	%fd107, %f24;
	add.f64 	%fd108, %fd104, %fd107;
	setp.lt.s32 	%p29, %r171, %r50;
	add.f64 	%fd109, %fd106, %fd107;
	selp.f64 	%fd110, %fd291, %fd109, %p29;
	add.s32 	%r173, %r235, 2;
	add.s32 	%r174, %r172, %r124;
	mul.wide.u32 	%rd74, %r174, 4;
	add.s64 	%rd75, %rd1, %rd74;
	ld.global.nc.f32 	%f25, [%rd75];
	cvt.f64.f32 	%fd111, %f25;
	add.f64 	%fd112, %fd108, %fd111;
	setp.lt.s32 	%p30, %r173, %r50;
	add.f64 	%fd113, %fd110, %fd111;
	selp.f64 	%fd114, %fd291, %fd113, %p30;
	add.s32 	%r175, %r235, 3;
	add.s32 	%r176, %r174, %r124;
	mul.wide.u32 	%rd76, %r176, 4;
	add.s64 	%rd77, %rd1, %rd76;
	ld.global.nc.f32 	%f26, [%rd77];
	cvt.f64.f32 	%fd115, %f26;
	add.f64 	%fd290, %fd112, %fd115;
	setp.lt.s32 	%p31, %r175, %r50;
	add.f64 	%fd116, %fd114, %fd115;
	selp.f64 	%fd291, %fd291, %fd116, %p31;
	add.s32 	%r235, %r235, 4;
$L__BB2_30:
	setp.eq.s32 	%p32, %r78, 0;
	@%p32 bra 	$L__BB2_35;
	setp.eq.s32 	%p33, %r78, 1;
	@%p33 bra 	$L__BB2_33;
	add.s32 	%r177, %r235, %r4;
	mad.lo.s32 	%r178, %r177, %r124, %r3;
	mul.wide.u32 	%rd78, %r178, 4;
	add.s64 	%rd79, %rd1, %rd78;
	ld.global.nc.f32 	%f27, [%rd79];
	cvt.f64.f32 	%fd118, %f27;
	add.f64 	%fd119, %fd290, %fd118;
	setp.lt.s32 	%p34, %r235, %r50;
	add.f64 	%fd120, %fd291, %fd118;
	selp.f64 	%fd121, %fd291, %fd120, %p34;
	add.s32 	%r179, %r235, 1;
	add.s32 	%r180, %r178, %r124;
	mul.wide.u32 	%rd80, %r180, 4;
	add.s64 	%rd81, %rd1, %rd80;
	ld.global.nc.f32 	%f28, [%rd81];
	cvt.f64.f32 	%fd122, %f28;
	add.f64 	%fd290, %fd119, %fd122;
	setp.lt.s32 	%p35, %r179, %r50;
	add.f64 	%fd123, %fd121, %fd122;
	selp.f64 	%fd291, %fd291, %fd123, %p35;
	add.s32 	%r235, %r235, 2;
$L__BB2_33:
	and.b32  	%r181, %r127, 1;
	setp.eq.b32 	%p36, %r181, 1;
	not.pred 	%p37, %p36;
	@%p37 bra 	$L__BB2_35;
	add.s32 	%r182, %r235, %r4;
	mad.lo.s32 	%r183, %r182, %r124, %r3;
	mul.wide.u32 	%rd82, %r183, 4;
	add.s64 	%rd83, %rd1, %rd82;
	ld.global.nc.f32 	%f29, [%rd83];
	cvt.f64.f32 	%fd124, %f29;
	add.f64 	%fd290, %fd290, %fd124;
	setp.lt.s32 	%p38, %r235, %r50;
	add.f64 	%fd125, %fd291, %fd124;
	selp.f64 	%fd291, %fd291, %fd125, %p38;
$L__BB2_35:
	ld.param.u32 	%r210, [ppo_many_series_one_param_time_major_f32_param_5];
	cvt.rn.f64.s32 	%fd126, %r210;
	div.rn.f64 	%fd300, %fd291, %fd126;
	cvt.rn.f64.s32 	%fd127, %r127;
	div.rn.f64 	%fd303, %fd290, %fd127;
	add.s32 	%r240, %r4, %r210;
	setp.le.s32 	%p39, %r127, %r210;
	@%p39 bra 	$L__BB2_48;
	ld.param.u32 	%r211, [ppo_many_series_one_param_time_major_f32_param_5];
	add.s32 	%r184, %r49, %r4;
	max.s32 	%r185, %r184, %r248;
	sub.s32 	%r84, %r185, %r240;
	and.b32  	%r85, %r84, 15;
	sub.s32 	%r186, %r211, %r185;
	add.s32 	%r187, %r186, %r4;
	setp.gt.u32 	%p40, %r187, -16;
	@%p40 bra 	$L__BB2_39;
	mad.lo.s32 	%r238, %r124, %r240, %r3;
	shl.b32 	%r87, %r124, 4;
	and.b32  	%r188, %r84, -16;
	neg.s32 	%r237, %r188;
	mul.wide.u32 	%rd86, %r124, 4;
$L__BB2_38:
	.pragma "nounroll";
	mul.wide.s32 	%rd84, %r238, 4;
	add.s64 	%rd85, %rd1, %rd84;
	ld.global.nc.f32 	%f30, [%rd85];
	cvt.f64.f32 	%fd129, %f30;
	mul.f64 	%fd130, %fd5, %fd129;
	fma.rn.f64 	%fd131, %fd7, %fd300, %fd130;
	add.s64 	%rd87, %rd85, %rd86;
	ld.global.nc.f32 	%f31, [%rd87];
	cvt.f64.f32 	%fd132, %f31;
	mul.f64 	%fd133, %fd5, %fd132;
	fma.rn.f64 	%fd134, %fd7, %fd131, %fd133;
	add.s64 	%rd88, %rd87, %rd86;
	ld.global.nc.f32 	%f32, [%rd88];
	cvt.f64.f32 	%fd135, %f32;
	mul.f64 	%fd136, %fd5, %fd135;
	fma.rn.f64 	%fd137, %fd7, %fd134, %fd136;
	add.s64 	%rd89, %rd88, %rd86;
	ld.global.nc.f32 	%f33, [%rd89];
	cvt.f64.f32 	%fd138, %f33;
	mul.f64 	%fd139, %fd5, %fd138;
	fma.rn.f64 	%fd140, %fd7, %fd137, %fd139;
	add.s64 	%rd90, %rd89, %rd86;
	ld.global.nc.f32 	%f34, [%rd90];
	cvt.f64.f32 	%fd141, %f34;
	mul.f64 	%fd142, %fd5, %fd141;
	fma.rn.f64 	%fd143, %fd7, %fd140, %fd142;
	add.s64 	%rd91, %rd90, %rd86;
	ld.global.nc.f32 	%f35, [%rd91];
	cvt.f64.f32 	%fd144, %f35;
	mul.f64 	%fd145, %fd5, %fd144;
	fma.rn.f64 	%fd146, %fd7, %fd143, %fd145;
	add.s64 	%rd92, %rd91, %rd86;
	ld.global.nc.f32 	%f36, [%rd92];
	cvt.f64.f32 	%fd147, %f36;
	mul.f64 	%fd148, %fd5, %fd147;
	fma.rn.f64 	%fd149, %fd7, %fd146, %fd148;
	add.s64 	%rd93, %rd92, %rd86;
	ld.global.nc.f32 	%f37, [%rd93];
	cvt.f64.f32 	%fd150, %f37;
	mul.f64 	%fd151, %fd5, %fd150;
	fma.rn.f64 	%fd152, %fd7, %fd149, %fd151;
	add.s64 	%rd94, %rd93, %rd86;
	ld.global.nc.f32 	%f38, [%rd94];
	cvt.f64.f32 	%fd153, %f38;
	mul.f64 	%fd154, %fd5, %fd153;
	fma.rn.f64 	%fd155, %fd7, %fd152, %fd154;
	add.s64 	%rd95, %rd94, %rd86;
	ld.global.nc.f32 	%f39, [%rd95];
	cvt.f64.f32 	%fd156, %f39;
	mul.f64 	%fd157, %fd5, %fd156;
	fma.rn.f64 	%fd158, %fd7, %fd155, %fd157;
	add.s64 	%rd96, %rd95, %rd86;
	ld.global.nc.f32 	%f40, [%rd96];
	cvt.f64.f32 	%fd159, %f40;
	mul.f64 	%fd160, %fd5, %fd159;
	fma.rn.f64 	%fd161, %fd7, %fd158, %fd160;
	add.s64 	%rd97, %rd96, %rd86;
	ld.global.nc.f32 	%f41, [%rd97];
	cvt.f64.f32 	%fd162, %f41;
	mul.f64 	%fd163, %fd5, %fd162;
	fma.rn.f64 	%fd164, %fd7, %fd161, %fd163;
	add.s64 	%rd98, %rd97, %rd86;
	ld.global.nc.f32 	%f42, [%rd98];
	cvt.f64.f32 	%fd165, %f42;
	mul.f64 	%fd166, %fd5, %fd165;
	fma.rn.f64 	%fd167, %fd7, %fd164, %fd166;
	add.s64 	%rd99, %rd98, %rd86;
	ld.global.nc.f32 	%f43, [%rd99];
	cvt.f64.f32 	%fd168, %f43;
	mul.f64 	%fd169, %fd5, %fd168;
	fma.rn.f64 	%fd170, %fd7, %fd167, %fd169;
	add.s64 	%rd100, %rd99, %rd86;
	ld.global.nc.f32 	%f44, [%rd100];
	cvt.f64.f32 	%fd171, %f44;
	mul.f64 	%fd172, %fd5, %fd171;
	fma.rn.f64 	%fd173, %fd7, %fd170, %fd172;
	add.s64 	%rd101, %rd100, %rd86;
	ld.global.nc.f32 	%f45, [%rd101];
	cvt.f64.f32 	%fd174, %f45;
	mul.f64 	%fd175, %fd5, %fd174;
	fma.rn.f64 	%fd300, %fd7, %fd173, %fd175;
	add.s32 	%r240, %r240, 16;
	add.s32 	%r238, %r238, %r87;
	add.s32 	%r237, %r237, 16;
	setp.ne.s32 	%p41, %r237, 0;
	@%p41 bra 	$L__BB2_38;
$L__BB2_39:
	setp.eq.s32 	%p42, %r85, 0;
	@%p42 bra 	$L__BB2_48;
	and.b32  	%r96, %r84, 7;
	setp.lt.u32 	%p43, %r85, 8;
	@%p43 bra 	$L__BB2_42;
	mad.lo.s32 	%r189, %r240, %r124, %r3;
	mul.wide.s32 	%rd102, %r189, 4;
	add.s64 	%rd103, %rd1, %rd102;
	ld.global.nc.f32 	%f46, [%rd103];
	cvt.f64.f32 	%fd177, %f46;
	mul.f64 	%fd178, %fd5, %fd177;
	fma.rn.f64 	%fd179, %fd7, %fd300, %fd178;
	mul.wide.u32 	%rd104, %r124, 4;
	add.s64 	%rd105, %rd103, %rd104;
	ld.global.nc.f32 	%f47, [%rd105];
	cvt.f64.f32 	%fd180, %f47;
	mul.f64 	%fd181, %fd5, %fd180;
	fma.rn.f64 	%fd182, %fd7, %fd179, %fd181;
	add.s64 	%rd106, %rd105, %rd104;
	ld.global.nc.f32 	%f48, [%rd106];
	cvt.f64.f32 	%fd183, %f48;
	mul.f64 	%fd184, %fd5, %fd183;
	fma.rn.f64 	%fd185, %fd7, %fd182, %fd184;
	add.s64 	%rd107, %rd106, %rd104;
	ld.global.nc.f32 	%f49, [%rd107];
	cvt.f64.f32 	%fd186, %f49;
	mul.f64 	%fd187, %fd5, %fd186;
	fma.rn.f64 	%fd188, %fd7, %fd185, %fd187;
	add.s64 	%rd108, %rd107, %rd104;
	ld.global.nc.f32 	%f50, [%rd108];
	cvt.f64.f32 	%fd189, %f50;
	mul.f64 	%fd190, %fd5, %fd189;
	fma.rn.f64 	%fd191, %fd7, %fd188, %fd190;
	add.s64 	%rd109, %rd108, %rd104;
	ld.global.nc.f32 	%f51, [%rd109];
	cvt.f64.f32 	%fd192, %f51;
	mul.f64 	%fd193, %fd5, %fd192;
	fma.rn.f64 	%fd194, %fd7, %fd191, %fd193;
	add.s64 	%rd110, %rd109, %rd104;
	ld.global.nc.f32 	%f52, [%rd110];
	cvt.f64.f32 	%fd195, %f52;
	mul.f64 	%fd196, %fd5, %fd195;
	fma.rn.f64 	%fd197, %fd7, %fd194, %fd196;
	add.s64 	%rd111, %rd110, %rd104;
	ld.global.nc.f32 	%f53, [%rd111];
	cvt.f64.f32 	%fd198, %f53;
	mul.f64 	%fd199, %fd5, %fd198;
	fma.rn.f64 	%fd300, %fd7, %fd197, %fd199;
	add.s32 	%r240, %r240, 8;
$L__BB2_42:
	setp.eq.s32 	%p44, %r96, 0;
	@%p44 bra 	$L__BB2_48;
	and.b32  	%r99, %r84, 3;
	setp.lt.u32 	%p45, %r96, 4;
	@%p45 bra 	$L__BB2_45;
	mad.lo.s32 	%r190, %r240, %r124, %r3;
	mul.wide.s32 	%rd112, %r190, 4;
	add.s64 	%rd113, %rd1, %rd112;
	ld.global.nc.f32 	%f54, [%rd113];
	cvt.f64.f32 	%fd201, %f54;
	mul.f64 	%fd202, %fd5, %fd201;
	fma.rn.f64 	%fd203, %fd7, %fd300, %fd202;
	mul.wide.u32 	%rd114, %r124, 4;
	add.s64 	%rd115, %rd113, %rd114;
	ld.global.nc.f32 	%f55, [%rd115];
	cvt.f64.f32 	%fd204, %f55;
	mul.f64 	%fd205, %fd5, %fd204;
	fma.rn.f64 	%fd206, %fd7, %fd203, %fd205;
	add.s64 	%rd116, %rd115, %rd114;
	ld.global.nc.f32 	%f56, [%rd116];
	cvt.f64.f32 	%fd207, %f56;
	mul.f64 	%fd208, %fd5, %fd207;
	fma.rn.f64 	%fd209, %fd7, %fd206, %fd208;
	add.s64 	%rd117, %rd116, %rd114;
	ld.global.nc.f32 	%f57, [%rd117];
	cvt.f64.f32 	%fd210, %f57;
	mul.f64 	%fd211, %fd5, %fd210;
	fma.rn.f64 	%fd300, %fd7, %fd209, %fd211;
	add.s32 	%r240, %r240, 4;
$L__BB2_45:
	setp.eq.s32 	%p46, %r99, 0;
	@%p46 bra 	$L__BB2_48;
	mad.lo.s32 	%r244, %r240, %r124, %r3;
	neg.s32 	%r243, %r99;
$L__BB2_47:
	.pragma "nounroll";
	mul.wide.s32 	%rd118, %r244, 4;
	add.s64 	%rd119, %rd1, %rd118;
	ld.global.nc.f32 	%f58, [%rd119];
	cvt.f64.f32 	%fd212, %f58;
	mul.f64 	%fd213, %fd5, %fd212;
	fma.rn.f64 	%fd300, %fd7, %fd300, %fd213;
	add.s32 	%r244, %r244, %r124;
	add.s32 	%r243, %r243, 1;
	setp.ne.s32 	%p47, %r243, 0;
	@%p47 bra 	$L__BB2_47;
$L__BB2_48:
	abs.f64 	%fd214, %fd300;
	setp.equ.f64 	%p48, %fd214, 0d7FF0000000000000;
	abs.f64 	%fd215, %fd303;
	setp.equ.f64 	%p49, %fd215, 0d7FF0000000000000;
	or.pred  	%p50, %p48, %p49;
	setp.eq.f64 	%p51, %fd303, 0d0000000000000000;
	mov.f32 	%f74, 0f7FFFFFFF;
	or.pred  	%p52, %p50, %p51;
	@%p52 bra 	$L__BB2_50;
	div.rn.f64 	%fd217, %fd300, %fd303;
	fma.rn.f64 	%fd218, %fd217, 0d4059000000000000, 0dC059000000000000;
	cvt.rn.f32.f64 	%f74, %fd218;
$L__BB2_50:
	mad.lo.s32 	%r191, %r14, %r124, %r3;
	mul.wide.s32 	%rd120, %r191, 4;
	add.s64 	%rd121, %rd2, %rd120;
	st.global.f32 	[%rd121], %f74;
	setp.le.s32 	%p53, %r125, %r248;
	@%p53 bra 	$L__BB2_67;
	mov.f64 	%fd219, 0d3FF0000000000000;
	sub.f64 	%fd47, %fd219, %fd6;
	sub.s32 	%r192, %r125, %r248;
	and.b32  	%r108, %r192, 3;
	setp.eq.s32 	%p54, %r108, 0;
	@%p54 bra 	$L__BB2_56;
	mad.lo.s32 	%r246, %r124, %r248, %r3;
	neg.s32 	%r245, %r108;
$L__BB2_53:
	.pragma "nounroll";
	mul.wide.s32 	%rd122, %r246, 4;
	add.s64 	%rd123, %rd1, %rd122;
	ld.global.nc.f32 	%f61, [%rd123];
	cvt.f64.f32 	%fd220, %f61;
	mul.f64 	%fd221, %fd5, %fd220;
	fma.rn.f64 	%fd300, %fd7, %fd300, %fd221;
	mul.f64 	%fd222, %fd6, %fd220;
	fma.rn.f64 	%fd303, %fd47, %fd303, %fd222;
	abs.f64 	%fd224, %fd300;
	setp.equ.f64 	%p55, %fd224, 0d7FF0000000000000;
	abs.f64 	%fd225, %fd303;
	setp.equ.f64 	%p56, %fd225, 0d7FF0000000000000;
	or.pred  	%p57, %p55, %p56;
	setp.eq.f64 	%p58, %fd303, 0d0000000000000000;
	mov.f32 	%f75, 0f7FFFFFFF;
	or.pred  	%p59, %p57, %p58;
	@%p59 bra 	$L__BB2_55;
	div.rn.f64 	%fd227, %fd300, %fd303;
	fma.rn.f64 	%fd228, %fd227, 0d4059000000000000, 0dC059000000000000;
	cvt.rn.f32.f64 	%f75, %fd228;
$L__BB2_55:
	add.s64 	%rd125, %rd2, %rd122;
	st.global.f32 	[%rd125], %f75;
	add.s32 	%r248, %r248, 1;
	add.s32 	%r246, %r246, %r124;
	add.s32 	%r245, %r245, 1;
	setp.ne.s32 	%p60, %r245, 0;
	@%p60 bra 	$L__BB2_53;
$L__BB2_56:
	sub.s32 	%r193, %r127, %r125;
	add.s32 	%r194, %r193, %r4;
	setp.gt.u32 	%p61, %r194, -4;
	@%p61 bra 	$L__BB2_67;
	mad.lo.s32 	%r249, %r248, %r124, %r3;
	shl.b32 	%r119, %r124, 2;
	mul.wide.u32 	%rd13, %r124, 4;
$L__BB2_58:
	mul.wide.s32 	%rd126, %r249, 4;
	add.s64 	%rd11, %rd1, %rd126;
	ld.global.nc.f32 	%f63, [%rd11];
	cvt.f64.f32 	%fd229, %f63;
	mul.f64 	%fd230, %fd5, %fd229;
	fma.rn.f64 	%fd56, %fd7, %fd300, %fd230;
	mul.f64 	%fd231, %fd6, %fd229;
	fma.rn.f64 	%fd232, %fd47, %fd303, %fd231;
	abs.f64 	%fd233, %fd56;
	setp.equ.f64 	%p62, %fd233, 0d7FF0000000000000;
	abs.f64 	%fd234, %fd232;
	setp.equ.f64 	%p63, %fd234, 0d7FF0000000000000;
	or.pred  	%p64, %p62, %p63;
	setp.eq.f64 	%p65, %fd232, 0d0000000000000000;
	mov.f32 	%f76, 0f7FFFFFFF;
	or.pred  	%p66, %p64, %p65;
	@%p66 bra 	$L__BB2_60;
	div.rn.f64 	%fd236, %fd56, %fd232;
	fma.rn.f64 	%fd237, %fd236, 0d4059000000000000, 0dC059000000000000;
	cvt.rn.f32.f64 	%f76, %fd237;
$L__BB2_60:
	add.s64 	%rd12, %rd2, %rd126;
	st.global.f32 	[%rd12], %f76;
	add.s64 	%rd14, %rd11, %rd13;
	ld.global.nc.f32 	%f65, [%rd14];
	cvt.f64.f32 	%fd238, %f65;
	mul.f64 	%fd239, %fd5, %fd238;
	fma.rn.f64 	%fd58, %fd7, %fd56, %fd239;
	mul.f64 	%fd240, %fd6, %fd238;
	fma.rn.f64 	%fd241, %fd47, %fd232, %fd240;
	abs.f64 	%fd242, %fd58;
	setp.equ.f64 	%p67, %fd242, 0d7FF0000000000000;
	abs.f64 	%fd243, %fd241;
	setp.equ.f64 	%p68, %fd243, 0d7FF0000000000000;
	or.pred  	%p69, %p67, %p68;
	setp.eq.f64 	%p70, %fd241, 0d0000000000000000;
	mov.f32 	%f77, 0f7FFFFFFF;
	or.pred  	%p71, %p69, %p70;
	@%p71 bra 	$L__BB2_62;
	div.rn.f64 	%fd245, %fd58, %fd241;
	fma.rn.f64 	%fd246, %fd245, 0d4059000000000000, 0dC059000000000000;
	cvt.rn.f32.f64 	%f77, %fd246;
$L__BB2_62:
	add.s64 	%rd15, %rd12, %rd13;
	st.global.f32 	[%rd15], %f77;
	add.s64 	%rd16, %rd14, %rd13;
	ld.global.nc.f32 	%f67, [%rd16];
	cvt.f64.f32 	%fd247, %f67;
	mul.f64 	%fd248, %fd5, %fd247;
	fma.rn.f64 	%fd60, %fd7, %fd58, %fd248;
	mul.f64 	%fd249, %fd6, %fd247;
	fma.rn.f64 	%fd250, %fd47, %fd241, %fd249;
	abs.f64 	%fd251, %fd60;
	setp.equ.f64 	%p72, %fd251, 0d7FF0000000000000;
	abs.f64 	%fd252, %fd250;
	setp.equ.f64 	%p73, %fd252, 0d7FF0000000000000;
	or.pred  	%p74, %p72, %p73;
	setp.eq.f64 	%p75, %fd250, 0d0000000000000000;
	mov.f32 	%f78, 0f7FFFFFFF;
	or.pred  	%p76, %p74, %p75;
	@%p76 bra 	$L__BB2_64;
	div.rn.f64 	%fd254, %fd60, %fd250;
	fma.rn.f64 	%fd255, %fd254, 0d4059000000000000, 0dC059000000000000;
	cvt.rn.f32.f64 	%f78, %fd255;
$L__BB2_64:
	add.s64 	%rd17, %rd15, %rd13;
	st.global.f32 	[%rd17], %f78;
	add.s64 	%rd128, %rd16, %rd13;
	ld.global.nc.f32 	%f69, [%rd128];
	cvt.f64.f32 	%fd256, %f69;
	mul.f64 	%fd257, %fd5, %fd256;
	fma.rn.f64 	%fd300, %fd7, %fd60, %fd257;
	mul.f64 	%fd258, %fd6, %fd256;
	fma.rn.f64 	%fd303, %fd47, %fd250, %fd258;
	abs.f64 	%fd260, %fd300;
	setp.equ.f64 	%p77, %fd260, 0d7FF0000000000000;
	abs.f64 	%fd261, %fd303;
	setp.equ.f64 	%p78, %fd261, 0d7FF0000000000000;
	or.pred  	%p79, %p77, %p78;
	setp.eq.f64 	%p80, %fd303, 0d0000000000000000;
	mov.f32 	%f79, 0f7FFFFFFF;
	or.pred  	%p81, %p79, %p80;
	@%p81 bra 	$L__BB2_66;
	div.rn.f64 	%fd263, %fd300, %fd303;
	fma.rn.f64 	%fd264, %fd263, 0d4059000000000000, 0dC059000000000000;
	cvt.rn.f32.f64 	%f79, %fd264;
$L__BB2_66:
	add.s64 	%rd129, %rd17, %rd13;
	st.global.f32 	[%rd129], %f79;
	add.s32 	%r248, %r248, 4;
	add.s32 	%r249, %r249, %r119;
	setp.lt.s32 	%p82, %r248, %r125;
	@%p82 bra 	$L__BB2_58;
$L__BB2_67:
	ret;

}
	// .globl	ppo_from_ma_batch_f32
.visible .entry ppo_from_ma_batch_f32(
	.param .u64 .ptr .align 1 ppo_from_ma_batch_f32_param_0,
	.param .u64 .ptr .align 1 ppo_from_ma_batch_f32_param_1,
	.param .u32 ppo_from_ma_batch_f32_param_2,
	.param .u32 ppo_from_ma_batch_f32_param_3,
	.param .u32 ppo_from_ma_batch_f32_param_4,
	.param .u32 ppo_from_ma_batch_f32_param_5,
	.param .u64 .ptr .align 1 ppo_from_ma_batch_f32_param_6,
	.param .u32 ppo_from_ma_batch_f32_param_7,
	.param .u64 .ptr .align 1 ppo_from_ma_batch_f32_param_8
)
{
	.reg .pred 	%p<14>;
	.reg .b32 	%r<30>;
	.reg .b32 	%f<11>;
	.reg .b64 	%rd<17>;

	ld.param.u64 	%rd4, [ppo_from_ma_batch_f32_param_0];
	ld.param.u64 	%rd5, [ppo_from_ma_batch_f32_param_1];
	ld.param.u32 	%r10, [ppo_from_ma_batch_f32_param_2];
	ld.param.u32 	%r13, [ppo_from_ma_batch_f32_param_3];
	ld.param.u32 	%r11, [ppo_from_ma_batch_f32_param_4];
	ld.param.u32 	%r12, [ppo_from_ma_batch_f32_param_5];
	ld.param.u64 	%rd6, [ppo_from_ma_batch_f32_param_6];
	ld.param.u32 	%r14, [ppo_from_ma_batch_f32_param_7];
	ld.param.u64 	%rd7, [ppo_from_ma_batch_f32_param_8];
	mov.u32 	%r15, %ctaid.y;
	add.s32 	%r1, %r14, %r15;
	mul.lo.s32 	%r16, %r11, %r13;
	setp.ge.s32 	%p3, %r1, %r16;
	@%p3 bra 	$L__BB3_8;
	cvta.to.global.u64 	%rd8, %rd6;
	div.s32 	%r17, %r1, %r11;
	mul.lo.s32 	%r18, %r17, %r11;
	sub.s32 	%r19, %r1, %r18;
	mul.lo.s32 	%r2, %r17, %r10;
	mul.lo.s32 	%r3, %r19, %r10;
	mov.u32 	%r20, %nctaid.x;
	mov.u32 	%r21, %ntid.x;
	mul.lo.s32 	%r4, %r20, %r21;
	mov.u32 	%r22, %ctaid.x;
	mov.u32 	%r23, %tid.x;
	mad.lo.s32 	%r29, %r22, %r21, %r23;
	mul.wide.s32 	%rd9, %r19, 4;
	add.s64 	%rd10, %rd8, %rd9;
	ld.global.nc.u32 	%r24, [%rd10];
	add.s32 	%r25, %r12, %r24;
	add.s32 	%r6, %r25, -1;
	setp.ge.s32 	%p4, %r29, %r10;
	@%p4 bra 	$L__BB3_8;
	mul.lo.s32 	%r7, %r1, %r10;
	cvta.to.global.u64 	%rd1, %rd5;
	cvta.to.global.u64 	%rd2, %rd4;
	cvta.to.global.u64 	%rd3, %rd7;
$L__BB3_3:
	add.s32 	%r26, %r29, %r3;
	mul.wide.s32 	%rd11, %r26, 4;
	add.s64 	%rd12, %rd1, %rd11;
	ld.global.nc.f32 	%f1, [%rd12];
	add.s32 	%r27, %r29, %r2;
	mul.wide.s32 	%rd13, %r27, 4;
	add.s64 	%rd14, %rd2, %rd13;
	ld.global.nc.f32 	%f2, [%rd14];
	setp.lt.s32 	%p6, %r29, %r6;
	abs.f32 	%f5, %f1;
	setp.equ.f32 	%p7, %f5, 0f7F800000;
	or.pred  	%p8, %p6, %p7;
	mov.pred 	%p13, 0;
	@%p8 bra 	$L__BB3_5;
	abs.f32 	%f7, %f2;
	setp.ne.f32 	%p13, %f7, 0f7F800000;
$L__BB3_5:
	setp.eq.f32 	%p9, %f1, 0f00000000;
	not.pred 	%p10, %p13;
	mov.f32 	%f10, 0f7FFFFFFF;
	or.pred  	%p11, %p10, %p9;
	@%p11 bra 	$L__BB3_7;
	div.rn.f32 	%f9, %f2, %f1;
	fma.rn.f32 	%f10, %f9, 0f42C80000, 0fC2C80000;
$L__BB3_7:
	add.s32 	%r28, %r29, %r7;
	mul.wide.s32 	%rd15, %r28, 4;
	add.s64 	%rd16, %rd3, %rd15;
	st.global.f32 	[%rd16], %f10;
	add.s32 	%r29, %r29, %r4;
	setp.lt.s32 	%p12, %r29, %r10;
	@%p12 bra 	$L__BB3_3;
$L__BB3_8:
	ret;

}
	// .globl	ppo_from_ma_many_series_one_param_time_major_f32
.visible .entry ppo_from_ma_many_series_one_param_time_major_f32(
	.param .u64 .ptr .align 1 ppo_from_ma_many_series_one_param_time_major_f32_param_0,
	.param .u64 .ptr .align 1 ppo_from_ma_many_series_one_param_time_major_f32_param_1,
	.param .u32 ppo_from_ma_many_series_one_param_time_major_f32_param_2,
	.param .u32 ppo_from_ma_many_series_one_param_time_major_f32_param_3,
	.param .u64 .ptr .align 1 ppo_from_ma_many_series_one_param_time_major_f32_param_4,
	.param .u32 ppo_from_ma_many_series_one_param_time_major_f32_param_5,
	.param .u64 .ptr .align 1 ppo_from_ma_many_series_one_param_time_major_f32_param_6
)
{
	.reg .pred 	%p<14>;
	.reg .b32 	%r<21>;
	.reg .b32 	%f<11>;
	.reg .b64 	%rd<16>;

	ld.param.u64 	%rd4, [ppo_from_ma_many_series_one_param_time_major_f32_param_0];
	ld.param.u64 	%rd5, [ppo_from_ma_many_series_one_param_time_major_f32_param_1];
	ld.param.u32 	%r8, [ppo_from_ma_many_series_one_param_time_major_f32_param_2];
	ld.param.u32 	%r9, [ppo_from_ma_many_series_one_param_time_major_f32_param_3];
	ld.param.u64 	%rd6, [ppo_from_ma_many_series_one_param_time_major_f32_param_4];
	ld.param.u32 	%r10, [ppo_from_ma_many_series_one_param_time_major_f32_param_5];
	ld.param.u64 	%rd7, [ppo_from_ma_many_series_one_param_time_major_f32_param_6];
	mov.u32 	%r11, %ctaid.y;
	mov.u32 	%r12, %ntid.y;
	mov.u32 	%r13, %tid.y;
	mad.lo.s32 	%r1, %r11, %r12, %r13;
	setp.ge.s32 	%p3, %r1, %r8;
	@%p3 bra 	$L__BB4_8;
	cvta.to.global.u64 	%rd8, %rd6;
	mov.u32 	%r14, %ctaid.x;
	mov.u32 	%r15, %ntid.x;
	mov.u32 	%r16, %tid.x;
	mad.lo.s32 	%r20, %r14, %r15, %r16;
	mov.u32 	%r17, %nctaid.x;
	mul.lo.s32 	%r3, %r17, %r15;
	mul.wide.u32 	%rd9, %r1, 4;
	add.s64 	%rd10, %rd8, %rd9;
	ld.global.nc.u32 	%r18, [%rd10];
	add.s32 	%r19, %r10, %r18;
	add.s32 	%r4, %r19, -1;
	setp.ge.s32 	%p4, %r20, %r9;
	@%p4 bra 	$L__BB4_8;
	cvta.to.global.u64 	%rd1, %rd5;
	cvta.to.global.u64 	%rd2, %rd4;
	cvta.to.global.u64 	%rd3, %rd7;
$L__BB4_3:
	mad.lo.s32 	%r6, %r20, %r8, %r1;
	mul.wide.s32 	%rd11, %r6, 4;
	add.s64 	%rd12, %rd1, %rd11;
	ld.global.nc.f32 	%f1, [%rd12];
	add.s64 	%rd13, %rd2, %rd11;
	ld.global.nc.f32 	%f2, [%rd13];
	setp.lt.s32 	%p6, %r20, %r4;
	abs.f32 	%f5, %f1;
	setp.equ.f32 	%p7, %f5, 0f7F800000;
	or.pred  	%p8, %p6, %p7;
	mov.pred 	%p13, 0;
	@%p8 bra 	$L__BB4_5;
	abs.f32 	%f7, %f2;
	setp.ne.f32 	%p13, %f7, 0f7F800000;
$L__BB4_5:
	setp.eq.f32 	%p9, %f1, 0f00000000;
	not.pred 	%p10, %p13;
	mov.f32 	%f10, 0f7FFFFFFF;
	or.pred  	%p11, %p10, %p9;
	@%p11 bra 	$L__BB4_7;
	div.rn.f32 	%f9, %f2, %f1;
	fma.rn.f32 	%f10, %f9, 0f42C80000, 0fC2C80000;
$L__BB4_7:
	add.s64 	%rd15, %rd3, %rd11;
	st.global.f32 	[%rd15], %f10;
	add.s32 	%r20, %r20, %r3;
	setp.lt.s32 	%p12, %r20, %r9;
	@%p12 bra 	$L__BB4_3;
$L__BB4_8:
	ret;

}


// ===== COMPILED SASS (sm_100) =====

	.target	sm_100

	.elftype	@"ET_EXEC"


//--------------------- .note.nv.tkinfo           --------------------------
	.section	.note.nv.tkinfo,"",@"SHT_NOTE"
	.sectionflags	@"SHF_NOTE_NV_TKINFO"
	.tkinfo
        /*0018*/ 	.word	0x00000002
        /*0030*/ 	.string	""
        /*0030*/ 	.string	"ptxas"
        /*0030*/ 	.string	"Cuda compilation tools, release 13.0, V13.0.88"
        /*0030*/ 	.string	"Build cuda_13.0.r13.0/compiler.36424714_0"
        /*0030*/ 	.string	"-arch sm_100 -m 64 "



//--------------------- .note.nv.cuinfo           --------------------------
	.section	.note.nv.cuinfo,"",@"SHT_NOTE"
	.sectionflags	@"SHF_NOTE_NV_CUINFO"
        /*0018*/ 	.short	0x0002
        /*001a*/ 	.short	0x0064
        /*001c*/ 	.short	0x0082
	.zero		2


//--------------------- .nv.info                  --------------------------
	.section	.nv.info,"",@"SHT_CUDA_INFO"
	.align	4


	//----- nvinfo : EIATTR_REGCOUNT
	.align		4
        /*0000*/ 	.byte	0x04, 0x2f
        /*0002*/ 	.short	(.L_1 - .L_0)
	.align		4
.L_0:
        /*0004*/ 	.word	index@(ppo_batch_ema_manyparams_f32)
        /*0008*/ 	.word	0x00000020


	//----- nvinfo : EIATTR_FRAME_SIZE
	.align		4
.L_1:
        /*000c*/ 	.byte	0x04, 0x11
        /*000e*/ 	.short	(.L_3 - .L_2)
	.align		4
.L_2:
        /*0010*/ 	.word	index@($__internal_5_$__cuda_sm3x_div_rn_noftz_f32_slowpath)
        /*0014*/ 	.word	0x00000000


	//----- nvinfo : EIATTR_FRAME_SIZE
	.align		4
.L_3:
        /*0018*/ 	.byte	0x04, 0x11
        /*001a*/ 	.short	(.L_5 - .L_4)
	.align		4
.L_4:
        /*001c*/ 	.word	index@($__internal_4_$__cuda_sm20_rcp_rn_f32_slowpath)
        /*0020*/ 	.word	0x00000000


	//----- nvinfo : EIATTR_FRAME_SIZE
	.align		4
.L_5:
        /*0024*/ 	.byte	0x04, 0x11
        /*0026*/ 	.short	(.L_7 - .L_6)
	.align		4
.L_6:
        /*0028*/ 	.word	index@(ppo_batch_ema_manyparams_f32)
        /*002c*/ 	.word	0x00000000


	//----- nvinfo : EIATTR_REGCOUNT
	.align		4
.L_7:
        /*0030*/ 	.byte	0x04, 0x2f
        /*0032*/ 	.short	(.L_9 - .L_8)
	.align		4
.L_8:
        /*0034*/ 	.word	index@(ppo_batch_f32)
        /*0038*/ 	.word	0x00000028


	//----- nvinfo : EIATTR_FRAME_SIZE
	.align		4
.L_9:
        /*003c*/ 	.byte	0x04, 0x11
        /*003e*/ 	.short	(.L_11 - .L_10)
	.align		4
.L_10:
        /*0040*/ 	.word	index@($__internal_3_$__cuda_sm20_div_rn_f64_full)
        /*0044*/ 	.word	0x00000000


	//----- nvinfo : EIATTR_FRAME_SIZE
	.align		4
.L_11:
        /*0048*/ 	.byte	0x04, 0x11
        /*004a*/ 	.short	(.L_13 - .L_12)
	.align		4
.L_12:
        /*004c*/ 	.word	index@(ppo_batch_f32)
        /*0050*/ 	.word	0x00000000


	//----- nvinfo : EIATTR_REGCOUNT
	.align		4
.L_13:
        /*0054*/ 	.byte	0x04, 0x2f
        /*0056*/ 	.short	(.L_15 - .L_14)
	.align		4
.L_14:
        /*0058*/ 	.word	index@(ppo_many_series_one_param_time_major_f32)
        /*005c*/ 	.word	0x00000030


	//----- nvinfo : EIATTR_FRAME_SIZE
	.align		4
.L_15:
        /*0060*/ 	.byte	0x04, 0x11
        /*0062*/ 	.short	(.L_17 - .L_16)
	.align		4
.L_16:
        /*0064*/ 	.word	index@($__internal_2_$__cuda_sm20_div_rn_f64_full)
        /*0068*/ 	.word	0x00000000


	//----- nvinfo : EIATTR_FRAME_SIZE
	.align		4
.L_17:
        /*006c*/ 	.byte	0x04, 0x11
        /*006e*/ 	.short	(.L_19 - .L_18)
	.align		4
.L_18:
        /*0070*/ 	.word	index@(ppo_many_series_one_param_time_major_f32)
        /*0074*/ 	.word	0x00000000


	//----- nvinfo : EIATTR_REGCOUNT
	.align		4
.L_19:
        /*0078*/ 	.byte	0x04, 0x2f
        /*007a*/ 	.short	(.L_21 - .L_20)
	.align		4
.L_20:
        /*007c*/ 	.word	index@(ppo_from_ma_batch_f32)
        /*0080*/ 	.word	0x00000018


	//----- nvinfo : EIATTR_FRAME_SIZE
	.align		4
.L_21:
        /*0084*/ 	.byte	0x04, 0x11
        /*0086*/ 	.short	(.L_23 - .L_22)
	.align		4
.L_22:
        /*0088*/ 	.word	index@($__internal_1_$__cuda_sm3x_div_rn_noftz_f32_slowpath)
        /*008c*/ 	.word	0x00000000


	//----- nvinfo : EIATTR_FRAME_SIZE
	.align		4
.L_23:
        /*0090*/ 	.byte	0x04, 0x11
        /*0092*/ 	.short	(.L_25 - .L_24)
	.align		4
.L_24:
        /*0094*/ 	.word	index@(ppo_from_ma_batch_f32)
        /*0098*/ 	.word	0x00000000


	//----- nvinfo : EIATTR_REGCOUNT
	.align		4
.L_25:
        /*009c*/ 	.byte	0x04, 0x2f
        /*009e*/ 	.short	(.L_27 - .L_26)
	.align		4
.L_26:
        /*00a0*/ 	.word	index@(ppo_from_ma_many_series_one_param_time_major_f32)
        /*00a4*/ 	.word	0x00000018


	//----- nvinfo : EIATTR_FRAME_SIZE
	.align		4
.L_27:
        /*00a8*/ 	.byte	0x04, 0x11
        /*00aa*/ 	.short	(.L_29 - .L_28)
	.align		4
.L_28:
        /*00ac*/ 	.word	index@($__internal_0_$__cuda_sm3x_div_rn_noftz_f32_slowpath)
        /*00b0*/ 	.word	0x00000000


	//----- nvinfo : EIATTR_FRAME_SIZE
	.align		4
.L_29:
        /*00b4*/ 	.byte	0x04, 0x11
        /*00b6*/ 	.short	(.L_31 - .L_30)
	.align		4
.L_30:
        /*00b8*/ 	.word	index@(ppo_from_ma_many_series_one_param_time_major_f32)
        /*00bc*/ 	.word	0x00000000


	//----- nvinfo : EIATTR_MIN_STACK_SIZE
	.align		4
.L_31:
        /*00c0*/ 	.byte	0x04, 0x12
        /*00c2*/ 	.short	(.L_33 - .L_32)
	.align		4
.L_32:
        /*00c4*/ 	.word	index@(ppo_from_ma_many_series_one_param_time_major_f32)
        /*00c8*/ 	.word	0x00000000


	//----- nvinfo : EIATTR_MIN_STACK_SIZE
	.align		4
.L_33:
        /*00cc*/ 	.byte	0x04, 0x12
        /*00ce*/ 	.short	(.L_35 - .L_34)
	.align		4
.L_34:
        /*00d0*/ 	.word	index@(ppo_from_ma_batch_f32)
        /*00d4*/ 	.word	0x00000000


	//----- nvinfo : EIATTR_MIN_STACK_SIZE
	.align		4
.L_35:
        /*00d8*/ 	.byte	0x04, 0x12
        /*00da*/ 	.short	(.L_37 - .L_36)
	.align		4
.L_36:
        /*00dc*/ 	.word	index@(ppo_many_series_one_param_time_major_f32)
        /*00e0*/ 	.word	0x00000000


	//----- nvinfo : EIATTR_MIN_STACK_SIZE
	.align		4
.L_37:
        /*00e4*/ 	.byte	0x04, 0x12
        /*00e6*/ 	.short	(.L_39 - .L_38)
	.align		4
.L_38:
        /*00e8*/ 	.word	index@(ppo_batch_f32)
        /*00ec*/ 	.word	0x00000000


	//----- nvinfo : EIATTR_MIN_STACK_SIZE
	.align		4
.L_39:
        /*00f0*/ 	.byte	0x04, 0x12
        /*00f2*/ 	.short	(.L_41 - .L_40)
	.align		4
.L_40:
        /*00f4*/ 	.word	index@(ppo_batch_ema_manyparams_f32)
        /*00f8*/ 	.word	0x00000000
.L_41:


//--------------------- .nv.compat                --------------------------
	.section	.nv.compat,"",@"SHT_CUDA_COMPAT_INFO"
	.align	4
        /*0000*/ 	.byte	0x02, 0x09, 0x00, 0x00, 0x02, 0x02, 0x01, 0x00, 0x02, 0x05, 0x05, 0x00, 0x03, 0x07, 0x01, 0x01
        /*0010*/ 	.byte	0x02, 0x03, 0x00, 0x00, 0x02, 0x06, 0x01, 0x00, 0x04, 0x0b, 0x08, 0x00, 0x01, 0x00, 0x00, 0x00
        /*0020*/ 	.byte	0x00, 0x00, 0x00, 0x00


//--------------------- .nv.info.ppo_from_ma_many_series_one_param_time_major_f32 --------------------------
	.section	.nv.info.ppo_from_ma_many_series_one_param_time_major_f32,"",@"SHT_CUDA_INFO"
	.sectionflags	@""
	.align	4


	//----- nvinfo : EIATTR_CUDA_API_VERSION
	.align		4
        /*0000*/ 	.byte	0x04, 0x37
        /*0002*/ 	.short	(.L_43 - .L_42)
.L_42:
        /*0004*/ 	.word	0x00000082


	//----- nvinfo : EIATTR_KPARAM_INFO
	.align		4
.L_43:
        /*0008*/ 	.byte	0x04, 0x17
        /*000a*/ 	.short	(.L_45 - .L_44)
.L_44:
        /*000c*/ 	.word	0x00000000
        /*0010*/ 	.short	0x0006
        /*0012*/ 	.short	0x0028
        /*0014*/ 	.byte	0x00, 0xf5, 0x21, 0x00


	//----- nvinfo : EIATTR_KPARAM_INFO
	.align		4
.L_45:
        /*0018*/ 	.byte	0x04, 0x17
        /*001a*/ 	.short	(.L_47 - .L_46)
.L_46:
        /*001c*/ 	.word	0x00000000
        /*0020*/ 	.short	0x0005
        /*0022*/ 	.short	0x0020
        /*0024*/ 	.byte	0x00, 0xf0, 0x11, 0x00


	//----- nvinfo : EIATTR_KPARAM_INFO
	.align		4
.L_47:
        /*0028*/ 	.byte	0x04, 0x17
        /*002a*/ 	.short	(.L_49 - .L_48)
.L_48:
        /*002c*/ 	.word	0x00000000
        /*0030*/ 	.short	0x0004
        /*0032*/ 	.short	0x0018
        /*0034*/ 	.byte	0x00, 0xf5, 0x21, 0x00


	//----- nvinfo : EIATTR_KPARAM_INFO
	.align		4
.L_49:
        /*0038*/ 	.byte	0x04, 0x17
        /*003a*/ 	.short	(.L_51 - .L_50)
.L_50:
        /*003c*/ 	.word	0x00000000
        /*0040*/ 	.short	0x0003
        /*0042*/ 	.short	0x0014
        /*0044*/ 	.byte	0x00, 0xf0, 0x11, 0x00


	//----- nvinfo : EIATTR_KPARAM_INFO
	.align		4
.L_51:
        /*0048*/ 	.byte	0x04, 0x17
        /*004a*/ 	.short	(.L_53 - .L_52)
.L_52:
        /*004c*/ 	.word	0x00000000
        /*0050*/ 	.short	0x0002
        /*0052*/ 	.short	0x0010
        /*0054*/ 	.byte	0x00, 0xf0, 0x11, 0x00


	//----- nvinfo : EIATTR_KPARAM_INFO
	.align		4
.L_53:
        /*0058*/ 	.byte	0x04, 0x17
        /*005a*/ 	.short	(.L_55 - .L_54)
.L_54:
        /*005c*/ 	.word	0x00000000
        /*0060*/ 	.short	0x0001
        /*0062*/ 	.short	0x0008
        /*0064*/ 	.byte	0x00, 0xf5, 0x21, 0x00


	//----- nvinfo : EIATTR_KPARAM_INFO
	.align		4
.L_55:
        /*0068*/ 	.byte	0x04, 0x17
        /*006a*/ 	.short	(.L_57 - .L_56)
.L_56:
        /*006c*/ 	.word	0x00000000
        /*0070*/ 	.short	0x0000
        /*0072*/ 	.short	0x0000
        /*0074*/ 	.byte	0x00, 0xf5, 0x21, 0x00


	//----- nvinfo : EIATTR_SPARSE_MMA_MASK
	.align		4
.L_57:
        /*0078*/ 	.byte	0x03, 0x50
        /*007a*/ 	.short	0x0000


	//----- nvinfo : EIATTR_MAXREG_COUNT
	.align		4
        /*007c*/ 	.byte	0x03, 0x1b
        /*007e*/ 	.short	0x00ff


	//----- nvinfo : EIATTR_MERCURY_ISA_VERSION
	.align		4
        /*0080*/ 	.byte	0x03, 0x5f
        /*0082*/ 	.short	0x0101


	//----- nvinfo : EIATTR_VRC_CTA_INIT_COUNT
	.align		4
        /*0084*/ 	.byte	0x02, 0x4a
	.zero		1
	.zero		1


	//----- nvinfo : EIATTR_EXIT_INSTR_OFFSETS
	.align		4
        /*0088*/ 	.byte	0x04, 0x1c
        /*008a*/ 	.short	(.L_59 - .L_58)


	//   ....[0]....
.L_58:
        /*008c*/ 	.word	0x00000070


	//   ....[1]....
        /*0090*/ 	.word	0x00000150


	//   ....[2]....
        /*0094*/ 	.word	0x000003c0


	//----- nvinfo : EIATTR_CRS_STACK_SIZE
	.align		4
.L_59:
        /*0098*/ 	.byte	0x04, 0x1e
        /*009a*/ 	.short	(.L_61 - .L_60)
.L_60:
        /*009c*/ 	.word	0x00000000


	//----- nvinfo : EIATTR_CBANK_PARAM_SIZE
	.align		4
.L_61:
        /*00a0*/ 	.byte	0x03, 0x19
        /*00a2*/ 	.short	0x0030


	//----- nvinfo : EIATTR_PARAM_CBANK
	.align		4
        /*00a4*/ 	.byte	0x04, 0x0a
        /*00a6*/ 	.short	(.L_63 - .L_62)
	.align		4
.L_62:
        /*00a8*/ 	.word	index@(.nv.constant0.ppo_from_ma_many_series_one_param_time_major_f32)
        /*00ac*/ 	.short	0x0380
        /*00ae*/ 	.short	0x0030


	//----- nvinfo : EIATTR_SW_WAR
	.align		4
.L_63:
        /*00b0*/ 	.byte	0x04, 0x36
        /*00b2*/ 	.short	(.L_65 - .L_64)
.L_64:
        /*00b4*/ 	.word	0x00000008
.L_65:


//--------------------- .nv.info.ppo_from_ma_batch_f32 --------------------------
	.section	.nv.info.ppo_from_ma_batch_f32,"",@"SHT_CUDA_INFO"
	.sectionflags	@""
	.align	4


	//----- nvinfo : EIATTR_CUDA_API_VERSION
	.align		4
        /*0000*/ 	.byte	0x04, 0x37
        /*0002*/ 	.short	(.L_67 - .L_66)
.L_66:
        /*0004*/ 	.word	0x00000082


	//----- nvinfo : EIATTR_KPARAM_INFO
	.align		4
.L_67:
        /*0008*/ 	.byte	0x04, 0x17
        /*000a*/ 	.short	(.L_69 - .L_68)
.L_68:
        /*000c*/ 	.word	0x00000000
        /*0010*/ 	.short	0x0008
        /*0012*/ 	.short	0x0030
        /*0014*/ 	.byte	0x00, 0xf5, 0x21, 0x00


	//----- nvinfo : EIATTR_KPARAM_INFO
	.align		4
.L_69:
        /*0018*/ 	.byte	0x04, 0x17
        /*001a*/ 	.short	(.L_71 - .L_70)
.L_70:
        /*001c*/ 	.word	0x00000000
        /*0020*/ 	.short	0x0007
        /*0022*/ 	.short	0x0028
        /*0024*/ 	.byte	0x00, 0xf0, 0x11, 0x00


	//----- nvinfo : EIATTR_KPARAM_INFO
	.align		4
.L_71:
        /*0028*/ 	.byte	0x04, 0x17
        /*002a*/ 	.short	(.L_73 - .L_72)
.L_72:
        /*002c*/ 	.word	0x00000000
        /*0030*/ 	.short	0x0006
        /*0032*/ 	.short	0x0020
        /*0034*/ 	.byte	0x00, 0xf5, 0x21, 0x00


	//----- nvinfo : EIATTR_KPARAM_INFO
	.align		4
.L_73:
        /*0038*/ 	.byte	0x04, 0x17
        /*003a*/ 	.short	(.L_75 - .L_74)
.L_74:
        /*003c*/ 	.word	0x00000000
        /*0040*/ 	.short	0x0005
        /*0042*/ 	.short	0x001c
        /*0044*/ 	.byte	0x00, 0xf0, 0x11, 0x00


	//----- nvinfo : EIATTR_KPARAM_INFO
	.align		4
.L_75:
        /*0048*/ 	.byte	0x04, 0x17
        /*004a*/ 	.short	(.L_77 - .L_76)
.L_76:
        /*004c*/ 	.word	0x00000000
        /*0050*/ 	.short	0x0004
        /*0052*/ 	.short	0x0018
        /*0054*/ 	.byte	0x00, 0xf0, 0x11, 0x00


	//----- nvinfo : EIATTR_KPARAM_INFO
	.align		4
.L_77:
        /*0058*/ 	.byte	0x04, 0x17
        /*005a*/ 	.short	(.L_79 - .L_78)
.L_78:
        /*005c*/ 	.word	0x00000000
        /*0060*/ 	.short	0x0003
        /*0062*/ 	.short	0x0014
        /*0064*/ 	.byte	0x00, 0xf0, 0x11, 0x00


	//----- nvinfo : EIATTR_KPARAM_INFO
	.align		4
.L_79:
        /*0068*/ 	.byte	0x04, 0x17
        /*006a*/ 	.short	(.L_81 - .L_80)
.L_80:
        /*006c*/ 	.word	0x00000000
        /*0070*/ 	.short	0x0002
        /*0072*/ 	.short	0x0010
        /*0074*/ 	.byte	0x00, 0xf0, 0x11, 0x00


	//----- nvinfo : EIATTR_KPARAM_INFO
	.align		4
.L_81:
        /*0078*/ 	.byte	0x04, 0x17
        /*007a*/ 	.short	(.L_83 - .L_82)
.L_82:
        /*007c*/ 	.word	0x00000000
        /*0080*/ 	.short	0x0001
        /*0082*/ 	.short	0x0008
        /*0084*/ 	.byte	0x00, 0xf5, 0x21, 0x00


	//----- nvinfo : EIATTR_KPARAM_INFO
	.align		4
.L_83:
        /*0088*/ 	.byte	0x04, 0x17
        /*008a*/ 	.short	(.L_85 - .L_84)
.L_84:
        /*008c*/ 	.word	0x00000000
        /*0090*/ 	.short	0x0000
        /*0092*/ 	.short	0x0000
        /*0094*/ 	.byte	0x00, 0xf5, 0x21, 0x00


	//----- nvinfo : EIATTR_SPARSE_MMA_MASK
	.align		4
.L_85:
        /*0098*/ 	.byte	0x03, 0x50
        /*009a*/ 	.short	0x0000


	//----- nvinfo : EIATTR_MAXREG_COUNT
	.align		4
        /*009c*/ 	.byte	0x03, 0x1b
        /*009e*/ 	.short	0x00ff


	//----- nvinfo : EIATTR_MERCURY_ISA_VERSION
	.align		4
        /*00a0*/ 	.byte	0x03, 0x5f
        /*00a2*/ 	.short	0x0101


	//----- nvinfo : EIATTR_VRC_CTA_INIT_COUNT
	.align		4
        /*00a4*/ 	.byte	0x02, 0x4a
	.zero		1
	.zero		1


	//----- nvinfo : EIATTR_EXIT_INSTR_OFFSETS
	.align		4
        /*00a8*/ 	.byte	0x04, 0x1c
        /*00aa*/ 	.short	(.L_87 - .L_86)


	//   ....[0]....
.L_86:
        /*00ac*/ 	.word	0x00000080


	//   ....[1]....
        /*00b0*/ 	.word	0x000002f0


	//   ....[2]....
        /*00b4*/ 	.word	0x00000580


	//----- nvinfo : EIATTR_CRS_STACK_SIZE
	.align		4
.L_87:
        /*00b8*/ 	.byte	0x04, 0x1e
        /*00ba*/ 	.short	(.L_89 - .L_88)
.L_88:
        /*00bc*/ 	.word	0x00000000


	//----- nvinfo : EIATTR_CBANK_PARAM_SIZE
	.align		4
.L_89:
        /*00c0*/ 	.byte	0x03, 0x19
        /*00c2*/ 	.short	0x0038


	//----- nvinfo : EIATTR_PARAM_CBANK
	.align		4
        /*00c4*/ 	.byte	0x04, 0x0a
        /*00c6*/ 	.short	(.L_91 - .L_90)
	.align		4
.L_90:
        /*00c8*/ 	.word	index@(.nv.constant0.ppo_from_ma_batch_f32)
        /*00cc*/ 	.short	0x0380
        /*00ce*/ 	.short	0x0038


	//----- nvinfo : EIATTR_SW_WAR
	.align		4
.L_91:
        /*00d0*/ 	.byte	0x04, 0x36
        /*00d2*/ 	.short	(.L_93 - .L_92)
.L_92:
        /*00d4*/ 	.word	0x00000008
.L_93:


//--------------------- .nv.info.ppo_many_series_one_param_time_major_f32 --------------------------
	.section	.nv.info.ppo_many_series_one_param_time_major_f32,"",@"SHT_CUDA_INFO"
	.sectionflags	@""
	.align	4


	//----- nvinfo : EIATTR_CUDA_API_VERSION
	.align		4
        /*0000*/ 	.byte	0x04, 0x37
        /*0002*/ 	.short	(.L_95 - .L_94)
.L_94:
        /*0004*/ 	.word	0x00000082


	//----- nvinfo : EIATTR_KPARAM_INFO
	.align		4
.L_95:
        /*0008*/ 	.byte	0x04, 0x17
        /*000a*/ 	.short	(.L_97 - .L_96)
.L_96:
        /*000c*/ 	.word	0x00000000
        /*0010*/ 	.short	0x0008
        /*0012*/ 	.short	0x0030
        /*0014*/ 	.byte	0x00, 0xf5, 0x21, 0x00


	//----- nvinfo : EIATTR_KPARAM_INFO
	.align		4
.L_97:
        /*0018*/ 	.byte	0x04, 0x17
        /*001a*/ 	.short	(.L_99 - .L_98)
.L_98:
        /*001c*/ 	.word	0x00000000
        /*0020*/ 	.short	0x0007
        /*0022*/ 	.short	0x0028
        /*0024*/ 	.byte	0x00, 0xf0, 0x11, 0x00


	//----- nvinfo : EIATTR_KPARAM_INFO
	.align		4
.L_99:
        /*0028*/ 	.byte	0x04, 0x17
        /*002a*/ 	.short	(.L_101 - .L_100)
.L_100:
        /*002c*/ 	.word	0x00000000
        /*0030*/ 	.short	0x0006
        /*0032*/ 	.short	0x0024
        /*0034*/ 	.byte	0x00, 0xf0, 0x11, 0x00


	//----- nvinfo : EIATTR_KPARAM_INFO
	.align		4
.L_101:
        /*0038*/ 	.byte	0x04, 0x17
        /*003a*/ 	.short	(.L_103 - .L_102)
.L_102:
        /*003c*/ 	.word	0x00000000
        /*0040*/ 	.short	0x0005
        /*0042*/ 	.short	0x0020
        /*0044*/ 	.byte	0x00, 0xf0, 0x11, 0x00


	//----- nvinfo : EIATTR_KPARAM_INFO
	.align		4
.L_103:
        /*0048*/ 	.byte	0x04, 0x17
        /*004a*/ 	.short	(.L_105 - .L_104)
.L_104:
        /*004c*/ 	.word	0x00000000
        /*0050*/ 	.short	0x0004
        /*0052*/ 	.short	0x001c
        /*0054*/ 	.byte	0x00, 0xf0, 0x11, 0x00


	//----- nvinfo : EIATTR_KPARAM_INFO
	.align		4
.L_105:
        /*0058*/ 	.byte	0x04, 0x17
        /*005a*/ 	.short	(.L_107 - .L_106)
.L_106:
        /*005c*/ 	.word	0x00000000
        /*0060*/ 	.short	0x0003
        /*0062*/ 	.short	0x0018
        /*0064*/ 	.byte	0x00, 0xf0, 0x11, 0x00


	//----- nvinfo : EIATTR_KPARAM_INFO
	.align		4
.L_107:
        /*0068*/ 	.byte	0x04, 0x17
        /*006a*/ 	.short	(.L_109 - .L_108)
.L_108:
        /*006c*/ 	.word	0x00000000
        /*0070*/ 	.short	0x0002
        /*0072*/ 	.short	0x0010
        /*0074*/ 	.byte	0x00, 0xf5, 0x21, 0x00


	//----- nvinfo : EIATTR_KPARAM_INFO
	.align		4
.L_109:
        /*0078*/ 	.byte	0x04, 0x17
        /*007a*/ 	.short	(.L_111 - .L_110)
.L_110:
        /*007c*/ 	.word	0x00000000
        /*0080*/ 	.short	0x0001
        /*0082*/ 	.short	0x0008
        /*0084*/ 	.byte	0x00, 0xf5, 0x21, 0x00


	//----- nvinfo : EIATTR_KPARAM_INFO
	.align		4
.L_111:
        /*0088*/ 	.byte	0x04, 0x17
        /*008a*/ 	.short	(.L_113 - .L_112)
.L_112:
        /*008c*/ 	.word	0x00000000
        /*0090*/ 	.short	0x0000
        /*0092*/ 	.short	0x0000
        /*0094*/ 	.byte	0x00, 0xf5, 0x21, 0x00


	//----- nvinfo : EIATTR_SPARSE_MMA_MASK
	.align		4
.L_113:
        /*0098*/ 	.byte	0x03, 0x50
        /*009a*/ 	.short	0x0000


	//----- nvinfo : EIATTR_MAXREG_COUNT
	.align		4
        /*009c*/ 	.byte	0x03, 0x1b
        /*009e*/ 	.short	0x00ff


	//----- nvinfo : EIATTR_MERCURY_ISA_VERSION
	.align		4
        /*00a0*/ 	.byte	0x03, 0x5f
        /*00a2*/ 	.short	0x0101


	//----- nvinfo : EIATTR_VRC_CTA_INIT_COUNT
	.align		4
        /*00a4*/ 	.byte	0x02, 0x4a
	.zero		1
	.zero		1


	//----- nvinfo : EIATTR_EXIT_INSTR_OFFSETS
	.align		4
        /*00a8*/ 	.byte	0x04, 0x1c
        /*00aa*/ 	.short	(.L_115 - .L_114)


	//   ....[0]....
.L_114:
        /*00ac*/ 	.word	0x00000040


	//   ....[1]....
        /*00b0*/ 	.word	0x000000b0


	//   ....[2]....
        /*00b4*/ 	.word	0x00000190


	//   ....[3]....
        /*00b8*/ 	.word	0x00000630


	//   ....[4]....
        /*00bc*/ 	.word	0x00000660


	//   ....[5]....
        /*00c0*/ 	.word	0x00000c90


	//   ....[6]....
        /*00c4*/ 	.word	0x00002e60


	//   ....[7]....
        /*00c8*/ 	.word	0x00003260


	//   ....[8]....
        /*00cc*/ 	.word	0x00003d80


	//----- nvinfo : EIATTR_CRS_STACK_SIZE
	.align		4
.L_115:
        /*00d0*/ 	.byte	0x04, 0x1e
        /*00d2*/ 	.short	(.L_117 - .L_116)
.L_116:
        /*00d4*/ 	.word	0x00000000


	//----- nvinfo : EIATTR_CBANK_PARAM_SIZE
	.align		4
.L_117:
        /*00d8*/ 	.byte	0x03, 0x19
        /*00da*/ 	.short	0x0038


	//----- nvinfo : EIATTR_PARAM_CBANK
	.align		4
        /*00dc*/ 	.byte	0x04, 0x0a
        /*00de*/ 	.short	(.L_119 - .L_118)
	.align		4
.L_118:
        /*00e0*/ 	.word	index@(.nv.constant0.ppo_many_series_one_param_time_major_f32)
        /*00e4*/ 	.short	0x0380
        /*00e6*/ 	.short	0x0038


	//----- nvinfo : EIATTR_SW_WAR
	.align		4
.L_119:
        /*00e8*/ 	.byte	0x04, 0x36
        /*00ea*/ 	.short	(.L_121 - .L_120)
.L_120:
        /*00ec*/ 	.word	0x00000008
.L_121:


//--------------------- .nv.info.ppo_batch_f32    --------------------------
	.section	.nv.info.ppo_batch_f32,"",@"SHT_CUDA_INFO"
	.sectionflags	@""
	.align	4


	//----- nvinfo : EIATTR_CUDA_API_VERSION
	.align		4
        /*0000*/ 	.byte	0x04, 0x37
        /*0002*/ 	.short	(.L_123 - .L_122)
.L_122:
        /*0004*/ 	.word	0x00000082


	//----- nvinfo : EIATTR_KPARAM_INFO
	.align		4
.L_123:
        /*0008*/ 	.byte	0x04, 0x17
        /*000a*/ 	.short	(.L_125 - .L_124)
.L_124:
        /*000c*/ 	.word	0x00000000
        /*0010*/ 	.short	0x0008
        /*0012*/ 	.short	0x0030
        /*0014*/ 	.byte	0x00, 0xf5, 0x21, 0x00


	//----- nvinfo : EIATTR_KPARAM_INFO
	.align		4
.L_125:
        /*0018*/ 	.byte	0x04, 0x17
        /*001a*/ 	.short	(.L_127 - .L_126)
.L_126:
        /*001c*/ 	.word	0x00000000
        /*0020*/ 	.short	0x0007
        /*0022*/ 	.short	0x002c
        /*0024*/ 	.byte	0x00, 0xf0, 0x11, 0x00


	//----- nvinfo : EIATTR_KPARAM_INFO
	.align		4
.L_127:
        /*0028*/ 	.byte	0x04, 0x17
        /*002a*/ 	.short	(.L_129 - .L_128)
.L_128:
        /*002c*/ 	.word	0x00000000
        /*0030*/ 	.short	0x0006
        /*0032*/ 	.short	0x0028
        /*0034*/ 	.byte	0x00, 0xf0, 0x11, 0x00


	//----- nvinfo : EIATTR_KPARAM_INFO
	.align		4
.L_129:
        /*0038*/ 	.byte	0x04, 0x17
        /*003a*/ 	.short	(.L_131 - .L_130)
.L_130:
        /*003c*/ 	.word	0x00000000
        /*0040*/ 	.short	0x0005
        /*0042*/ 	.short	0x0020
        /*0044*/ 	.byte	0x00, 0xf5, 0x21, 0x00


	//----- nvinfo : EIATTR_KPARAM_INFO
	.align		4
.L_131:
        /*0048*/ 	.byte	0x04, 0x17
        /*004a*/ 	.short	(.L_133 - .L_132)
.L_132:
        /*004c*/ 	.word	0x00000000
        /*0050*/ 	.short	0x0004
        /*0052*/ 	.short	0x0018
        /*0054*/ 	.byte	0x00, 0xf5, 0x21, 0x00


	//----- nvinfo : EIATTR_KPARAM_INFO
	.align		4
.L_133:
        /*0058*/ 	.byte	0x04, 0x17
        /*005a*/ 	.short	(.L_135 - .L_134)
.L_134:
        /*005c*/ 	.word	0x00000000
        /*0060*/ 	.short	0x0003
        /*0062*/ 	.short	0x0014
        /*0064*/ 	.byte	0x00, 0xf0, 0x11, 0x00


	//----- nvinfo : EIATTR_KPARAM_INFO
	.align		4
.L_135:
        /*0068*/ 	.byte	0x04, 0x17
        /*006a*/ 	.short	(.L_137 - .L_136)
.L_136:
        /*006c*/ 	.word	0x00000000
        /*0070*/ 	.short	0x0002
        /*0072*/ 	.short	0x0010
        /*0074*/ 	.byte	0x00, 0xf0, 0x11, 0x00


	//----- nvinfo : EIATTR_KPARAM_INFO
	.align		4
.L_137:
        /*0078*/ 	.byte	0x04, 0x17
        /*007a*/ 	.short	(.L_139 - .L_138)
.L_138:
        /*007c*/ 	.word	0x00000000
        /*0080*/ 	.short	0x0001
        /*0082*/ 	.short	0x0008
        /*0084*/ 	.byte	0x00, 0xf5, 0x21, 0x00


	//----- nvinfo : EIATTR_KPARAM_INFO
	.align		4
.L_139:
        /*0088*/ 	.byte	0x04, 0x17
        /*008a*/ 	.short	(.L_141 - .L_140)
.L_140:
        /*008c*/ 	.word	0x00000000
        /*0090*/ 	.short	0x0000
        /*0092*/ 	.short	0x0000
        /*0094*/ 	.byte	0x00, 0xf5, 0x21, 0x00


	//----- nvinfo : EIATTR_SPARSE_MMA_MASK
	.align		4
.L_141:
        /*0098*/ 	.byte	0x03, 0x50
        /*009a*/ 	.short	0x0000


	//----- nvinfo : EIATTR_MAXREG_COUNT
	.align		4
        /*009c*/ 	.byte	0x03, 0x1b
        /*009e*/ 	.short	0x00ff


	//----- nvinfo : EIATTR_NUM_BARRIERS
	.align		4
        /*00a0*/ 	.byte	0x02, 0x4c
        /*00a2*/ 	.byte	0x01
	.zero		1


	//----- nvinfo : EIATTR_MERCURY_ISA_VERSION
	.align		4
        /*00a4*/ 	.byte	0x03, 0x5f
        /*00a6*/ 	.short	0x0101


	//----- nvinfo : EIATTR_VRC_CTA_INIT_COUNT
	.align		4
        /*00a8*/ 	.byte	0x02, 0x4a
	.zero		1
	.zero		1


	//----- nvinfo : EIATTR_EXIT_INSTR_OFFSETS
	.align		4
        /*00ac*/ 	.byte	0x04, 0x1c
        /*00ae*/ 	.short	(.L_143 - .L_142)


	//   ....[0]....
.L_142:
        /*00b0*/ 	.word	0x00000040


	//   ....[1]....
        /*00b4*/ 	.word	0x00000090


	//   ....[2]....
        /*00b8*/ 	.word	0x00000180


	//   ....[3]....
        /*00bc*/ 	.word	0x00000240


	//   ....[4]....
        /*00c0*/ 	.word	0x00000680


	//   ....[5]....
        /*00c4*/ 	.word	0x00000820


	//   ....[6]....
        /*00c8*/ 	.word	0x00002c80


	//   ....[7]....
        /*00cc*/ 	.word	0x00003060


	//   ....[8]....
        /*00d0*/ 	.word	0x00003cc0


	//----- nvinfo : EIATTR_CRS_STACK_SIZE
	.align		4
.L_143:
        /*00d4*/ 	.byte	0x04, 0x1e
        /*00d6*/ 	.short	(.L_145 - .L_144)
.L_144:
        /*00d8*/ 	.word	0x00000000


	//----- nvinfo : EIATTR_CBANK_PARAM_SIZE
	.align		4
.L_145:
        /*00dc*/ 	.byte	0x03, 0x19
        /*00de*/ 	.short	0x0038


	//----- nvinfo : EIATTR_PARAM_CBANK
	.align		4
        /*00e0*/ 	.byte	0x04, 0x0a
        /*00e2*/ 	.short	(.L_147 - .L_146)
	.align		4
.L_146:
        /*00e4*/ 	.word	index@(.nv.constant0.ppo_batch_f32)
        /*00e8*/ 	.short	0x0380
        /*00ea*/ 	.short	0x0038


	//----- nvinfo : EIATTR_SW_WAR
	.align		4
.L_147:
        /*00ec*/ 	.byte	0x04, 0x36
        /*00ee*/ 	.short	(.L_149 - .L_148)
.L_148:
        /*00f0*/ 	.word	0x00000008
.L_149:


//--------------------- .nv.info.ppo_batch_ema_manyparams_f32 --------------------------
	.section	.nv.info.ppo_batch_ema_manyparams_f32,"",@"SHT_CUDA_INFO"
	.sectionflags	@""
	.align	4


	//----- nvinfo : EIATTR_CUDA_API_VERSION
	.align		4
        /*0000*/ 	.byte	0x04, 0x37
        /*0002*/ 	.short	(.L_151 - .L_150)
.L_150:
        /*0004*/ 	.word	0x00000082


	//----- nvinfo : EIATTR_KPARAM_INFO
	.align		4
.L_151:
        /*0008*/ 	.byte	0x04, 0x17
        /*000a*/ 	.short	(.L_153 - .L_152)
.L_152:
        /*000c*/ 	.word	0x00000000
        /*0010*/ 	.short	0x0006
        /*0012*/ 	.short	0x0028
        /*0014*/ 	.byte	0x00, 0xf5, 0x21, 0x00


	//----- nvinfo : EIATTR_KPARAM_INFO
	.align		4
.L_153:
        /*0018*/ 	.byte	0x04, 0x17
        /*001a*/ 	.short	(.L_155 - .L_154)
.L_154:
        /*001c*/ 	.word	0x00000000
        /*0020*/ 	.short	0x0005
        /*0022*/ 	.short	0x0020
        /*0024*/ 	.byte	0x00, 0xf0, 0x11, 0x00


	//----- nvinfo : EIATTR_KPARAM_INFO
	.align		4
.L_155:
        /*0028*/ 	.byte	0x04, 0x17
        /*002a*/ 	.short	(.L_157 - .L_156)
.L_156:
        /*002c*/ 	.word	0x00000000
        /*0030*/ 	.short	0x0004
        /*0032*/ 	.short	0x0018
        /*0034*/ 	.byte	0x00, 0xf5, 0x21, 0x00


	//----- nvinfo : EIATTR_KPARAM_INFO
	.align		4
.L_157:
        /*0038*/ 	.byte	0x04, 0x17
        /*003a*/ 	.short	(.L_159 - .L_158)
.L_158:
        /*003c*/ 	.word	0x00000000
        /*0040*/ 	.short	0x0003
        /*0042*/ 	.short	0x0010
        /*0044*/ 	.byte	0x00, 0xf5, 0x21, 0x00


	//----- nvinfo : EIATTR_KPARAM_INFO
	.align		4
.L_159:
        /*0048*/ 	.byte	0x04, 0x17
        /*004a*/ 	.short	(.L_161 - .L_160)
.L_160:
        /*004c*/ 	.word	0x00000000
        /*0050*/ 	.short	0x0002
        /*0052*/ 	.short	0x000c
        /*0054*/ 	.byte	0x00, 0xf0, 0x11, 0x00


	//----- nvinfo : EIATTR_KPARAM_INFO
	.align		4
.L_161:
        /*0058*/ 	.byte	0x04, 0x17
        /*005a*/ 	.short	(.L_163 - .L_162)
.L_162:
        /*005c*/ 	.word	0x00000000
        /*0060*/ 	.short	0x0001
        /*0062*/ 	.short	0x0008
        /*0064*/ 	.byte	0x00, 0xf0, 0x11, 0x00


	//----- nvinfo : EIATTR_KPARAM_INFO
	.align		4
.L_163:
        /*0068*/ 	.byte	0x04, 0x17
        /*006a*/ 	.short	(.L_165 - .L_164)
.L_164:
        /*006c*/ 	.word	0x00000000
        /*0070*/ 	.short	0x0000
        /*0072*/ 	.short	0x0000
        /*0074*/ 	.byte	0x00, 0xf5, 0x21, 0x00


	//----- nvinfo : EIATTR_SPARSE_MMA_MASK
	.align		4
.L_165:
        /*0078*/ 	.byte	0x03, 0x50
        /*007a*/ 	.short	0x0000


	//----- nvinfo : EIATTR_MAXREG_COUNT
	.align		4
        /*007c*/ 	.byte	0x03, 0x1b
        /*007e*/ 	.short	0x00ff


	//----- nvinfo : EIATTR_MERCURY_ISA_VERSION
	.align		4
        /*0080*/ 	.byte	0x03, 0x5f
        /*0082*/ 	.short	0x0101


	//----- nvinfo : EIATTR_COOP_GROUP_MASK_REGIDS
	.align		4
        /*0084*/ 	.byte	0x04, 0x29
        /*0086*/ 	.short	(.L_167 - .L_166)


	//   ....[0]....
.L_166:
        /*0088*/ 	.word	0x05000000


	//   ....[1]....
        /*008c*/ 	.word	0x05000016


	//   ....[2]....
        /*0090*/ 	.word	0x05000016


	//   ....[3]....
        /*0094*/ 	.word	0x05000016


	//   ....[4]....
        /*0098*/ 	.word	0x05000016


	//   ....[5]....
        /*009c*/ 	.word	0x05000016


	//   ....[6]....
        /*00a0*/ 	.word	0x05000016


	//   ....[7]....
        /*00a4*/ 	.word	0x05000016


	//   ....[8]....
        /*00a8*/ 	.word	0x05000016


	//   ....[9]....
        /*00ac*/ 	.word	0x05000016


	//   ....[10]....
        /*00b0*/ 	.word	0x05000016


	//   ....[11]....
        /*00b4*/ 	.word	0x05000016


	//   ....[12]....
        /*00b8*/ 	.word	0x05000016


	//   ....[13]....
        /*00bc*/ 	.word	0x05000016


	//   ....[14]....
        /*00c0*/ 	.word	0x05000016


	//   ....[15]....
        /*00c4*/ 	.word	0x05000016


	//   ....[16]....
        /*00c8*/ 	.word	0x05000016


	//   ....[17]....
        /*00cc*/ 	.word	0x05000016


	//   ....[18]....
        /*00d0*/ 	.word	0x05000016


	//   ....[19]....
        /*00d4*/ 	.word	0x05000016


	//   ....[20]....
        /*00d8*/ 	.word	0x05000016


	//   ....[21]....
        /*00dc*/ 	.word	0x05000016


	//   ....[22]....
        /*00e0*/ 	.word	0x05000016


	//   ....[23]....
        /*00e4*/ 	.word	0x05000016


	//   ....[24]....
        /*00e8*/ 	.word	0x05000016


	//   ....[25]....
        /*00ec*/ 	.word	0x05000016


	//   ....[26]....
        /*00f0*/ 	.word	0x05000016


	//   ....[27]....
        /*00f4*/ 	.word	0x05000016


	//   ....[28]....
        /*00f8*/ 	.word	0x05000016


	//   ....[29]....
        /*00fc*/ 	.word	0x05000016


	//   ....[30]....
        /*0100*/ 	.word	0x05000016


	//   ....[31]....
        /*0104*/ 	.word	0x05000016


	//   ....[32]....
        /*0108*/ 	.word	0x05000016


	//   ....[33]....
        /*010c*/ 	.word	0x05000016


	//   ....[34]....
        /*0110*/ 	.word	0x05000016


	//   ....[35]....
        /*0114*/ 	.word	0x05000016


	//   ....[36]....
        /*0118*/ 	.word	0x05000016


	//   ....[37]....
        /*011c*/ 	.word	0x05000016


	//   ....[38]....
        /*0120*/ 	.word	0x05000016


	//   ....[39]....
        /*0124*/ 	.word	0x05000016


	//   ....[40]....
        /*0128*/ 	.word	0x05000016


	//   ....[41]....
        /*012c*/ 	.word	0x05000016


	//   ....[42]....
        /*0130*/ 	.word	0x05000016


	//   ....[43]....
        /*0134*/ 	.word	0x05000016


	//   ....[44]....
        /*0138*/ 	.word	0x05000016


	//   ....[45]....
        /*013c*/ 	.word	0x05000016


	//   ....[46]....
        /*0140*/ 	.word	0x05000016


	//----- nvinfo : EIATTR_COOP_GROUP_INSTR_OFFSETS
	.align		4
.L_167:
        /*0144*/ 	.byte	0x04, 0x28
        /*0146*/ 	.short	(.L_169 - .L_168)


	//   ....[0]....
.L_168:
        /*0148*/ 	.word	0x00000110


	//   ....[1]....
        /*014c*/ 	.word	0x00000820


	//   ....[2]....
        /*0150*/ 	.word	0x00000860


	//   ....[3]....
        /*0154*/ 	.word	0x00000930


	//   ....[4]....
        /*0158*/ 	.word	0x00000940


	//   ....[5]....
        /*015c*/ 	.word	0x00000970


	//   ....[6]....
        /*0160*/ 	.word	0x000009a0


	//   ....[7]....
        /*0164*/ 	.word	0x00000a10


	//   ....[8]....
        /*0168*/ 	.word	0x00000a20


	//   ....[9]....
        /*016c*/ 	.word	0x00000a60


	//   ....[10]....
        /*0170*/ 	.word	0x00000a80


	//   ....[11]....
        /*0174*/ 	.word	0x00000cc0


	//   ....[12]....
        /*0178*/ 	.word	0x00000fa0


	//   ....[13]....
        /*017c*/ 	.word	0x00001260


	//   ....[14]....
        /*0180*/ 	.word	0x00001530


	//   ....[15]....
        /*0184*/ 	.word	0x00001880


	//   ....[16]....
        /*0188*/ 	.word	0x000021a0


	//   ....[17]....
        /*018c*/ 	.word	0x00002420


	//   ....[18]....
        /*0190*/ 	.word	0x00002540


	//   ....[19]....
        /*0194*/ 	.word	0x000026b0


	//   ....[20]....
        /*0198*/ 	.word	0x00002830


	//   ....[21]....
        /*019c*/ 	.word	0x00002c30


	//   ....[22]....
        /*01a0*/ 	.word	0x00002cb0


	//   ....[23]....
        /*01a4*/ 	.word	0x00002cf0


	//   ....[24]....
        /*01a8*/ 	.word	0x00002d20


	//   ....[25]....
        /*01ac*/ 	.word	0x00002d50


	//   ....[26]....
        /*01b0*/ 	.word	0x00002f00


	//   ....[27]....
        /*01b4*/ 	.word	0x00003480


	//   ....[28]....
        /*01b8*/ 	.word	0x000038b0


	//   ....[29]....
        /*01bc*/ 	.word	0x00003d30


	//   ....[30]....
        /*01c0*/ 	.word	0x00003dc0


	//   ....[31]....
        /*01c4*/ 	.word	0x00003e40


	//   ....[32]....
        /*01c8*/ 	.word	0x00003ed0


	//   ....[33]....
        /*01cc*/ 	.word	0x00003f50


	//   ....[34]....
        /*01d0*/ 	.word	0x00003fd0


	//   ....[35]....
        /*01d4*/ 	.word	0x00004080


	//   ....[36]....
        /*01d8*/ 	.word	0x00004230


	//   ....[37]....
        /*01dc*/ 	.word	0x000042b0


	//   ....[38]....
        /*01e0*/ 	.word	0x00004330


	//   ....[39]....
        /*01e4*/ 	.word	0x000043b0


	//   ....[40]....
        /*01e8*/ 	.word	0x00004450


	//   ....[41]....
        /*01ec*/ 	.word	0x000044f0


	//   ....[42]....
        /*01f0*/ 	.word	0x00004550


	//   ....[43]....
        /*01f4*/ 	.word	0x000045b0


	//   ....[44]....
        /*01f8*/ 	.word	0x00004620


	//   ....[45]....
        /*01fc*/ 	.word	0x000046a0


	//   ....[46]....
        /*0200*/ 	.word	0x00004720


	//----- nvinfo : EIATTR_VRC_CTA_INIT_COUNT
	.align		4
.L_169:
        /*0204*/ 	.byte	0x02, 0x4a
	.zero		1
	.zero		1


	//----- nvinfo : EIATTR_EXIT_INSTR_OFFSETS
	.align		4
        /*0208*/ 	.byte	0x04, 0x1c
        /*020a*/ 	.short	(.L_171 - .L_170)


	//   ....[0]....
.L_170:
        /*020c*/ 	.word	0x00000050


	//   ....[1]....
        /*0210*/ 	.word	0x00000080


	//   ....[2]....
        /*0214*/ 	.word	0x00000130


	//   ....[3]....
        /*0218*/ 	.word	0x00002df0


	//   ....[4]....
        /*021c*/ 	.word	0x00003380


	//   ....[5]....
        /*0220*/ 	.word	0x00003ce0


	//----- nvinfo : EIATTR_CRS_STACK_SIZE
	.align		4
.L_171:
        /*0224*/ 	.byte	0x04, 0x1e
        /*0226*/ 	.short	(.L_173 - .L_172)
.L_172:
        /*0228*/ 	.word	0x00000000


	//----- nvinfo : EIATTR_CBANK_PARAM_SIZE
	.align		4
.L_173:
        /*022c*/ 	.byte	0x03, 0x19
        /*022e*/ 	.short	0x0030


	//----- nvinfo : EIATTR_PARAM_CBANK
	.align		4
        /*0230*/ 	.byte	0x04, 0x0a
        /*0232*/ 	.short	(.L_175 - .L_174)
	.align		4
.L_174:
        /*0234*/ 	.word	index@(.nv.constant0.ppo_batch_ema_manyparams_f32)
        /*0238*/ 	.short	0x0380
        /*023a*/ 	.short	0x0030


	//----- nvinfo : EIATTR_SW_WAR
	.align		4
.L_175:
        /*023c*/ 	.byte	0x04, 0x36
        /*023e*/ 	.short	(.L_177 - .L_176)
.L_176:
        /*0240*/ 	.word	0x00000008
.L_177:


//--------------------- .nv.callgraph             --------------------------
	.section	.nv.callgraph,"",@"SHT_CUDA_CALLGRAPH"
	.align	4
	.sectionentsize	8
	.align		4
        /*0000*/ 	.word	0x00000000
	.align		4
        /*0004*/ 	.word	0xffffffff
	.align		4
        /*0008*/ 	.word	0x00000000
	.align		4
        /*000c*/ 	.word	0xfffffffe
	.align		4
        /*0010*/ 	.word	0x00000000
	.align		4
        /*0014*/ 	.word	0xfffffffd
	.align		4
        /*0018*/ 	.word	0x00000000
	.align		4
        /*001c*/ 	.word	0xfffffffc


//--------------------- .text.ppo_from_ma_many_series_one_param_time_major_f32 --------------------------
	.section	.text.ppo_from_ma_many_series_one_param_time_major_f32,"ax",@progbits
	.align	128
        .global         ppo_from_ma_many_series_one_param_time_major_f32
        .type           ppo_from_ma_many_series_one_param_time_major_f32,@function
        .size           ppo_from_ma_many_series_one_param_time_major_f32,(.L_x_327 - ppo_from_ma_many_series_one_param_time_major_f32)
        .other          ppo_from_ma_many_series_one_param_time_major_f32,@"STO_CUDA_ENTRY STV_DEFAULT"
ppo_from_ma_many_series_one_param_time_major_f32:
.text.ppo_from_ma_many_series_one_param_time_major_f32:
[----:B------:R-:W-:Y:S01]  /*0000*/  LDC R1, c[0x0][0x37c] ;  /* 0x0000df00ff017b82 */ /* 0x000fe20000000800 */
[----:B------:R-:W0:Y:S07]  /*0010*/  S2R R3, SR_TID.Y ;  /* 0x0000000000037919 */ /* 0x000e2e0000002200 */
[----:B------:R-:W0:Y:S01]  /*0020*/  S2UR UR4, SR_CTAID.Y ;  /* 0x00000000000479c3 */ /* 0x000e220000002600 */
[----:B------:R-:W1:Y:S07]  /*0030*/  LDCU UR5, c[0x0][0x390] ;  /* 0x00007200ff0577ac */ /* 0x000e6e0008000800 */
[----:B------:R-:W0:Y:S02]  /*0040*/  LDC R2, c[0x0][0x364] ;  /* 0x0000d900ff027b82 */ /* 0x000e240000000800 */
[----:B0-----:R-:W-:-:S05]  /*0050*/  IMAD R2, R2, UR4, R3 ;  /* 0x0000000402027c24 */ /* 0x001fca000f8e0203 */
[----:B-1----:R-:W-:-:S13]  /*0060*/  ISETP.GE.AND P0, PT, R2, UR5, PT ;  /* 0x0000000502007c0c */ /* 0x002fda000bf06270 */
[----:B------:R-:W-:Y:S05]  /*0070*/  @P0 EXIT ;  /* 0x000000000000094d */ /* 0x000fea0003800000 */
[----:B------:R-:W0:Y:S01]  /*0080*/  LDC.64 R4, c[0x0][0x398] ;  /* 0x0000e600ff047b82 */ /* 0x000e220000000a00 */
[----:B------:R-:W1:Y:S01]  /*0090*/  LDCU.64 UR4, c[0x0][0x358] ;  /* 0x00006b00ff0477ac */ /* 0x000e620008000a00 */
[----:B------:R-:W2:Y:S01]  /*00a0*/  S2R R13, SR_TID.X ;  /* 0x00000000000d7919 */ /* 0x000ea20000002100 */
[----:B------:R-:W3:Y:S05]  /*00b0*/  LDCU UR8, c[0x0][0x394] ;  /* 0x00007280ff0877ac */ /* 0x000eea0008000800 */
[----:B------:R-:W2:Y:S08]  /*00c0*/  S2UR UR6, SR_CTAID.X ;  /* 0x00000000000679c3 */ /* 0x000eb00000002500 */
[----:B------:R-:W2:Y:S01]  /*00d0*/  LDC R10, c[0x0][0x360] ;  /* 0x0000d800ff0a7b82 */ /* 0x000ea20000000800 */
[----:B0-----:R-:W-:-:S07]  /*00e0*/  IMAD.WIDE.U32 R4, R2, 0x4, R4 ;  /* 0x0000000402047825 */ /* 0x001fce00078e0004 */
[----:B------:R-:W0:Y:S01]  /*00f0*/  LDC R0, c[0x0][0x3a0] ;  /* 0x0000e800ff007b82 */ /* 0x000e220000000800 */
[----:B-1----:R1:W5:Y:S01]  /*0100*/  LDG.E.CONSTANT R11, desc[UR4][R4.64] ;  /* 0x00000004040b7981 */ /* 0x002362000c1e9900 */
[----:B------:R-:W4:Y:S01]  /*0110*/  LDCU UR7, c[0x0][0x370] ;  /* 0x00006e00ff0777ac */ /* 0x000f220008000800 */
[----:B--2---:R-:W-:-:S05]  /*0120*/  IMAD R13, R10, UR6, R13 ;  /* 0x000000060a0d7c24 */ /* 0x004fca000f8e020d */
[----:B---3--:R-:W-:Y:S01]  /*0130*/  ISETP.GE.AND P0, PT, R13, UR8, PT ;  /* 0x000000080d007c0c */ /* 0x008fe2000bf06270 */
[----:B----4-:R-:W-:-:S12]  /*0140*/  IMAD R10, R10, UR7, RZ ;  /* 0x000000070a0a7c24 */ /* 0x010fd8000f8e02ff */
[----:B-1----:R-:W-:Y:S05]  /*0150*/  @P0 EXIT ;  /* 0x000000000000094d */ /* 0x002fea0003800000 */
[----:B------:R-:W1:Y:S01]  /*0160*/  LDC.64 R8, c[0x0][0x3a8] ;  /* 0x0000ea00ff087b82 */ /* 0x000e620000000a00 */
[----:B0----5:R-:W-:Y:S01]  /*0170*/  IADD3 R11, PT, PT, R11, -0x1, R0 ;  /* 0xffffffff0b0b7810 */ /* 0x021fe20007ffe000 */
[----:B------:R-:W0:Y:S06]  /*0180*/  LDCU.64 UR6, c[0x0][0x390] ;  /* 0x00007200ff0677ac */ /* 0x000e2c0008000a00 */
[----:B------:R-:W2:Y:S08]  /*0190*/  LDC.64 R6, c[0x0][0x380] ;  /* 0x0000e000ff067b82 */ /* 0x000eb00000000a00 */
[----:B------:R-:W3:Y:S02]  /*01a0*/  LDC.64 R4, c[0x0][0x388] ;  /* 0x0000e200ff047b82 */ /* 0x000ee40000000a00 */
.L_x_4:
[----:B0---4-:R-:W-:-:S04]  /*01b0*/  IMAD R15, R13, UR6, R2 ;  /* 0x000000060d0f7c24 */ /* 0x011fc8000f8e0202 */
[----:B---3--:R-:W-:-:S05]  /*01c0*/  IMAD.WIDE R16, R15, 0x4, R4 ;  /* 0x000000040f107825 */ /* 0x008fca00078e0204 */
[----:B------:R-:W3:Y:S01]  /*01d0*/  LDG.E.CONSTANT R3, desc[UR4][R16.64] ;  /* 0x0000000410037981 */ /* 0x000ee2000c1e9900 */
[----:B--2---:R-:W-:-:S05]  /*01e0*/  IMAD.WIDE R18, R15, 0x4, R6 ;  /* 0x000000040f127825 */ /* 0x004fca00078e0206 */
[----:B------:R-:W2:Y:S01]  /*01f0*/  LDG.E.CONSTANT R0, desc[UR4][R18.64] ;  /* 0x0000000412007981 */ /* 0x000ea2000c1e9900 */
[----:B------:R-:W-:Y:S01]  /*0200*/  BSSY.RECONVERGENT B0, `(.L_x_0) ;  /* 0x0000018000007945 */ /* 0x000fe20003800200 */
[----:B------:R-:W-:Y:S01]  /*0210*/  IMAD.MOV.U32 R21, RZ, RZ, 0x7fffffff ;  /* 0x7fffffffff157424 */ /* 0x000fe200078e00ff */
[----:B---3--:R-:W-:-:S04]  /*0220*/  FSETP.NE.AND P0, PT, |R3|, +INF , PT ;  /* 0x7f8000000300780b */ /* 0x008fc80003f05200 */
[----:B------:R-:W-:Y:S01]  /*0230*/  ISETP.LT.OR P0, PT, R13, R11, !P0 ;  /* 0x0000000b0d00720c */ /* 0x000fe20004701670 */
[----:B------:R-:W-:-:S03]  /*0240*/  IMAD.IADD R13, R10, 0x1, R13 ;  /* 0x000000010a0d7824 */ /* 0x000fc600078e020d */
[----:B--2---:R-:W-:Y:S02]  /*0250*/  FSETP.NE.AND P0, PT, |R0|, +INF , !P0 ;  /* 0x7f8000000000780b */ /* 0x004fe40004705200 */
[----:B------:R-:W-:Y:S02]  /*0260*/  ISETP.GE.AND P2, PT, R13, UR7, PT ;  /* 0x000000070d007c0c */ /* 0x000fe4000bf46270 */
[----:B------:R-:W-:-:S13]  /*0270*/  FSETP.EQ.OR P0, PT, R3, RZ, !P0 ;  /* 0x000000ff0300720b */ /* 0x000fda0004702400 */
[----:B------:R-:W-:Y:S05]  /*0280*/  @P0 BRA `(.L_x_1) ;  /* 0x00000000003c0947 */ /* 0x000fea0003800000 */
[----:B------:R-:W0:Y:S01]  /*0290*/  MUFU.RCP R12, R3 ;  /* 0x00000003000c7308 */ /* 0x000e220000001000 */
[----:B------:R-:W-:Y:S07]  /*02a0*/  BSSY.RECONVERGENT B1, `(.L_x_2) ;  /* 0x000000b000017945 */ /* 0x000fee0003800200 */
[----:B------:R-:W2:Y:S01]  /*02b0*/  FCHK P0, R0, R3 ;  /* 0x0000000300007302 */ /* 0x000ea20000000000 */
[----:B0-----:R-:W-:-:S04]  /*02c0*/  FFMA R17, -R3, R12, 1 ;  /* 0x3f80000003117423 */ /* 0x001fc8000000010c */
[----:B------:R-:W-:-:S04]  /*02d0*/  FFMA R17, R12, R17, R12 ;  /* 0x000000110c117223 */ /* 0x000fc8000000000c */
[----:B------:R-:W-:-:S04]  /*02e0*/  FFMA R12, R0, R17, RZ ;  /* 0x00000011000c7223 */ /* 0x000fc800000000ff */
[----:B------:R-:W-:-:S04]  /*02f0*/  FFMA R14, -R3, R12, R0 ;  /* 0x0000000c030e7223 */ /* 0x000fc80000000100 */
[----:B------:R-:W-:Y:S01]  /*0300*/  FFMA R12, R17, R14, R12 ;  /* 0x0000000e110c7223 */ /* 0x000fe2000000000c */
[----:B--2---:R-:W-:Y:S06]  /*0310*/  @!P0 BRA `(.L_x_3) ;  /* 0x00000000000c8947 */ /* 0x004fec0003800000 */
[----:B------:R-:W-:-:S07]  /*0320*/  MOV R12, 0x340 ;  /* 0x00000340000c7802 */ /* 0x000fce0000000f00 */
[----:B-1----:R-:W-:Y:S05]  /*0330*/  CALL.REL.NOINC `($__internal_0_$__cuda_sm3x_div_rn_noftz_f32_slowpath) ;  /* 0x0000000000247944 */ /* 0x002fea0003c00000 */
[----:B------:R-:W-:-:S07]  /*0340*/  IMAD.MOV.U32 R12, RZ, RZ, R0 ;  /* 0x000000ffff0c7224 */ /* 0x000fce00078e0000 */
.L_x_3:
[----:B------:R-:W-:Y:S05]  /*0350*/  BSYNC.RECONVERGENT B1 ;  /* 0x0000000000017941 */ /* 0x000fea0003800200 */
.L_x_2:
[----:B------:R-:W-:-:S04]  /*0360*/  IMAD.MOV.U32 R21, RZ, RZ, 0x42c80000 ;  /* 0x42c80000ff157424 */ /* 0x000fc800078e00ff */
[----:B------:R-:W-:-:S07]  /*0370*/  FFMA R21, R12, R21, -100 ;  /* 0xc2c800000c157423 */ /* 0x000fce0000000015 */
.L_x_1:
[----:B------:R-:W-:Y:S05]  /*0380*/  BSYNC.RECONVERGENT B0 ;  /* 0x0000000000007941 */ /* 0x000fea0003800200 */
.L_x_0:
[----:B-1----:R-:W-:-:S05]  /*0390*/  IMAD.WIDE R14, R15, 0x4, R8 ;  /* 0x000000040f0e7825 */ /* 0x002fca00078e0208 */
[----:B------:R4:W-:Y:S01]  /*03a0*/  STG.E desc[UR4][R14.64], R21 ;  /* 0x000000150e007986 */ /* 0x0009e2000c101904 */
[----:B------:R-:W-:Y:S05]  /*03b0*/  @!P2 BRA `(.L_x_4) ;  /* 0xfffffffc007ca947 */ /* 0x000fea000383ffff */
[----:B------:R-:W-:Y:S05]  /*03c0*/  EXIT ;  /* 0x000000000000794d */ /* 0x000fea0003800000 */
        .weak           $__internal_0_$__cuda_sm3x_div_rn_noftz_f32_slowpath
        .type           $__internal_0_$__cuda_sm3x_div_rn_noftz_f32_slowpath,@function
        .size           $__internal_0_$__cuda_sm3x_div_rn_noftz_f32_slowpath,(.L_x_327 - $__internal_0_$__cuda_sm3x_div_rn_noftz_f32_slowpath)
$__internal_0_$__cuda_sm3x_div_rn_noftz_f32_slowpath:
[--C-:B------:R-:W-:Y:S01]  /*03d0*/  SHF.R.U32.HI R14, RZ, 0x17, R3.reuse ;  /* 0x00000017ff0e7819 */ /* 0x100fe20000011603 */
[----:B------:R-:W-:Y:S01]  /*03e0*/  BSSY.RECONVERGENT B2, `(.L_x_5) ;  /* 0x0000064000027945 */ /* 0x000fe20003800200 */
[--C-:B------:R-:W-:Y:S01]  /*03f0*/  SHF.R.U32.HI R16, RZ, 0x17, R0.reuse ;  /* 0x00000017ff107819 */ /* 0x100fe20000011600 */
[----:B------:R-:W-:Y:S01]  /*0400*/  IMAD.MOV.U32 R17, RZ, RZ, R0 ;  /* 0x000000ffff117224 */ /* 0x000fe200078e0000 */
[----:B------:R-:W-:Y:S01]  /*0410*/  LOP3.LUT R14, R14, 0xff, RZ, 0xc0, !PT ;  /* 0x000000ff0e0e7812 */ /* 0x000fe200078ec0ff */
[----:B------:R-:W-:Y:S01]  /*0420*/  IMAD.MOV.U32 R18, RZ, RZ, R3 ;  /* 0x000000ffff127224 */ /* 0x000fe200078e0003 */
[----:B------:R-:W-:-:S03]  /*0430*/  LOP3.LUT R19, R16, 0xff, RZ, 0xc0, !PT ;  /* 0x000000ff10137812 */ /* 0x000fc600078ec0ff */
[----:B------:R-:W-:Y:S02]  /*0440*/  VIADD R21, R14, 0xffffffff ;  /* 0xffffffff0e157836 */ /* 0x000fe40000000000 */
[----:B------:R-:W-:-:S03]  /*0450*/  VIADD R20, R19, 0xffffffff ;  /* 0xffffffff13147836 */ /* 0x000fc60000000000 */
[----:B------:R-:W-:-:S04]  /*0460*/  ISETP.GT.U32.AND P0, PT, R21, 0xfd, PT ;  /* 0x000000fd1500780c */ /* 0x000fc80003f04070 */
[----:B------:R-:W-:-:S13]  /*0470*/  ISETP.GT.U32.OR P0, PT, R20, 0xfd, P0 ;  /* 0x000000fd1400780c */ /* 0x000fda0000704470 */
[----:B------:R-:W-:Y:S01]  /*0480*/  @!P0 IMAD.MOV.U32 R16, RZ, RZ, RZ ;  /* 0x000000ffff108224 */ /* 0x000fe200078e00ff */
[----:B------:R-:W-:Y:S06]  /*0490*/  @!P0 BRA `(.L_x_6) ;  /* 0x00000000005c8947 */ /* 0x000fec0003800000 */
[----:B------:R-:W-:Y:S02]  /*04a0*/  FSETP.GTU.FTZ.AND P0, PT, |R0|, +INF , PT ;  /* 0x7f8000000000780b */ /* 0x000fe40003f1c200 */
[----:B------:R-:W-:-:S04]  /*04b0*/  FSETP.GTU.FTZ.AND P1, PT, |R3|, +INF , PT ;  /* 0x7f8000000300780b */ /* 0x000fc80003f3c200 */
[----:B------:R-:W-:-:S13]  /*04c0*/  PLOP3.LUT P0, PT, P0, P1, PT, 0xf8, 0x8f ;  /* 0x00000000008f781c */ /* 0x000fda0000703f70 */
[----:B------:R-:W-:Y:S05]  /*04d0*/  @P0 BRA `(.L_x_7) ;  /* 0x00000004004c0947 */ /* 0x000fea0003800000 */
[----:B------:R-:W-:-:S13]  /*04e0*/  LOP3.LUT P0, RZ, R18, 0x7fffffff, R17, 0xc8, !PT ;  /* 0x7fffffff12ff7812 */ /* 0x000fda000780c811 */
[----:B------:R-:W-:Y:S05]  /*04f0*/  @!P0 BRA `(.L_x_8) ;  /* 0x00000004003c8947 */ /* 0x000fea0003800000 */
[C---:B------:R-:W-:Y:S02]  /*0500*/  FSETP.NEU.FTZ.AND P3, PT, |R0|.reuse, +INF , PT ;  /* 0x7f8000000000780b */ /* 0x040fe40003f7d200 */
[----:B------:R-:W-:Y:S02]  /*0510*/  FSETP.NEU.FTZ.AND P1, PT, |R3|, +INF , PT ;  /* 0x7f8000000300780b */ /* 0x000fe40003f3d200 */
[----:B------:R-:W-:-:S11]  /*0520*/  FSETP.NEU.FTZ.AND P0, PT, |R0|, +INF , PT ;  /* 0x7f8000000000780b */ /* 0x000fd60003f1d200 */
[----:B------:R-:W-:Y:S05]  /*0530*/  @!P1 BRA !P3, `(.L_x_8) ;  /* 0x00000004002c9947 */ /* 0x000fea0005800000 */
[----:B------:R-:W-:-:S04]  /*0540*/  LOP3.LUT P3, RZ, R17, 0x7fffffff, RZ, 0xc0, !PT ;  /* 0x7fffffff11ff7812 */ /* 0x000fc8000786c0ff */
[----:B------:R-:W-:-:S13]  /*0550*/  PLOP3.LUT P1, PT, P1, P3, PT, 0x2f, 0xf2 ;  /* 0x0000000000f2781c */ /* 0x000fda0000f26577 */
[----:B------:R-:W-:Y:S05]  /*0560*/  @P1 BRA `(.L_x_9) ;  /* 0x0000000400181947 */ /* 0x000fea0003800000 */
[----:B------:R-:W-:-:S04]  /*0570*/  LOP3.LUT P1, RZ, R18, 0x7fffffff, RZ, 0xc0, !PT ;  /* 0x7fffffff12ff7812 */ /* 0x000fc8000782c0ff */
[----:B------:R-:W-:-:S13]  /*0580*/  PLOP3.LUT P0, PT, P0, P1, PT, 0x2f, 0xf2 ;  /* 0x0000000000f2781c */ /* 0x000fda0000702577 */
[----:B------:R-:W-:Y:S05]  /*0590*/  @P0 BRA `(.L_x_10) ;  /* 0x0000000400000947 */ /* 0x000fea0003800000 */
[----:B------:R-:W-:Y:S02]  /*05a0*/  ISETP.GE.AND P0, PT, R20, RZ, PT ;  /* 0x000000ff1400720c */ /* 0x000fe40003f06270 */
[----:B------:R-:W-:-:S11]  /*05b0*/  ISETP.GE.AND P1, PT, R21, RZ, PT ;  /* 0x000000ff1500720c */ /* 0x000fd60003f26270 */
[----:B------:R-:W-:Y:S02]  /*05c0*/  @P0 IMAD.MOV.U32 R16, RZ, RZ, RZ ;  /* 0x000000ffff100224 */ /* 0x000fe400078e00ff */
[----:B------:R-:W-:Y:S01]  /*05d0*/  @!P0 FFMA R17, R0, 1.84467440737095516160e+19, RZ ;  /* 0x5f80000000118823 */ /* 0x000fe200000000ff */
[----:B------:R-:W-:Y:S02]  /*05e0*/  @!P0 IMAD.MOV.U32 R16, RZ, RZ, -0x40 ;  /* 0xffffffc0ff108424 */ /* 0x000fe400078e00ff */
[----:B------:R-:W-:Y:S02]  /*05f0*/  @!P1 FFMA R18, R3, 1.84467440737095516160e+19, RZ ;  /* 0x5f80000003129823 */ /* 0x000fe400000000ff */
[----:B------:R-:W-:-:S07]  /*0600*/  @!P1 VIADD R16, R16, 0x40 ;  /* 0x0000004010109836 */ /* 0x000fce0000000000 */
.L_x_6:
[----:B------:R-:W-:Y:S01]  /*0610*/  LEA R3, R14, 0xc0800000, 0x17 ;  /* 0xc08000000e037811 */ /* 0x000fe200078eb8ff */
[----:B------:R-:W-:Y:S01]  /*0620*/  VIADD R19, R19, 0xffffff81 ;  /* 0xffffff8113137836 */ /* 0x000fe20000000000 */
[----:B------:R-:W-:Y:S03]  /*0630*/  BSSY.RECONVERGENT B3, `(.L_x_11) ;  /* 0x0000035000037945 */ /* 0x000fe60003800200 */
[----:B------:R-:W-:Y:S02]  /*0640*/  IMAD.IADD R20, R18, 0x1, -R3 ;  /* 0x0000000112147824 */ /* 0x000fe400078e0a03 */
[C---:B------:R-:W-:Y:S01]  /*0650*/  IMAD R0, R19.reuse, -0x800000, R17 ;  /* 0xff80000013007824 */ /* 0x040fe200078e0211 */
[----:B------:R-:W-:Y:S01]  /*0660*/  IADD3 R19, PT, PT, R19, 0x7f, -R14 ;  /* 0x0000007f13137810 */ /* 0x000fe20007ffe80e */
[----:B------:R-:W0:Y:S01]  /*0670*/  MUFU.RCP R3, R20 ;  /* 0x0000001400037308 */ /* 0x000e220000001000 */
[----:B------:R-:W-:-:S03]  /*0680*/  FADD.FTZ R21, -R20, -RZ ;  /* 0x800000ff14157221 */ /* 0x000fc60000010100 */
[----:B------:R-:W-:Y:S02]  /*0690*/  IMAD.IADD R19, R19, 0x1, R16 ;  /* 0x0000000113137824 */ /* 0x000fe400078e0210 */
[----:B0-----:R-:W-:-:S04]  /*06a0*/  FFMA R18, R3, R21, 1 ;  /* 0x3f80000003127423 */ /* 0x001fc80000000015 */
[----:B------:R-:W-:-:S04]  /*06b0*/  FFMA R3, R3, R18, R3 ;  /* 0x0000001203037223 */ /* 0x000fc80000000003 */
[----:B------:R-:W-:-:S04]  /*06c0*/  FFMA R18, R0, R3, RZ ;  /* 0x0000000300127223 */ /* 0x000fc800000000ff */
[----:B------:R-:W-:-:S04]  /*06d0*/  FFMA R17, R21, R18, R0 ;  /* 0x0000001215117223 */ /* 0x000fc80000000000 */
[----:B------:R-:W-:-:S04]  /*06e0*/  FFMA R18, R3, R17, R18 ;  /* 0x0000001103127223 */ /* 0x000fc80000000012 */
[----:B------:R-:W-:-:S04]  /*06f0*/  FFMA R21, R21, R18, R0 ;  /* 0x0000001215157223 */ /* 0x000fc80000000000 */
[----:B------:R-:W-:-:S05]  /*0700*/  FFMA R0, R3, R21, R18 ;  /* 0x0000001503007223 */ /* 0x000fca0000000012 */
[----:B------:R-:W-:-:S04]  /*0710*/  SHF.R.U32.HI R14, RZ, 0x17, R0 ;  /* 0x00000017ff0e7819 */ /* 0x000fc80000011600 */
[----:B------:R-:W-:-:S05]  /*0720*/  LOP3.LUT R14, R14, 0xff, RZ, 0xc0, !PT ;  /* 0x000000ff0e0e7812 */ /* 0x000fca00078ec0ff */
[----:B------:R-:W-:-:S04]  /*0730*/  IMAD.IADD R20, R14, 0x1, R19 ;  /* 0x000000010e147824 */ /* 0x000fc800078e0213 */
[----:B------:R-:W-:-:S05]  /*0740*/  VIADD R14, R20, 0xffffffff ;  /* 0xffffffff140e7836 */ /* 0x000fca0000000000 */
[----:B------:R-:W-:-:S13]  /*0750*/  ISETP.GE.U32.AND P0, PT, R14, 0xfe, PT ;  /* 0x000000fe0e00780c */ /* 0x000fda0003f06070 */
[----:B------:R-:W-:Y:S05]  /*0760*/  @!P0 BRA `(.L_x_12) ;  /* 0x0000000000808947 */ /* 0x000fea0003800000 */
[----:B------:R-:W-:-:S13]  /*0770*/  ISETP.GT.AND P0, PT, R20, 0xfe, PT ;  /* 0x000000fe1400780c */ /* 0x000fda0003f04270 */
[----:B------:R-:W-:Y:S05]  /*0780*/  @P0 BRA `(.L_x_13) ;  /* 0x00000000006c0947 */ /* 0x000fea0003800000 */
[----:B------:R-:W-:-:S13]  /*0790*/  ISETP.GE.AND P0, PT, R20, 0x1, PT ;  /* 0x000000011400780c */ /* 0x000fda0003f06270 */
[----:B------:R-:W-:Y:S05]  /*07a0*/  @P0 BRA `(.L_x_14) ;  /* 0x0000000000740947 */ /* 0x000fea0003800000 */
[----:B------:R-:W-:Y:S02]  /*07b0*/  ISETP.GE.AND P0, PT, R20, -0x18, PT ;  /* 0xffffffe81400780c */ /* 0x000fe40003f06270 */
[----:B------:R-:W-:-:S11]  /*07c0*/  LOP3.LUT R0, R0, 0x80000000, RZ, 0xc0, !PT ;  /* 0x8000000000007812 */ /* 0x000fd600078ec0ff */
[----:B------:R-:W-:Y:S05]  /*07d0*/  @!P0 BRA `(.L_x_14) ;  /* 0x0000000000688947 */ /* 0x000fea0003800000 */
[CCC-:B------:R-:W-:Y:S01]  /*07e0*/  FFMA.RZ R14, R3.reuse, R21.reuse, R18.reuse ;  /* 0x00000015030e7223 */ /* 0x1c0fe2000000c012 */
[C---:B------:R-:W-:Y:S01]  /*07f0*/  VIADD R17, R20.reuse, 0x20 ;  /* 0x0000002014117836 */ /* 0x040fe20000000000 */
[C---:B------:R-:W-:Y:S02]  /*0800*/  ISETP.NE.AND P3, PT, R20.reuse, RZ, PT ;  /* 0x000000ff1400720c */ /* 0x040fe40003f65270 */
[----:B------:R-:W-:Y:S02]  /*0810*/  ISETP.NE.AND P1, PT, R20, RZ, PT ;  /* 0x000000ff1400720c */ /* 0x000fe40003f25270 */
[----:B------:R-:W-:Y:S01]  /*0820*/  LOP3.LUT R16, R14, 0x7fffff, RZ, 0xc0, !PT ;  /* 0x007fffff0e107812 */ /* 0x000fe200078ec0ff */
[CCC-:B------:R-:W-:Y:S01]  /*0830*/  FFMA.RP R14, R3.reuse, R21.reuse, R18.reuse ;  /* 0x00000015030e7223 */ /* 0x1c0fe20000008012 */
[----:B------:R-:W-:Y:S01]  /*0840*/  FFMA.RM R3, R3, R21, R18 ;  /* 0x0000001503037223 */ /* 0x000fe20000004012 */
[----:B------:R-:W-:Y:S01]  /*0850*/  IMAD.MOV R18, RZ, RZ, -R20 ;  /* 0x000000ffff127224 */ /* 0x000fe200078e0a14 */
[----:B------:R-:W-:-:S03]  /*0860*/  LOP3.LUT R16, R16, 0x800000, RZ, 0xfc, !PT ;  /* 0x0080000010107812 */ /* 0x000fc600078efcff */
[----:B------:R-:W-:Y:S02]  /*0870*/  FSETP.NEU.FTZ.AND P0, PT, R14, R3, PT ;  /* 0x000000030e00720b */ /* 0x000fe40003f1d000 */
[----:B------:R-:W-:Y:S02]  /*0880*/  SHF.L.U32 R17, R16, R17, RZ ;  /* 0x0000001110117219 */ /* 0x000fe400000006ff */
[----:B------:R-:W-:Y:S02]  /*0890*/  SEL R3, R18, RZ, P3 ;  /* 0x000000ff12037207 */ /* 0x000fe40001800000 */
[----:B------:R-:W-:Y:S02]  /*08a0*/  ISETP.NE.AND P1, PT, R17, RZ, P1 ;  /* 0x000000ff1100720c */ /* 0x000fe40000f25270 */
[----:B------:R-:W-:Y:S02]  /*08b0*/  SHF.R.U32.HI R3, RZ, R3, R16 ;  /* 0x00000003ff037219 */ /* 0x000fe40000011610 */
[----:B------:R-:W-:-:S02]  /*08c0*/  PLOP3.LUT P0, PT, P0, P1, PT, 0xf8, 0x8f ;  /* 0x00000000008f781c */ /* 0x000fc40000703f70 */
[----:B------:R-:W-:Y:S02]  /*08d0*/  SHF.R.U32.HI R17, RZ, 0x1, R3 ;  /* 0x00000001ff117819 */ /* 0x000fe40000011603 */
[----:B------:R-:W-:-:S04]  /*08e0*/  SEL R14, RZ, 0x1, !P0 ;  /* 0x00000001ff0e7807 */ /* 0x000fc80004000000 */
[----:B------:R-:W-:-:S04]  /*08f0*/  LOP3.LUT R14, R14, 0x1, R17, 0xf8, !PT ;  /* 0x000000010e0e7812 */ /* 0x000fc800078ef811 */
[----:B------:R-:W-:-:S05]  /*0900*/  LOP3.LUT R14, R14, R3, RZ, 0xc0, !PT ;  /* 0x000000030e0e7212 */ /* 0x000fca00078ec0ff */
[----:B------:R-:W-:-:S05]  /*0910*/  IMAD.IADD R17, R17, 0x1, R14 ;  /* 0x0000000111117824 */ /* 0x000fca00078e020e */
[----:B------:R-:W-:Y:S01]  /*0920*/  LOP3.LUT R0, R17, R0, RZ, 0xfc, !PT ;  /* 0x0000000011007212 */ /* 0x000fe200078efcff */
[----:B------:R-:W-:Y:S06]  /*0930*/  BRA `(.L_x_14) ;  /* 0x0000000000107947 */ /* 0x000fec0003800000 */
.L_x_13:
[----:B------:R-:W-:-:S04]  /*0940*/  LOP3.LUT R0, R0, 0x80000000, RZ, 0xc0, !PT ;  /* 0x8000000000007812 */ /* 0x000fc800078ec0ff */
[----:B------:R-:W-:Y:S01]  /*0950*/  LOP3.LUT R0, R0, 0x7f800000, RZ, 0xfc, !PT ;  /* 0x7f80000000007812 */ /* 0x000fe200078efcff */
[----:B------:R-:W-:Y:S06]  /*0960*/  BRA `(.L_x_14) ;  /* 0x0000000000047947 */ /* 0x000fec0003800000 */
.L_x_12:
[----:B------:R-:W-:-:S07]  /*0970*/  IMAD R0, R19, 0x800000, R0 ;  /* 0x0080000013007824 */ /* 0x000fce00078e0200 */
.L_x_14:
[----:B------:R-:W-:Y:S05]  /*0980*/  BSYNC.RECONVERGENT B3 ;  /* 0x0000000000037941 */ /* 0x000fea0003800200 */
.L_x_11:
[----:B------:R-:W-:Y:S05]  /*0990*/  BRA `(.L_x_15) ;  /* 0x0000000000207947 */ /* 0x000fea0003800000 */
.L_x_10:
[----:B------:R-:W-:-:S04]  /*09a0*/  LOP3.LUT R0, R18, 0x80000000, R17, 0x48, !PT ;  /* 0x8000000012007812 */ /* 0x000fc800078e4811 */
[----:B------:R-:W-:Y:S01]  /*09b0*/  LOP3.LUT R0, R0, 0x7f800000, RZ, 0xfc, !PT ;  /* 0x7f80000000007812 */ /* 0x000fe200078efcff */
[----:B------:R-:W-:Y:S06]  /*09c0*/  BRA `(.L_x_15) ;  /* 0x0000000000147947 */ /* 0x000fec0003800000 */
.L_x_9:
[----:B------:R-:W-:Y:S01]  /*09d0*/  LOP3.LUT R0, R18, 0x80000000, R17, 0x48, !PT ;  /* 0x8000000012007812 */ /* 0x000fe200078e4811 */
[----:B------:R-:W-:Y:S06]  /*09e0*/  BRA `(.L_x_15) ;  /* 0x00000000000c7947 */ /* 0x000fec0003800000 */
.L_x_8:
[----:B------:R-:W0:Y:S01]  /*09f0*/  MUFU.RSQ R0, -QNAN ;  /* 0xffc0000000007908 */ /* 0x000e220000001400 */
[----:B------:R-:W-:Y:S05]  /*0a00*/  BRA `(.L_x_15) ;  /* 0x0000000000047947 */ /* 0x000fea0003800000 */
.L_x_7:
[----:B------:R-:W-:-:S07]  /*0a10*/  FADD.FTZ R0, R0, R3 ;  /* 0x0000000300007221 */ /* 0x000fce0000010000 */
.L_x_15:
[----:B------:R-:W-:Y:S05]  /*0a20*/  BSYNC.RECONVERGENT B2 ;  /* 0x0000000000027941 */ /* 0x000fea0003800200 */
.L_x_5:
[----:B------:R-:W-:Y:S02]  /*0a30*/  IMAD.MOV.U32 R16, RZ, RZ, R12 ;  /* 0x000000ffff107224 */ /* 0x000fe400078e000c */
[----:B------:R-:W-:-:S04]  /*0a40*/  IMAD.MOV.U32 R17, RZ, RZ, 0x0 ;  /* 0x00000000ff117424 */ /* 0x000fc800078e00ff */
[----:B0-----:R-:W-:Y:S05]  /*0a50*/  RET.REL.NODEC R16 `(ppo_from_ma_many_series_one_param_time_major_f32) ;  /* 0xfffffff410687950 */ /* 0x001fea0003c3ffff */
.L_x_16:
[----:B------:R-:W-:-:S00]  /*0a60*/  BRA `(.L_x_16) ;  /* 0xfffffffc00fc7947 */ /* 0x000fc0000383ffff */
[----:B------:R-:W-:-:S00]  /*0a70*/  NOP ;  /* 0x0000000000007918 */ /* 0x000fc00000000000 */
        /* <DEDUP_REMOVED lines=8> */
.L_x_327:


//--------------------- .text.ppo_from_ma_batch_f32 --------------------------
	.section	.text.ppo_from_ma_batch_f32,"ax",@progbits
	.align	128
        .global         ppo_from_ma_batch_f32
        .type           ppo_from_ma_batch_f32,@function
        .size           ppo_from_ma_batch_f32,(.L_x_328 - ppo_from_ma_batch_f32)
        .other          ppo_from_ma_batch_f32,@"STO_CUDA_ENTRY STV_DEFAULT"
ppo_from_ma_batch_f32:
.text.ppo_from_ma_batch_f32:
[----:B------:R-:W-:Y:S08]  /*0000*/  LDC R1, c[0x0][0x37c] ;  /* 0x0000df00ff017b82 */ /* 0x000ff00000000800 */
[----:B------:R-:W0:Y:S01]  /*0010*/  S2UR UR4, SR_CTAID.Y ;  /* 0x00000000000479c3 */ /* 0x000e220000002600 */
[----:B------:R-:W1:Y:S07]  /*0020*/  LDCU UR5, c[0x0][0x394] ;  /* 0x00007280ff0577ac */ /* 0x000e6e0008000800 */
[----:B------:R-:W1:Y:S08]  /*0030*/  LDC R11, c[0x0][0x398] ;  /* 0x0000e600ff0b7b82 */ /* 0x000e700000000800 */
[----:B------:R-:W0:Y:S01]  /*0040*/  LDC R2, c[0x0][0x3a8] ;  /* 0x0000ea00ff027b82 */ /* 0x000e220000000800 */
[----:B-1----:R-:W-:-:S02]  /*0050*/  IMAD R3, R11, UR5, RZ ;  /* 0x000000050b037c24 */ /* 0x002fc4000f8e02ff */
[----:B0-----:R-:W-:-:S05]  /*0060*/  VIADD R2, R2, UR4 ;  /* 0x0000000402027c36 */ /* 0x001fca0008000000 */
[----:B------:R-:W-:-:S13]  /*0070*/  ISETP.GE.AND P0, PT, R2, R3, PT ;  /* 0x000000030200720c */ /* 0x000fda0003f06270 */
[----:B------:R-:W-:Y:S05]  /*0080*/  @P0 EXIT ;  /* 0x000000000000094d */ /* 0x000fea0003800000 */
[----:B------:R-:W-:Y:S01]  /*0090*/  IABS R3, R11 ;  /* 0x0000000b00037213 */ /* 0x000fe20000000000 */
[----:B------:R-:W0:Y:S03]  /*00a0*/  LDCU.64 UR6, c[0x0][0x358] ;  /* 0x00006b00ff0677ac */ /* 0x000e260008000a00 */
[----:B------:R-:W1:Y:S01]  /*00b0*/  I2F.RP R0, R3 ;  /* 0x0000000300007306 */ /* 0x000e620000209400 */
[----:B------:R-:W2:Y:S01]  /*00c0*/  S2R R13, SR_CTAID.X ;  /* 0x00000000000d7919 */ /* 0x000ea20000002500 */
[----:B------:R-:W3:Y:S01]  /*00d0*/  LDCU UR4, c[0x0][0x370] ;  /* 0x00006e00ff0477ac */ /* 0x000ee20008000800 */
[----:B------:R-:W4:Y:S05]  /*00e0*/  LDCU UR8, c[0x0][0x390] ;  /* 0x00007200ff0877ac */ /* 0x000f2a0008000800 */
[----:B-1----:R-:W1:Y:S02]  /*00f0*/  MUFU.RCP R0, R0 ;  /* 0x0000000000007308 */ /* 0x002e640000001000 */
[----:B-1----:R-:W-:-:S06]  /*0100*/  VIADD R4, R0, 0xffffffe ;  /* 0x0ffffffe00047836 */ /* 0x002fcc0000000000 */
[----:B------:R1:W0:Y:S02]  /*0110*/  F2I.FTZ.U32.TRUNC.NTZ R5, R4 ;  /* 0x0000000400057305 */ /* 0x000224000021f000 */
[----:B-1----:R-:W-:Y:S02]  /*0120*/  IMAD.MOV.U32 R4, RZ, RZ, RZ ;  /* 0x000000ffff047224 */ /* 0x002fe400078e00ff */
[----:B0-----:R-:W-:-:S04]  /*0130*/  IMAD.MOV R6, RZ, RZ, -R5 ;  /* 0x000000ffff067224 */ /* 0x001fc800078e0a05 */
[----:B------:R-:W-:Y:S01]  /*0140*/  IMAD R7, R6, R3, RZ ;  /* 0x0000000306077224 */ /* 0x000fe200078e02ff */
[----:B------:R-:W-:-:S03]  /*0150*/  IABS R6, R2 ;  /* 0x0000000200067213 */ /* 0x000fc60000000000 */
[----:B------:R-:W-:-:S06]  /*0160*/  IMAD.HI.U32 R5, R5, R7, R4 ;  /* 0x0000000705057227 */ /* 0x000fcc00078e0004 */
[----:B------:R-:W-:Y:S02]  /*0170*/  IMAD.HI.U32 R10, R5, R6, RZ ;  /* 0x00000006050a7227 */ /* 0x000fe400078e00ff */
[----:B------:R-:W0:Y:S02]  /*0180*/  LDC.64 R4, c[0x0][0x3a0] ;  /* 0x0000e800ff047b82 */ /* 0x000e240000000a00 */
[----:B------:R-:W-:-:S04]  /*0190*/  IMAD.MOV R0, RZ, RZ, -R10 ;  /* 0x000000ffff007224 */ /* 0x000fc800078e0a0a */
[----:B------:R-:W-:-:S05]  /*01a0*/  IMAD R0, R3, R0, R6 ;  /* 0x0000000003007224 */ /* 0x000fca00078e0206 */
[----:B------:R-:W-:-:S13]  /*01b0*/  ISETP.GT.U32.AND P2, PT, R3, R0, PT ;  /* 0x000000000300720c */ /* 0x000fda0003f44070 */
[----:B------:R-:W-:Y:S02]  /*01c0*/  @!P2 IMAD.IADD R0, R0, 0x1, -R3 ;  /* 0x000000010000a824 */ /* 0x000fe400078e0a03 */
[----:B------:R-:W-:Y:S01]  /*01d0*/  @!P2 VIADD R10, R10, 0x1 ;  /* 0x000000010a0aa836 */ /* 0x000fe20000000000 */
[----:B------:R-:W-:Y:S02]  /*01e0*/  ISETP.NE.AND P2, PT, R11, RZ, PT ;  /* 0x000000ff0b00720c */ /* 0x000fe40003f45270 */
[----:B------:R-:W-:Y:S02]  /*01f0*/  ISETP.GE.U32.AND P0, PT, R0, R3, PT ;  /* 0x000000030000720c */ /* 0x000fe40003f06070 */
[----:B------:R-:W-:Y:S01]  /*0200*/  LOP3.LUT R0, R2, R11, RZ, 0x3c, !PT ;  /* 0x0000000b02007212 */ /* 0x000fe200078e3cff */
[----:B------:R-:W3:Y:S01]  /*0210*/  LDCU UR5, c[0x0][0x360] ;  /* 0x00006c00ff0577ac */ /* 0x000ee20008000800 */
[----:B------:R-:W1:Y:S02]  /*0220*/  LDC R3, c[0x0][0x39c] ;  /* 0x0000e700ff037b82 */ /* 0x000e640000000800 */
[----:B------:R-:W-:-:S07]  /*0230*/  ISETP.GE.AND P1, PT, R0, RZ, PT ;  /* 0x000000ff0000720c */ /* 0x000fce0003f26270 */
[----:B------:R-:W-:-:S06]  /*0240*/  @P0 VIADD R10, R10, 0x1 ;  /* 0x000000010a0a0836 */ /* 0x000fcc0000000000 */
[----:B------:R-:W-:Y:S01]  /*0250*/  @!P1 IMAD.MOV R10, RZ, RZ, -R10 ;  /* 0x000000ffff0a9224 */ /* 0x000fe200078e0a0a */
[----:B------:R-:W-:-:S05]  /*0260*/  @!P2 LOP3.LUT R10, RZ, R11, RZ, 0x33, !PT ;  /* 0x0000000bff0aa212 */ /* 0x000fca00078e33ff */
[----:B------:R-:W-:-:S04]  /*0270*/  IMAD.MOV R0, RZ, RZ, -R10 ;  /* 0x000000ffff007224 */ /* 0x000fc800078e0a0a */
[----:B------:R-:W-:-:S04]  /*0280*/  IMAD R11, R11, R0, R2 ;  /* 0x000000000b0b7224 */ /* 0x000fc800078e0202 */
[----:B0-----:R-:W-:-:S05]  /*0290*/  IMAD.WIDE R4, R11, 0x4, R4 ;  /* 0x000000040b047825 */ /* 0x001fca00078e0204 */
[----:B------:R0:W5:Y:S01]  /*02a0*/  LDG.E.CONSTANT R12, desc[UR6][R4.64] ;  /* 0x00000006040c7981 */ /* 0x000162000c1e9900 */
[----:B---3--:R-:W-:Y:S01]  /*02b0*/  UIMAD UR4, UR4, UR5, URZ ;  /* 0x00000005040472a4 */ /* 0x008fe2000f8e02ff */
[----:B------:R-:W2:Y:S02]  /*02c0*/  S2R R0, SR_TID.X ;  /* 0x0000000000007919 */ /* 0x000ea40000002100 */
[----:B--2---:R-:W-:-:S05]  /*02d0*/  IMAD R13, R13, UR5, R0 ;  /* 0x000000050d0d7c24 */ /* 0x004fca000f8e0200 */
[----:B----4-:R-:W-:-:S13]  /*02e0*/  ISETP.GE.AND P0, PT, R13, UR8, PT ;  /* 0x000000080d007c0c */ /* 0x010fda000bf06270 */
[----:B01----:R-:W-:Y:S05]  /*02f0*/  @P0 EXIT ;  /* 0x000000000000094d */ /* 0x003fea0003800000 */
[----:B------:R-:W0:Y:S01]  /*0300*/  LDC.64 R8, c[0x0][0x3b0] ;  /* 0x0000ec00ff087b82 */ /* 0x000e220000000a00 */
[----:B-----5:R-:W-:Y:S01]  /*0310*/  IADD3 R12, PT, PT, R12, -0x1, R3 ;  /* 0xffffffff0c0c7810 */ /* 0x020fe20007ffe003 */
[----:B------:R-:W1:Y:S06]  /*0320*/  LDCU UR5, c[0x0][0x390] ;  /* 0x00007200ff0577ac */ /* 0x000e6c0008000800 */
[----:B------:R-:W2:Y:S08]  /*0330*/  LDC.64 R6, c[0x0][0x380] ;  /* 0x0000e000ff067b82 */ /* 0x000eb00000000a00 */
[----:B------:R-:W3:Y:S02]  /*0340*/  LDC.64 R4, c[0x0][0x388] ;  /* 0x0000e200ff047b82 */ /* 0x000ee40000000a00 */
.L_x_21:
[--C-:B-1--4-:R-:W-:Y:S02]  /*0350*/  IMAD R15, R11, UR5, R13.reuse ;  /* 0x000000050b0f7c24 */ /* 0x112fe4000f8e020d */
[----:B------:R-:W-:Y:S02]  /*0360*/  IMAD R17, R10, UR5, R13 ;  /* 0x000000050a117c24 */ /* 0x000fe4000f8e020d */
[----:B---3--:R-:W-:-:S05]  /*0370*/  IMAD.WIDE R14, R15, 0x4, R4 ;  /* 0x000000040f0e7825 */ /* 0x008fca00078e0204 */
[----:B------:R-:W3:Y:S01]  /*0380*/  LDG.E.CONSTANT R3, desc[UR6][R14.64] ;  /* 0x000000060e037981 */ /* 0x000ee2000c1e9900 */
[----:B--2---:R-:W-:-:S05]  /*0390*/  IMAD.WIDE R16, R17, 0x4, R6 ;  /* 0x0000000411107825 */ /* 0x004fca00078e0206 */
[----:B------:R-:W2:Y:S01]  /*03a0*/  LDG.E.CONSTANT R0, desc[UR6][R16.64] ;  /* 0x0000000610007981 */ /* 0x000ea2000c1e9900 */
[----:B------:R-:W-:Y:S01]  /*03b0*/  BSSY.RECONVERGENT B0, `(.L_x_17) ;  /* 0x0000016000007945 */ /* 0x000fe20003800200 */
[----:B------:R-:W-:Y:S01]  /*03c0*/  IMAD.MOV.U32 R19, RZ, RZ, 0x7fffffff ;  /* 0x7fffffffff137424 */ /* 0x000fe200078e00ff */
[----:B---3--:R-:W-:-:S04]  /*03d0*/  FSETP.NE.AND P0, PT, |R3|, +INF , PT ;  /* 0x7f8000000300780b */ /* 0x008fc80003f05200 */
[----:B------:R-:W-:-:S04]  /*03e0*/  ISETP.LT.OR P0, PT, R13, R12, !P0 ;  /* 0x0000000c0d00720c */ /* 0x000fc80004701670 */
[----:B--2---:R-:W-:-:S04]  /*03f0*/  FSETP.NE.AND P0, PT, |R0|, +INF , !P0 ;  /* 0x7f8000000000780b */ /* 0x004fc80004705200 */
[----:B------:R-:W-:-:S13]  /*0400*/  FSETP.EQ.OR P0, PT, R3, RZ, !P0 ;  /* 0x000000ff0300720b */ /* 0x000fda0004702400 */
[----:B------:R-:W-:Y:S05]  /*0410*/  @P0 BRA `(.L_x_18) ;  /* 0x00000000003c0947 */ /* 0x000fea0003800000 */
[----:B------:R-:W1:Y:S01]  /*0420*/  MUFU.RCP R14, R3 ;  /* 0x00000003000e7308 */ /* 0x000e620000001000 */
[----:B------:R-:W-:Y:S07]  /*0430*/  BSSY.RECONVERGENT B1, `(.L_x_19) ;  /* 0x000000b000017945 */ /* 0x000fee0003800200 */
[----:B------:R-:W2:Y:S01]  /*0440*/  FCHK P0, R0, R3 ;  /* 0x0000000300007302 */ /* 0x000ea20000000000 */
[----:B-1----:R-:W-:-:S04]  /*0450*/  FFMA R15, -R3, R14, 1 ;  /* 0x3f800000030f7423 */ /* 0x002fc8000000010e */
[----:B------:R-:W-:-:S04]  /*0460*/  FFMA R15, R14, R15, R14 ;  /* 0x0000000f0e0f7223 */ /* 0x000fc8000000000e */
[----:B------:R-:W-:-:S04]  /*0470*/  FFMA R14, R0, R15, RZ ;  /* 0x0000000f000e7223 */ /* 0x000fc800000000ff */
[----:B------:R-:W-:-:S04]  /*0480*/  FFMA R16, -R3, R14, R0 ;  /* 0x0000000e03107223 */ /* 0x000fc80000000100 */
[----:B------:R-:W-:Y:S01]  /*0490*/  FFMA R14, R15, R16, R14 ;  /* 0x000000100f0e7223 */ /* 0x000fe2000000000e */
[----:B--2---:R-:W-:Y:S06]  /*04a0*/  @!P0 BRA `(.L_x_20) ;  /* 0x00000000000c8947 */ /* 0x004fec0003800000 */
[----:B------:R-:W-:-:S07]  /*04b0*/  MOV R14, 0x4d0 ;  /* 0x000004d0000e7802 */ /* 0x000fce0000000f00 */
[----:B0-----:R-:W-:Y:S05]  /*04c0*/  CALL.REL.NOINC `($__internal_1_$__cuda_sm3x_div_rn_noftz_f32_slowpath) ;  /* 0x0000000000307944 */ /* 0x001fea0003c00000 */
[----:B------:R-:W-:-:S07]  /*04d0*/  IMAD.MOV.U32 R14, RZ, RZ, R0 ;  /* 0x000000ffff0e7224 */ /* 0x000fce00078e0000 */
.L_x_20:
[----:B------:R-:W-:Y:S05]  /*04e0*/  BSYNC.RECONVERGENT B1 ;  /* 0x0000000000017941 */ /* 0x000fea0003800200 */
.L_x_19:
[----:B------:R-:W-:-:S04]  /*04f0*/  IMAD.MOV.U32 R19, RZ, RZ, 0x42c80000 ;  /* 0x42c80000ff137424 */ /* 0x000fc800078e00ff */
[----:B------:R-:W-:-:S07]  /*0500*/  FFMA R19, R14, R19, -100 ;  /* 0xc2c800000e137423 */ /* 0x000fce0000000013 */
.L_x_18:
[----:B------:R-:W-:Y:S05]  /*0510*/  BSYNC.RECONVERGENT B0 ;  /* 0x0000000000007941 */ /* 0x000fea0003800200 */
.L_x_17:
[----:B------:R-:W-:Y:S02]  /*0520*/  IMAD R15, R2, UR5, R13 ;  /* 0x00000005020f7c24 */ /* 0x000fe4000f8e020d */
[----:B------:R-:W-:Y:S02]  /*0530*/  VIADD R13, R13, UR4 ;  /* 0x000000040d0d7c36 */ /* 0x000fe40008000000 */
[----:B0-----:R-:W-:-:S03]  /*0540*/  IMAD.WIDE R14, R15, 0x4, R8 ;  /* 0x000000040f0e7825 */ /* 0x001fc600078e0208 */
[----:B------:R-:W-:Y:S02]  /*0550*/  ISETP.GE.AND P0, PT, R13, UR5, PT ;  /* 0x000000050d007c0c */ /* 0x000fe4000bf06270 */
[----:B------:R4:W-:Y:S11]  /*0560*/  STG.E desc[UR6][R14.64], R19 ;  /* 0x000000130e007986 */ /* 0x0009f6000c101906 */
[----:B------:R-:W-:Y:S05]  /*0570*/  @!P0 BRA `(.L_x_21) ;  /* 0xfffffffc00748947 */ /* 0x000fea000383ffff */
[----:B------:R-:W-:Y:S05]  /*0580*/  EXIT ;  /* 0x000000000000794d */ /* 0x000fea0003800000 */
        .weak           $__internal_1_$__cuda_sm3x_div_rn_noftz_f32_slowpath
        .type           $__internal_1_$__cuda_sm3x_div_rn_noftz_f32_slowpath,@function
        .size           $__internal_1_$__cuda_sm3x_div_rn_noftz_f32_slowpath,(.L_x_328 - $__internal_1_$__cuda_sm3x_div_rn_noftz_f32_slowpath)
$__internal_1_$__cuda_sm3x_div_rn_noftz_f32_slowpath:
[--C-:B------:R-:W-:Y:S01]  /*0590*/  SHF.R.U32.HI R15, RZ, 0x17, R3.reuse ;  /* 0x00000017ff0f7819 */ /* 0x100fe20000011603 */
[----:B------:R-:W-:Y:S01]  /*05a0*/  BSSY.RECONVERGENT B2, `(.L_x_22) ;  /* 0x0000064000027945 */ /* 0x000fe20003800200 */
[----:B------:R-:W-:Y:S01]  /*05b0*/  SHF.R.U32.HI R16, RZ, 0x17, R0 ;  /* 0x00000017ff107819 */ /* 0x000fe20000011600 */
[----:B------:R-:W-:Y:S01]  /*05c0*/  IMAD.MOV.U32 R18, RZ, RZ, R3 ;  /* 0x000000ffff127224 */ /* 0x000fe200078e0003 */
[----:B------:R-:W-:Y:S02]  /*05d0*/  LOP3.LUT R15, R15, 0xff, RZ, 0xc0, !PT ;  /* 0x000000ff0f0f7812 */ /* 0x000fe400078ec0ff */
[----:B------:R-:W-:Y:S02]  /*05e0*/  LOP3.LUT R20, R16, 0xff, RZ, 0xc0, !PT ;  /* 0x000000ff10147812 */ /* 0x000fe400078ec0ff */
[----:B------:R-:W-:Y:S01]  /*05f0*/  MOV R17, R0 ;  /* 0x0000000000117202 */ /* 0x000fe20000000f00 */
        /* <DEDUP_REMOVED lines=29> */
.L_x_23:
[----:B------:R-:W-:Y:S01]  /*07d0*/  LEA R3, R15, 0xc0800000, 0x17 ;  /* 0xc08000000f037811 */ /* 0x000fe200078eb8ff */
[----:B------:R-:W-:Y:S01]  /*07e0*/  VIADD R20, R20, 0xffffff81 ;  /* 0xffffff8114147836 */ /* 0x000fe20000000000 */
[----:B------:R-:W-:Y:S03]  /*07f0*/  BSSY.RECONVERGENT B3, `(.L_x_28) ;  /* 0x0000035000037945 */ /* 0x000fe60003800200 */
[----:B------:R-:W-:Y:S02]  /*0800*/  IMAD.IADD R19, R18, 0x1, -R3 ;  /* 0x0000000112137824 */ /* 0x000fe400078e0a03 */
[----:B------:R-:W-:Y:S02]  /*0810*/  IMAD R0, R20, -0x800000, R17 ;  /* 0xff80000014007824 */ /* 0x000fe400078e0211 */
[----:B------:R-:W0:Y:S01]  /*0820*/  MUFU.RCP R3, R19 ;  /* 0x0000001300037308 */ /* 0x000e220000001000 */
[----:B------:R-:W-:-:S04]  /*0830*/  FADD.FTZ R21, -R19, -RZ ;  /* 0x800000ff13157221 */ /* 0x000fc80000010100 */
[----:B0-----:R-:W-:-:S04]  /*0840*/  FFMA R18, R3, R21, 1 ;  /* 0x3f80000003127423 */ /* 0x001fc80000000015 */
[----:B------:R-:W-:-:S04]  /*0850*/  FFMA R3, R3, R18, R3 ;  /* 0x0000001203037223 */ /* 0x000fc80000000003 */
[----:B------:R-:W-:-:S04]  /*0860*/  FFMA R18, R0, R3, RZ ;  /* 0x0000000300127223 */ /* 0x000fc800000000ff */
[----:B------:R-:W-:-:S04]  /*0870*/  FFMA R17, R21, R18, R0 ;  /* 0x0000001215117223 */ /* 0x000fc80000000000 */
[----:B------:R-:W-:Y:S01]  /*0880*/  FFMA R18, R3, R17, R18 ;  /* 0x0000001103127223 */ /* 0x000fe20000000012 */
[----:B------:R-:W-:-:S03]  /*0890*/  IADD3 R17, PT, PT, R20, 0x7f, -R15 ;  /* 0x0000007f14117810 */ /* 0x000fc60007ffe80f */
[----:B------:R-:W-:Y:S02]  /*08a0*/  FFMA R21, R21, R18, R0 ;  /* 0x0000001215157223 */ /* 0x000fe40000000000 */
[----:B------:R-:W-:Y:S02]  /*08b0*/  IMAD.IADD R17, R17, 0x1, R16 ;  /* 0x0000000111117824 */ /* 0x000fe400078e0210 */
[----:B------:R-:W-:-:S05]  /*08c0*/  FFMA R0, R3, R21, R18 ;  /* 0x0000001503007223 */ /* 0x000fca0000000012 */
[----:B------:R-:W-:-:S04]  /*08d0*/  SHF.R.U32.HI R15, RZ, 0x17, R0 ;  /* 0x00000017ff0f7819 */ /* 0x000fc80000011600 */
[----:B------:R-:W-:-:S04]  /*08e0*/  LOP3.LUT R15, R15, 0xff, RZ, 0xc0, !PT ;  /* 0x000000ff0f0f7812 */ /* 0x000fc800078ec0ff */
[----:B------:R-:W-:-:S05]  /*08f0*/  IADD3 R19, PT, PT, R15, R17, RZ ;  /* 0x000000110f137210 */ /* 0x000fca0007ffe0ff */
        /* <DEDUP_REMOVED lines=10> */
[-CC-:B------:R-:W-:Y:S01]  /*09a0*/  FFMA.RZ R15, R3, R21.reuse, R18.reuse ;  /* 0x00000015030f7223 */ /* 0x180fe2000000c012 */
[----:B------:R-:W-:Y:S01]  /*09b0*/  IMAD.MOV R17, RZ, RZ, -R19 ;  /* 0x000000ffff117224 */ /* 0x000fe200078e0a13 */
[C---:B------:R-:W-:Y:S02]  /*09c0*/  ISETP.NE.AND P2, PT, R19.reuse, RZ, PT ;  /* 0x000000ff1300720c */ /* 0x040fe40003f45270 */
[----:B------:R-:W-:Y:S02]  /*09d0*/  ISETP.NE.AND P1, PT, R19, RZ, PT ;  /* 0x000000ff1300720c */ /* 0x000fe40003f25270 */
[----:B------:R-:W-:Y:S01]  /*09e0*/  LOP3.LUT R16, R15, 0x7fffff, RZ, 0xc0, !PT ;  /* 0x007fffff0f107812 */ /* 0x000fe200078ec0ff */
[CCC-:B------:R-:W-:Y:S01]  /*09f0*/  FFMA.RP R15, R3.reuse, R21.reuse, R18.reuse ;  /* 0x00000015030f7223 */ /* 0x1c0fe20000008012 */
[----:B------:R-:W-:Y:S01]  /*0a00*/  FFMA.RM R18, R3, R21, R18 ;  /* 0x0000001503127223 */ /* 0x000fe20000004012 */
[----:B------:R-:W-:Y:S01]  /*0a10*/  VIADD R3, R19, 0x20 ;  /* 0x0000002013037836 */ /* 0x000fe20000000000 */
        /* <DEDUP_REMOVED lines=14> */
.L_x_30:
[----:B------:R-:W-:-:S04]  /*0b00*/  LOP3.LUT R0, R0, 0x80000000, RZ, 0xc0, !PT ;  /* 0x8000000000007812 */ /* 0x000fc800078ec0ff */
[----:B------:R-:W-:Y:S01]  /*0b10*/  LOP3.LUT R0, R0, 0x7f800000, RZ, 0xfc, !PT ;  /* 0x7f80000000007812 */ /* 0x000fe200078efcff */
[----:B------:R-:W-:Y:S06]  /*0b20*/  BRA `(.L_x_31) ;  /* 0x0000000000047947 */ /* 0x000fec0003800000 */
.L_x_29:
[----:B------:R-:W-:-:S07]  /*0b30*/  IMAD R0, R17, 0x800000, R0 ;  /* 0x0080000011007824 */ /* 0x000fce00078e0200 */
.L_x_31:
[----:B------:R-:W-:Y:S05]  /*0b40*/  BSYNC.RECONVERGENT B3 ;  /* 0x0000000000037941 */ /* 0x000fea0003800200 */
.L_x_28:
[----:B------:R-:W-:Y:S05]  /*0b50*/  BRA `(.L_x_32) ;  /* 0x0000000000207947 */ /* 0x000fea0003800000 */
.L_x_27:
[----:B------:R-:W-:-:S04]  /*0b60*/  LOP3.LUT R0, R18, 0x80000000, R17, 0x48, !PT ;  /* 0x8000000012007812 */ /* 0x000fc800078e4811 */
[----:B------:R-:W-:Y:S01]  /*0b70*/  LOP3.LUT R0, R0, 0x7f800000, RZ, 0xfc, !PT ;  /* 0x7f80000000007812 */ /* 0x000fe200078efcff */
[----:B------:R-:W-:Y:S06]  /*0b80*/  BRA `(.L_x_32) ;  /* 0x0000000000147947 */ /* 0x000fec0003800000 */
.L_x_26:
[----:B------:R-:W-:Y:S01]  /*0b90*/  LOP3.LUT R0, R18, 0x80000000, R17, 0x48, !PT ;  /* 0x8000000012007812 */ /* 0x000fe200078e4811 */
[----:B------:R-:W-:Y:S06]  /*0ba0*/  BRA `(.L_x_32) ;  /* 0x00000000000c7947 */ /* 0x000fec0003800000 */
.L_x_25:
[----:B------:R-:W0:Y:S01]  /*0bb0*/  MUFU.RSQ R0, -QNAN ;  /* 0xffc0000000007908 */ /* 0x000e220000001400 */
[----:B------:R-:W-:Y:S05]  /*0bc0*/  BRA `(.L_x_32) ;  /* 0x0000000000047947 */ /* 0x000fea0003800000 */
.L_x_24:
[----:B------:R-:W-:-:S07]  /*0bd0*/  FADD.FTZ R0, R0, R3 ;  /* 0x0000000300007221 */ /* 0x000fce0000010000 */
.L_x_32:
[----:B------:R-:W-:Y:S05]  /*0be0*/  BSYNC.RECONVERGENT B2 ;  /* 0x0000000000027941 */ /* 0x000fea0003800200 */
.L_x_22:
[----:B------:R-:W-:-:S04]  /*0bf0*/  IMAD.MOV.U32 R15, RZ, RZ, 0x0 ;  /* 0x00000000ff0f7424 */ /* 0x000fc800078e00ff */
[----:B0-----:R-:W-:Y:S05]  /*0c00*/  RET.REL.NODEC R14 `(ppo_from_ma_batch_f32) ;  /* 0xfffffff00efc7950 */ /* 0x001fea0003c3ffff */
.L_x_33:
        /* <DEDUP_REMOVED lines=15> */
.L_x_328:


//--------------------- .text.ppo_many_series_one_param_time_major_f32 --------------------------
	.section	.text.ppo_many_series_one_param_time_major_f32,"ax",@progbits
	.align	128
        .global         ppo_many_series_one_param_time_major_f32
        .type           ppo_many_series_one_param_time_major_f32,@function
        .size           ppo_many_series_one_param_time_major_f32,(.L_x_329 - ppo_many_series_one_param_time_major_f32)
        .other          ppo_many_series_one_param_time_major_f32,@"STO_CUDA_ENTRY STV_DEFAULT"
ppo_many_series_one_param_time_major_f32:
.text.ppo_many_series_one_param_time_major_f32:
[----:B------:R-:W-:Y:S08]  /*0000*/  LDC R1, c[0x0][0x37c] ;  /* 0x0000df00ff017b82 */ /* 0x000ff00000000800 */
[----:B------:R-:W0:Y:S02]  /*0010*/  LDC.64 R2, c[0x0][0x398] ;  /* 0x0000e600ff027b82 */ /* 0x000e240000000a00 */
[----:B0-----:R-:W-:-:S04]  /*0020*/  VIMNMX R0, PT, PT, R2, R3, PT ;  /* 0x0000000302007248 */ /* 0x001fc80003fe0100 */
[----:B------:R-:W-:-:S13]  /*0030*/  ISETP.GE.AND P0, PT, R0, 0x1, PT ;  /* 0x000000010000780c */ /* 0x000fda0003f06270 */
[----:B------:R-:W-:Y:S05]  /*0040*/  @!P0 EXIT ;  /* 0x000000000000894d */ /* 0x000fea0003800000 */
[----:B------:R-:W0:Y:S01]  /*0050*/  S2R R13, SR_TID.Y ;  /* 0x00000000000d7919 */ /* 0x000e220000002200 */
[----:B------:R-:W1:Y:S01]  /*0060*/  S2UR UR4, SR_CTAID.Y ;  /* 0x00000000000479c3 */ /* 0x000e620000002600 */
[----:B------:R-:W1:Y:S02]  /*0070*/  LDCU UR5, c[0x0][0x364] ;  /* 0x00006c80ff0577ac */ /* 0x000e640008000800 */
[----:B-1----:R-:W-:-:S06]  /*0080*/  UIMAD UR4, UR4, UR5, URZ ;  /* 0x00000005040472a4 */ /* 0x002fcc000f8e02ff */
[----:B0-----:R-:W-:-:S05]  /*0090*/  VIADD R9, R13, UR4 ;  /* 0x000000040d097c36 */ /* 0x001fca0008000000 */
[----:B------:R-:W-:-:S13]  /*00a0*/  ISETP.GE.U32.AND P0, PT, R9, R2, PT ;  /* 0x000000020900720c */ /* 0x000fda0003f06070 */
[----:B------:R-:W-:Y:S05]  /*00b0*/  @P0 EXIT ;  /* 0x000000000000094d */ /* 0x000fea0003800000 */
[----:B------:R-:W0:Y:S01]  /*00c0*/  LDC.64 R4, c[0x0][0x390] ;  /* 0x0000e400ff047b82 */ /* 0x000e220000000a00 */
[----:B------:R-:W1:Y:S01]  /*00d0*/  LDCU.64 UR8, c[0x0][0x358] ;  /* 0x00006b00ff0877ac */ /* 0x000e620008000a00 */
[----:B------:R-:W2:Y:S01]  /*00e0*/  LDCU UR5, c[0x0][0x3a8] ;  /* 0x00007500ff0577ac */ /* 0x000ea20008000800 */
[----:B0-----:R-:W-:-:S06]  /*00f0*/  IMAD.WIDE.U32 R4, R9, 0x4, R4 ;  /* 0x0000000409047825 */ /* 0x001fcc00078e0004 */
[----:B-1----:R-:W3:Y:S01]  /*0100*/  LDG.E.CONSTANT R4, desc[UR8][R4.64] ;  /* 0x0000000804047981 */ /* 0x002ee2000c1e9900 */
[----:B--2---:R-:W-:Y:S01]  /*0110*/  UISETP.NE.AND UP0, UPT, UR5, URZ, UPT ;  /* 0x000000ff0500728c */ /* 0x004fe2000bf05270 */
[----:B---3--:R-:W-:-:S08]  /*0120*/  VIMNMX R7, PT, PT, RZ, R4, !PT ;  /* 0x00000004ff077248 */ /* 0x008fd00007fe0100 */
[----:B------:R-:W-:Y:S05]  /*0130*/  BRA.U UP0, `(.L_x_34) ;  /* 0x0000000500407547 */ /* 0x000fea000b800000 */
[----:B------:R-:W0:Y:S01]  /*0140*/  S2R R5, SR_TID.X ;  /* 0x0000000000057919 */ /* 0x000e220000002100 */
[----:B------:R-:W0:Y:S08]  /*0150*/  S2UR UR5, SR_CTAID.X ;  /* 0x00000000000579c3 */ /* 0x000e300000002500 */
[----:B------:R-:W0:Y:S02]  /*0160*/  LDC R0, c[0x0][0x360] ;  /* 0x0000d800ff007b82 */ /* 0x000e240000000800 */
[----:B0-----:R-:W-:-:S05]  /*0170*/  IMAD R4, R0, UR5, R5 ;  /* 0x0000000500047c24 */ /* 0x001fca000f8e0205 */
[----:B------:R-:W-:-:S13]  /*0180*/  ISETP.GE.AND P0, PT, R4, R3, PT ;  /* 0x000000030400720c */ /* 0x000fda0003f06270 */
[----:B------:R-:W-:Y:S05]  /*0190*/  @P0 EXIT ;  /* 0x000000000000094d */ /* 0x000fea0003800000 */
[----:B------:R-:W0:Y:S01]  /*01a0*/  LDCU.64 UR4, c[0x0][0x3a0] ;  /* 0x00007400ff0477ac */ /* 0x000e220008000a00 */
[----:B------:R-:W1:Y:S01]  /*01b0*/  LDC.64 R16, c[0x0][0x3b0] ;  /* 0x0000ec00ff107b82 */ /* 0x000e620000000a00 */
[----:B------:R-:W-:Y:S01]  /*01c0*/  VIADD R7, R7, 0xffffffff ;  /* 0xffffffff07077836 */ /* 0x000fe20000000000 */
[----:B------:R-:W-:Y:S01]  /*01d0*/  IADD3 R3, PT, PT, R9, 0x1, RZ ;  /* 0x0000000109037810 */ /* 0x000fe20007ffe0ff */
[----:B------:R-:W2:Y:S01]  /*01e0*/  LDCU UR6, c[0x0][0x370] ;  /* 0x00006e00ff0677ac */ /* 0x000ea20008000800 */
[----:B------:R-:W3:Y:S04]  /*01f0*/  LDCU UR7, c[0x0][0x398] ;  /* 0x00007300ff0777ac */ /* 0x000ee80008000800 */
[----:B------:R-:W4:Y:S01]  /*0200*/  LDC.64 R18, c[0x0][0x388] ;  /* 0x0000e200ff127b82 */ /* 0x000f220000000a00 */
[----:B------:R-:W1:Y:S01]  /*0210*/  LDCU.64 UR12, c[0x0][0x398] ;  /* 0x00007300ff0c77ac */ /* 0x000e620008000a00 */
[----:B------:R-:W1:Y:S01]  /*0220*/  LDCU.64 UR10, c[0x0][0x3a0] ;  /* 0x00007400ff0a77ac */ /* 0x000e620008000a00 */
[----:B0-----:R-:W0:Y:S01]  /*0230*/  I2F.F64 R22, UR5 ;  /* 0x0000000500167d12 */ /* 0x001e220008201c00 */
[----:B------:R-:W-:Y:S01]  /*0240*/  UISETP.LT.AND UP0, UPT, UR5, UR4, UPT ;  /* 0x000000040500728c */ /* 0x000fe2000bf01270 */
[----:B--2---:R-:W-:-:S06]  /*0250*/  IMAD R0, R0, UR6, RZ ;  /* 0x0000000600007c24 */ /* 0x004fcc000f8e02ff */
[----:B------:R-:W2:Y:S01]  /*0260*/  I2F.F64 R20, UR4 ;  /* 0x0000000400147d12 */ /* 0x000ea20008201c00 */
[----:B------:R-:W-:-:S06]  /*0270*/  USEL UR4, UR5, UR4, !UP0 ;  /* 0x0000000405047287 */ /* 0x000fcc000c000000 */
[----:B0--3--:R-:W-:-:S07]  /*0280*/  VIADD R2, R7, UR4 ;  /* 0x0000000407027c36 */ /* 0x009fce0008000000 */
.L_x_39:
[----:B------:R-:W-:Y:S01]  /*0290*/  ISETP.GE.AND P0, PT, R4, R2, PT ;  /* 0x000000020400720c */ /* 0x000fe20003f06270 */
[----:B------:R-:W-:Y:S01]  /*02a0*/  BSSY.RECONVERGENT B1, `(.L_x_35) ;  /* 0x0000032000017945 */ /* 0x000fe20003800200 */
[----:B0-----:R-:W-:-:S11]  /*02b0*/  IMAD.MOV.U32 R5, RZ, RZ, 0x7fffffff ;  /* 0x7fffffffff057424 */ /* 0x001fd600078e00ff */
[----:B------:R-:W-:Y:S05]  /*02c0*/  @!P0 BRA `(.L_x_36) ;  /* 0x0000000000bc8947 */ /* 0x000fea0003800000 */
[C---:B-1----:R-:W-:Y:S01]  /*02d0*/  VIADDMNMX R8, R4.reuse, -UR11, R7, !PT ;  /* 0x8000000b04087c46 */ /* 0x042fe2000f800107 */
[C---:B------:R-:W-:Y:S01]  /*02e0*/  IMAD R11, R4.reuse, UR7, R3 ;  /* 0x00000007040b7c24 */ /* 0x040fe2000f8e0203 */
[----:B------:R-:W-:Y:S02]  /*02f0*/  VIADDMNMX R6, R4, -UR10, R7, !PT ;  /* 0x8000000a04067c46 */ /* 0x000fe4000f800107 */
[C---:B------:R-:W-:Y:S01]  /*0300*/  ISETP.GE.AND P0, PT, R8.reuse, RZ, PT ;  /* 0x000000ff0800720c */ /* 0x040fe20003f06270 */
[--C-:B------:R-:W-:Y:S02]  /*0310*/  IMAD R10, R8, UR7, R3.reuse ;  /* 0x00000007080a7c24 */ /* 0x100fe4000f8e0203 */
[----:B------:R-:W-:-:S03]  /*0320*/  IMAD R8, R6, UR7, R3 ;  /* 0x0000000706087c24 */ /* 0x000fc6000f8e0203 */
[----:B------:R-:W-:Y:S01]  /*0330*/  SEL R15, R10, RZ, P0 ;  /* 0x000000ff0a0f7207 */ /* 0x000fe20000000000 */
[----:B----4-:R-:W-:Y:S01]  /*0340*/  IMAD.WIDE R10, R11, 0x8, R18 ;  /* 0x000000080b0a7825 */ /* 0x010fe200078e0212 */
[----:B------:R-:W-:-:S03]  /*0350*/  ISETP.GE.AND P0, PT, R6, RZ, PT ;  /* 0x000000ff0600720c */ /* 0x000fc60003f06270 */
[--C-:B------:R-:W-:Y:S01]  /*0360*/  IMAD.WIDE R14, R15, 0x8, R18.reuse ;  /* 0x000000080f0e7825 */ /* 0x100fe200078e0212 */
[----:B------:R-:W-:Y:S01]  /*0370*/  SEL R13, R8, RZ, P0 ;  /* 0x000000ff080d7207 */ /* 0x000fe20000000000 */
[----:B------:R-:W3:Y:S04]  /*0380*/  LDG.E.64.CONSTANT R10, desc[UR8][R10.64] ;  /* 0x000000080a0a7981 */ /* 0x000ee8000c1e9b00 */
[----:B------:R-:W3:Y:S01]  /*0390*/  LDG.E.64.CONSTANT R14, desc[UR8][R14.64] ;  /* 0x000000080e0e7981 */ /* 0x000ee2000c1e9b00 */
[----:B------:R-:W-:-:S06]  /*03a0*/  IMAD.WIDE R12, R13, 0x8, R18 ;  /* 0x000000080d0c7825 */ /* 0x000fcc00078e0212 */
[----:B------:R-:W4:Y:S01]  /*03b0*/  LDG.E.64.CONSTANT R12, desc[UR8][R12.64] ;  /* 0x000000080c0c7981 */ /* 0x000f22000c1e9b00 */
[C---:B---3--:R-:W-:Y:S02]  /*03c0*/  DADD R32, R10.reuse, -R14 ;  /* 0x000000000a207229 */ /* 0x048fe4000000080e */
[----:B----4-:R-:W-:-:S06]  /*03d0*/  DADD R24, R10, -R12 ;  /* 0x000000000a187229 */ /* 0x010fcc000000080c */
[----:B------:R-:W-:-:S06]  /*03e0*/  DSETP.NE.AND P0, PT, |R32|, +INF , PT ;  /* 0x7ff000002000742a */ /* 0x000fcc0003f05200 */
[----:B------:R-:W-:-:S06]  /*03f0*/  DSETP.EQU.OR P0, PT, |R24|, +INF , !P0 ;  /* 0x7ff000001800742a */ /* 0x000fcc000470a600 */
[----:B------:R-:W-:-:S14]  /*0400*/  DSETP.EQ.OR P0, PT, R32, RZ, P0 ;  /* 0x000000ff2000722a */ /* 0x000fdc0000702400 */
[----:B------:R-:W-:Y:S05]  /*0410*/  @P0 BRA `(.L_x_36) ;  /* 0x0000000000680947 */ /* 0x000fea0003800000 */
[----:B--2---:R-:W-:Y:S01]  /*0420*/  DMUL R32, R20, R32 ;  /* 0x0000002014207228 */ /* 0x004fe20000000000 */
[----:B------:R-:W-:Y:S01]  /*0430*/  MOV R10, 0x1 ;  /* 0x00000001000a7802 */ /* 0x000fe20000000f00 */
[----:B------:R-:W-:Y:S01]  /*0440*/  DMUL R24, R22, R24 ;  /* 0x0000001816187228 */ /* 0x000fe20000000000 */
[----:B------:R-:W-:Y:S03]  /*0450*/  BSSY.RECONVERGENT B2, `(.L_x_37) ;  /* 0x0000012000027945 */ /* 0x000fe60003800200 */
[----:B------:R-:W0:Y:S06]  /*0460*/  MUFU.RCP64H R11, R33 ;  /* 0x00000021000b7308 */ /* 0x000e2c0000001800 */
[----:B------:R-:W-:Y:S01]  /*0470*/  FSETP.GEU.AND P1, PT, |R25|, 6.5827683646048100446e-37, PT ;  /* 0x036000001900780b */ /* 0x000fe20003f2e200 */
[----:B0-----:R-:W-:-:S08]  /*0480*/  DFMA R12, -R32, R10, 1 ;  /* 0x3ff00000200c742b */ /* 0x001fd0000000010a */
[----:B------:R-:W-:-:S08]  /*0490*/  DFMA R12, R12, R12, R12 ;  /* 0x0000000c0c0c722b */ /* 0x000fd0000000000c */
[----:B------:R-:W-:-:S08]  /*04a0*/  DFMA R12, R10, R12, R10 ;  /* 0x0000000c0a0c722b */ /* 0x000fd0000000000a */
[----:B------:R-:W-:-:S08]  /*04b0*/  DFMA R10, -R32, R12, 1 ;  /* 0x3ff00000200a742b */ /* 0x000fd0000000010c */
[----:B------:R-:W-:-:S08]  /*04c0*/  DFMA R10, R12, R10, R12 ;  /* 0x0000000a0c0a722b */ /* 0x000fd0000000000c */
[----:B------:R-:W-:-:S08]  /*04d0*/  DMUL R12, R24, R10 ;  /* 0x0000000a180c7228 */ /* 0x000fd00000000000 */
[----:B------:R-:W-:-:S08]  /*04e0*/  DFMA R14, -R32, R12, R24 ;  /* 0x0000000c200e722b */ /* 0x000fd00000000118 */
[----:B------:R-:W-:-:S10]  /*04f0*/  DFMA R10, R10, R14, R12 ;  /* 0x0000000e0a0a722b */ /* 0x000fd4000000000c */
[----:B------:R-:W-:-:S05]  /*0500*/  FFMA R5, RZ, R33, R11 ;  /* 0x00000021ff057223 */ /* 0x000fca000000000b */
[----:B------:R-:W-:-:S13]  /*0510*/  FSETP.GT.AND P0, PT, |R5|, 1.469367938527859385e-39, PT ;  /* 0x001000000500780b */ /* 0x000fda0003f04200 */
[----:B------:R-:W-:Y:S05]  /*0520*/  @P0 BRA P1, `(.L_x_38) ;  /* 0x0000000000100947 */ /* 0x000fea0000800000 */
[----:B------:R-:W-:Y:S01]  /*0530*/  IMAD.MOV.U32 R10, RZ, RZ, R24 ;  /* 0x000000ffff0a7224 */ /* 0x000fe200078e0018 */
[----:B------:R-:W-:Y:S01]  /*0540*/  MOV R6, 0x570 ;  /* 0x0000057000067802 */ /* 0x000fe20000000f00 */
[----:B------:R-:W-:-:S07]  /*0550*/  IMAD.MOV.U32 R11, RZ, RZ, R25 ;  /* 0x000000ffff0b7224 */ /* 0x000fce00078e0019 */
[----:B------:R-:W-:Y:S05]  /*0560*/  CALL.REL.NOINC `($__internal_2_$__cuda_sm20_div_rn_f64_full) ;  /* 0x0000003800087944 */ /* 0x000fea0003c00000 */
.L_x_38:
[----:B------:R-:W-:Y:S05]  /*0570*/  BSYNC.RECONVERGENT B2 ;  /* 0x0000000000027941 */ /* 0x000fea0003800200 */
.L_x_37:
[----:B------:R-:W-:Y:S01]  /*0580*/  MOV R12, 0x0 ;  /* 0x00000000000c7802 */ /* 0x000fe20000000f00 */
[----:B------:R-:W-:-:S06]  /*0590*/  IMAD.MOV.U32 R13, RZ, RZ, 0x40590000 ;  /* 0x40590000ff0d7424 */ /* 0x000fcc00078e00ff */
[----:B------:R-:W-:-:S06]  /*05a0*/  DFMA R10, R10, R12, -100 ;  /* 0xc05900000a0a742b */ /* 0x000fcc000000000c */
[----:B------:R0:W3:Y:S05]  /*05b0*/  F2F.F32.F64 R5, R10 ;  /* 0x0000000a00057310 */ /* 0x0000ea0000301000 */
.L_x_36:
[----:B-1----:R-:W-:Y:S05]  /*05c0*/  BSYNC.RECONVERGENT B1 ;  /* 0x0000000000017941 */ /* 0x002fea0003800200 */
.L_x_35:
[----:B0-----:R-:W-:Y:S02]  /*05d0*/  IMAD R11, R4, UR12, R9 ;  /* 0x0000000c040b7c24 */ /* 0x001fe4000f8e0209 */
[----:B------:R-:W-:Y:S02]  /*05e0*/  IMAD.IADD R4, R0, 0x1, R4 ;  /* 0x0000000100047824 */ /* 0x000fe400078e0204 */
[----:B------:R-:W-:-:S03]  /*05f0*/  IMAD.WIDE R10, R11, 0x4, R16 ;  /* 0x000000040b0a7825 */ /* 0x000fc600078e0210 */
[----:B------:R-:W-:Y:S02]  /*0600*/  ISETP.GE.AND P0, PT, R4, UR13, PT ;  /* 0x0000000d04007c0c */ /* 0x000fe4000bf06270 */
[----:B---3--:R0:W-:Y:S11]  /*0610*/  STG.E desc[UR8][R10.64], R5 ;  /* 0x000000050a007986 */ /* 0x0081f6000c101908 */
[----:B------:R-:W-:Y:S05]  /*0620*/  @!P0 BRA `(.L_x_39) ;  /* 0xfffffffc00188947 */ /* 0x000fea000383ffff */
[----:B------:R-:W-:Y:S05]  /*0630*/  EXIT ;  /* 0x000000000000794d */ /* 0x000fea0003800000 */
.L_x_34:
[----:B------:R-:W0:Y:S02]  /*0640*/  S2R R0, SR_TID.X ;  /* 0x0000000000007919 */ /* 0x000e240000002100 */
[----:B0-----:R-:W-:-:S13]  /*0650*/  ISETP.NE.AND P0, PT, R0, RZ, PT ;  /* 0x000000ff0000720c */ /* 0x001fda0003f05270 */
[----:B------:R-:W-:Y:S05]  /*0660*/  @P0 EXIT ;  /* 0x000000000000094d */ /* 0x000fea0003800000 */
[----:B------:R-:W0:Y:S01]  /*0670*/  LDCU UR5, c[0x0][0x3a4] ;  /* 0x00007480ff0577ac */ /* 0x000e220008000800 */
[----:B------:R-:W-:Y:S01]  /*0680*/  BSSY.RECONVERGENT B0, `(.L_x_40) ;  /* 0x000005f000007945 */ /* 0x000fe20003800200 */
[----:B0-----:R-:W-:-:S05]  /*0690*/  IADD3 R0, PT, PT, R7, UR5, RZ ;  /* 0x0000000507007c10 */ /* 0x001fca000fffe0ff */
[----:B------:R-:W-:-:S05]  /*06a0*/  VIADD R16, R0, 0xffffffff ;  /* 0xffffffff00107836 */ /* 0x000fca0000000000 */
[----:B------:R-:W-:-:S04]  /*06b0*/  VIMNMX R5, PT, PT, R16, R3, PT ;  /* 0x0000000310057248 */ /* 0x000fc80003fe0100 */
[----:B------:R-:W-:-:S13]  /*06c0*/  ISETP.GE.AND P0, PT, R5, 0x1, PT ;  /* 0x000000010500780c */ /* 0x000fda0003f06270 */
[----:B------:R-:W-:Y:S05]  /*06d0*/  @!P0 BRA `(.L_x_41) ;  /* 0x0000000400648947 */ /* 0x000fea0003800000 */
[C---:B------:R-:W-:Y:S01]  /*06e0*/  ISETP.GE.U32.AND P0, PT, R5.reuse, 0x8, PT ;  /* 0x000000080500780c */ /* 0x040fe20003f06070 */
[----:B------:R-:W-:Y:S01]  /*06f0*/  BSSY.RECONVERGENT B1, `(.L_x_42) ;  /* 0x000002c000017945 */ /* 0x000fe20003800200 */
[----:B------:R-:W-:Y:S01]  /*0700*/  LOP3.LUT R36, R5, 0x7, RZ, 0xc0, !PT ;  /* 0x0000000705247812 */ /* 0x000fe200078ec0ff */
[----:B------:R-:W-:-:S03]  /*0710*/  IMAD.MOV.U32 R4, RZ, RZ, RZ ;  /* 0x000000ffff047224 */ /* 0x000fc600078e00ff */
[----:B------:R-:W-:-:S07]  /*0720*/  ISETP.NE.AND P1, PT, R36, RZ, PT ;  /* 0x000000ff2400720c */ /* 0x000fce0003f25270 */
[----:B------:R-:W-:Y:S06]  /*0730*/  @!P0 BRA `(.L_x_43) ;  /* 0x00000000009c8947 */ /* 0x000fec0003800000 */
[----:B------:R-:W0:Y:S01]  /*0740*/  LDC.64 R10, c[0x0][0x3b0] ;  /* 0x0000ec00ff0a7b82 */ /* 0x000e220000000a00 */
[----:B------:R-:W-:Y:S01]  /*0750*/  LOP3.LUT R4, R5, 0x7ffffff8, RZ, 0xc0, !PT ;  /* 0x7ffffff805047812 */ /* 0x000fe200078ec0ff */
[C---:B------:R-:W-:Y:S01]  /*0760*/  IMAD R30, R2.reuse, 0x2, R9 ;  /* 0x00000002021e7824 */ /* 0x040fe200078e0209 */
[C---:B------:R-:W-:Y:S01]  /*0770*/  IADD3 R8, PT, PT, R2.reuse, UR4, R13 ;  /* 0x0000000402087c10 */ /* 0x040fe2000fffe00d */
[C-C-:B------:R-:W-:Y:S01]  /*0780*/  IMAD R31, R2.reuse, 0x3, R9.reuse ;  /* 0x00000003021f7824 */ /* 0x140fe200078e0209 */
[C---:B------:R-:W-:Y:S01]  /*0790*/  SHF.L.U32 R17, R2.reuse, 0x3, RZ ;  /* 0x0000000302117819 */ /* 0x040fe200000006ff */
[--C-:B------:R-:W-:Y:S01]  /*07a0*/  IMAD R32, R2, 0x4, R9.reuse ;  /* 0x0000000402207824 */ /* 0x100fe200078e0209 */
[----:B------:R-:W-:Y:S01]  /*07b0*/  IADD3 R6, PT, PT, -R4, RZ, RZ ;  /* 0x000000ff04067210 */ /* 0x000fe20007ffe1ff */
[C-C-:B------:R-:W-:Y:S02]  /*07c0*/  IMAD R33, R2.reuse, 0x5, R9.reuse ;  /* 0x0000000502217824 */ /* 0x140fe400078e0209 */
[----:B------:R-:W-:-:S02]  /*07d0*/  IMAD R34, R2, 0x6, R9 ;  /* 0x0000000602227824 */ /* 0x000fc400078e0209 */
[----:B------:R-:W-:Y:S02]  /*07e0*/  IMAD R35, R2, 0x7, R9 ;  /* 0x0000000702237824 */ /* 0x000fe400078e0209 */
[----:B0-----:R-:W-:-:S07]  /*07f0*/  IMAD.WIDE.U32 R12, R9, 0x4, R10 ;  /* 0x00000004090c7825 */ /* 0x001fce00078e000a */
.L_x_44:
[----:B------:R-:W-:Y:S02]  /*0800*/  IMAD.MOV.U32 R37, RZ, RZ, 0x7fffffff ;  /* 0x7fffffffff257424 */ /* 0x000fe400078e00ff */
[--C-:B------:R-:W-:Y:S01]  /*0810*/  IMAD.WIDE.U32 R28, R8, 0x4, R10.reuse ;  /* 0x00000004081c7825 */ /* 0x100fe200078e000a */
[----:B------:R-:W-:Y:S02]  /*0820*/  IADD3 R8, PT, PT, R17, R8, RZ ;  /* 0x0000000811087210 */ /* 0x000fe40007ffe0ff */
[----:B------:R0:W-:Y:S01]  /*0830*/  STG.E desc[UR8][R12.64], R37 ;  /* 0x000000250c007986 */ /* 0x0001e2000c101908 */
[----:B------:R-:W-:-:S03]  /*0840*/  IMAD.WIDE.U32 R26, R30, 0x4, R10 ;  /* 0x000000041e1a7825 */ /* 0x000fc600078e000a */
[----:B------:R1:W-:Y:S01]  /*0850*/  STG.E desc[UR8][R28.64], R37 ;  /* 0x000000251c007986 */ /* 0x0003e2000c101908 */
[----:B------:R-:W-:-:S03]  /*0860*/  IMAD.WIDE.U32 R14, R31, 0x4, R10 ;  /* 0x000000041f0e7825 */ /* 0x000fc600078e000a */
[----:B------:R1:W-:Y:S01]  /*0870*/  STG.E desc[UR8][R26.64], R37 ;  /* 0x000000251a007986 */ /* 0x0003e2000c101908 */
[--C-:B------:R-:W-:Y:S01]  /*0880*/  IMAD.WIDE.U32 R18, R32, 0x4, R10.reuse ;  /* 0x0000000420127825 */ /* 0x100fe200078e000a */
[----:B------:R-:W-:Y:S02]  /*0890*/  IADD3 R32, PT, PT, R17, R32, RZ ;  /* 0x0000002011207210 */ /* 0x000fe40007ffe0ff */
[----:B------:R1:W-:Y:S01]  /*08a0*/  STG.E desc[UR8][R14.64], R37 ;  /* 0x000000250e007986 */ /* 0x0003e2000c101908 */
[----:B------:R-:W-:-:S03]  /*08b0*/  IMAD.WIDE.U32 R20, R33, 0x4, R10 ;  /* 0x0000000421147825 */ /* 0x000fc600078e000a */
[----:B------:R1:W-:Y:S01]  /*08c0*/  STG.E desc[UR8][R18.64], R37 ;  /* 0x0000002512007986 */ /* 0x0003e2000c101908 */
[----:B------:R-:W-:-:S03]  /*08d0*/  IMAD.WIDE.U32 R22, R34, 0x4, R10 ;  /* 0x0000000422167825 */ /* 0x000fc600078e000a */
[----:B------:R1:W-:Y:S01]  /*08e0*/  STG.E desc[UR8][R20.64], R37 ;  /* 0x0000002514007986 */ /* 0x0003e2000c101908 */
[----:B------:R-:W-:Y:S01]  /*08f0*/  IMAD.WIDE.U32 R24, R35, 0x4, R10 ;  /* 0x0000000423187825 */ /* 0x000fe200078e000a */
[C---:B------:R-:W-:Y:S02]  /*0900*/  IADD3 R35, PT, PT, R17.reuse, R35, RZ ;  /* 0x0000002311237210 */ /* 0x040fe40007ffe0ff */
[----:B------:R1:W-:Y:S01]  /*0910*/  STG.E desc[UR8][R22.64], R37 ;  /* 0x0000002516007986 */ /* 0x0003e2000c101908 */
[----:B------:R-:W-:Y:S02]  /*0920*/  VIADD R6, R6, 0x8 ;  /* 0x0000000806067836 */ /* 0x000fe40000000000 */
[C---:B------:R-:W-:Y:S01]  /*0930*/  IMAD.IADD R30, R17.reuse, 0x1, R30 ;  /* 0x00000001111e7824 */ /* 0x040fe200078e021e */
[----:B------:R1:W-:Y:S01]  /*0940*/  STG.E desc[UR8][R24.64], R37 ;  /* 0x0000002518007986 */ /* 0x0003e2000c101908 */
[C---:B------:R-:W-:Y:S01]  /*0950*/  IMAD.IADD R31, R17.reuse, 0x1, R31 ;  /* 0x00000001111f7824 */ /* 0x040fe200078e021f */
[----:B------:R-:W-:Y:S01]  /*0960*/  ISETP.NE.AND P0, PT, R6, RZ, PT ;  /* 0x000000ff0600720c */ /* 0x000fe20003f05270 */
[----:B------:R-:W-:-:S02]  /*0970*/  IMAD.IADD R33, R17, 0x1, R33 ;  /* 0x0000000111217824 */ /* 0x000fc400078e0221 */
[C---:B------:R-:W-:Y:S02]  /*0980*/  IMAD.IADD R34, R17.reuse, 0x1, R34 ;  /* 0x0000000111227824 */ /* 0x040fe400078e0222 */
[----:B0-----:R-:W-:-:S08]  /*0990*/  IMAD.WIDE.U32 R12, R17, 0x4, R12 ;  /* 0x00000004110c7825 */ /* 0x001fd000078e000c */
[----:B-1----:R-:W-:Y:S05]  /*09a0*/  @P0 BRA `(.L_x_44) ;  /* 0xfffffffc00940947 */ /* 0x002fea000383ffff */
.L_x_43:
[----:B------:R-:W-:Y:S05]  /*09b0*/  BSYNC.RECONVERGENT B1 ;  /* 0x0000000000017941 */ /* 0x000fea0003800200 */
.L_x_42:
[----:B------:R-:W-:Y:S05]  /*09c0*/  @!P1 BRA `(.L_x_41) ;  /* 0x0000000000a89947 */ /* 0x000fea0003800000 */
[----:B------:R-:W-:Y:S01]  /*09d0*/  ISETP.GE.U32.AND P0, PT, R36, 0x4, PT ;  /* 0x000000042400780c */ /* 0x000fe20003f06070 */
[----:B------:R-:W-:Y:S01]  /*09e0*/  BSSY.RECONVERGENT B1, `(.L_x_45) ;  /* 0x0000013000017945 */ /* 0x000fe20003800200 */
[----:B------:R-:W-:-:S04]  /*09f0*/  LOP3.LUT R6, R5, 0x3, RZ, 0xc0, !PT ;  /* 0x0000000305067812 */ /* 0x000fc800078ec0ff */
[----:B------:R-:W-:-:S07]  /*0a00*/  ISETP.NE.AND P1, PT, R6, RZ, PT ;  /* 0x000000ff0600720c */ /* 0x000fce0003f25270 */
[----:B------:R-:W-:Y:S06]  /*0a10*/  @!P0 BRA `(.L_x_46) ;  /* 0x00000000003c8947 */ /* 0x000fec0003800000 */
[----:B------:R-:W0:Y:S01]  /*0a20*/  LDC.64 R18, c[0x0][0x3b0] ;  /* 0x0000ec00ff127b82 */ /* 0x000e220000000a00 */
[C---:B------:R-:W-:Y:S02]  /*0a30*/  IMAD R11, R4.reuse, R2, R9 ;  /* 0x00000002040b7224 */ /* 0x040fe400078e0209 */
[----:B------:R-:W-:Y:S02]  /*0a40*/  IMAD.MOV.U32 R21, RZ, RZ, 0x7fffffff ;  /* 0x7fffffffff157424 */ /* 0x000fe400078e00ff */
[--C-:B------:R-:W-:Y:S02]  /*0a50*/  IMAD.IADD R13, R11, 0x1, R2.reuse ;  /* 0x000000010b0d7824 */ /* 0x100fe400078e0202 */
[----:B------:R-:W-:Y:S02]  /*0a60*/  VIADD R4, R4, 0x4 ;  /* 0x0000000404047836 */ /* 0x000fe40000000000 */
[----:B------:R-:W-:-:S05]  /*0a70*/  IMAD.IADD R15, R13, 0x1, R2 ;  /* 0x000000010d0f7824 */ /* 0x000fca00078e0202 */
[----:B------:R-:W-:Y:S01]  /*0a80*/  IADD3 R17, PT, PT, R15, R2, RZ ;  /* 0x000000020f117210 */ /* 0x000fe20007ffe0ff */
[----:B0-----:R-:W-:-:S04]  /*0a90*/  IMAD.WIDE.U32 R10, R11, 0x4, R18 ;  /* 0x000000040b0a7825 */ /* 0x001fc800078e0012 */
[--C-:B------:R-:W-:Y:S01]  /*0aa0*/  IMAD.WIDE.U32 R12, R13, 0x4, R18.reuse ;  /* 0x000000040d0c7825 */ /* 0x100fe200078e0012 */
[----:B------:R0:W-:Y:S03]  /*0ab0*/  STG.E desc[UR8][R10.64], R21 ;  /* 0x000000150a007986 */ /* 0x0001e6000c101908 */
[--C-:B------:R-:W-:Y:S01]  /*0ac0*/  IMAD.WIDE.U32 R14, R15, 0x4, R18.reuse ;  /* 0x000000040f0e7825 */ /* 0x100fe200078e0012 */
[----:B------:R0:W-:Y:S03]  /*0ad0*/  STG.E desc[UR8][R12.64], R21 ;  /* 0x000000150c007986 */ /* 0x0001e6000c101908 */
[----:B------:R-:W-:Y:S01]  /*0ae0*/  IMAD.WIDE.U32 R18, R17, 0x4, R18 ;  /* 0x0000000411127825 */ /* 0x000fe200078e0012 */
[----:B------:R0:W-:Y:S04]  /*0af0*/  STG.E desc[UR8][R14.64], R21 ;  /* 0x000000150e007986 */ /* 0x0001e8000c101908 */
[----:B------:R0:W-:Y:S02]  /*0b00*/  STG.E desc[UR8][R18.64], R21 ;  /* 0x0000001512007986 */ /* 0x0001e4000c101908 */
.L_x_46:
[----:B------:R-:W-:Y:S05]  /*0b10*/  BSYNC.RECONVERGENT B1 ;  /* 0x0000000000017941 */ /* 0x000fea0003800200 */
.L_x_45:
[----:B------:R-:W-:Y:S05]  /*0b20*/  @!P1 BRA `(.L_x_41) ;  /* 0x0000000000509947 */ /* 0x000fea0003800000 */
[----:B------:R-:W-:Y:S01]  /*0b30*/  LOP3.LUT R5, R5, 0x1, RZ, 0xc0, !PT ;  /* 0x0000000105057812 */ /* 0x000fe200078ec0ff */
[----:B------:R-:W-:Y:S01]  /*0b40*/  BSSY.RECONVERGENT B1, `(.L_x_47) ;  /* 0x000000e000017945 */ /* 0x000fe20003800200 */
[----:B------:R-:W-:Y:S02]  /*0b50*/  ISETP.NE.AND P0, PT, R6, 0x1, PT ;  /* 0x000000010600780c */ /* 0x000fe40003f05270 */
[----:B------:R-:W-:-:S13]  /*0b60*/  ISETP.NE.U32.AND P1, PT, R5, 0x1, PT ;  /* 0x000000010500780c */ /* 0x000fda0003f25070 */
[----:B0-----:R-:W0:Y:S01]  /*0b70*/  @!P1 LDC.64 R14, c[0x0][0x3b0] ;  /* 0x0000ec00ff0e9b82 */ /* 0x001e220000000a00 */
[----:B------:R-:W-:Y:S05]  /*0b80*/  @!P0 BRA `(.L_x_48) ;  /* 0x0000000000248947 */ /* 0x000fea0003800000 */
[----:B------:R-:W1:Y:S01]  /*0b90*/  LDC.64 R10, c[0x0][0x3b0] ;  /* 0x0000ec00ff0a7b82 */ /* 0x000e620000000a00 */
[CC--:B------:R-:W-:Y:S02]  /*0ba0*/  IMAD R13, R4.reuse, R2.reuse, R9 ;  /* 0x00000002040d7224 */ /* 0x0c0fe400078e0209 */
[----:B------:R-:W-:Y:S02]  /*0bb0*/  IMAD.MOV.U32 R5, RZ, RZ, 0x7fffffff ;  /* 0x7fffffffff057424 */ /* 0x000fe400078e00ff */
[----:B------:R-:W-:Y:S01]  /*0bc0*/  VIADD R4, R4, 0x2 ;  /* 0x0000000204047836 */ /* 0x000fe20000000000 */
[C---:B------:R-:W-:Y:S01]  /*0bd0*/  IADD3 R17, PT, PT, R13.reuse, R2, RZ ;  /* 0x000000020d117210 */ /* 0x040fe20007ffe0ff */
[----:B-1----:R-:W-:-:S04]  /*0be0*/  IMAD.WIDE.U32 R12, R13, 0x4, R10 ;  /* 0x000000040d0c7825 */ /* 0x002fc800078e000a */
[----:B------:R-:W-:Y:S01]  /*0bf0*/  IMAD.WIDE.U32 R10, R17, 0x4, R10 ;  /* 0x00000004110a7825 */ /* 0x000fe200078e000a */
[----:B------:R1:W-:Y:S04]  /*0c00*/  STG.E desc[UR8][R12.64], R5 ;  /* 0x000000050c007986 */ /* 0x0003e8000c101908 */
[----:B------:R1:W-:Y:S02]  /*0c10*/  STG.E desc[UR8][R10.64], R5 ;  /* 0x000000050a007986 */ /* 0x0003e4000c101908 */
.L_x_48:
[----:B------:R-:W-:Y:S05]  /*0c20*/  BSYNC.RECONVERGENT B1 ;  /* 0x0000000000017941 */ /* 0x000fea0003800200 */
.L_x_47:
[----:B-1----:R-:W-:Y:S01]  /*0c30*/  @!P1 IMAD R5, R4, R2, R9 ;  /* 0x0000000204059224 */ /* 0x002fe200078e0209 */
[----:B------:R-:W-:-:S03]  /*0c40*/  @!P1 MOV R11, 0x7fffffff ;  /* 0x7fffffff000b9802 */ /* 0x000fc60000000f00 */
[----:B0-----:R-:W-:-:S05]  /*0c50*/  @!P1 IMAD.WIDE.U32 R4, R5, 0x4, R14 ;  /* 0x0000000405049825 */ /* 0x001fca00078e000e */
[----:B------:R1:W-:Y:S02]  /*0c60*/  @!P1 STG.E desc[UR8][R4.64], R11 ;  /* 0x0000000b04009986 */ /* 0x0003e4000c101908 */
.L_x_41:
[----:B------:R-:W-:Y:S05]  /*0c70*/  BSYNC.RECONVERGENT B0 ;  /* 0x0000000000007941 */ /* 0x000fea0003800200 */
.L_x_40:
[----:B------:R-:W-:-:S13]  /*0c80*/  ISETP.GT.AND P0, PT, R0, R3, PT ;  /* 0x000000030000720c */ /* 0x000fda0003f04270 */
[----:B------:R-:W-:Y:S05]  /*0c90*/  @P0 EXIT ;  /* 0x000000000000094d */ /* 0x000fea0003800000 */
[----:B------:R-:W2:Y:S01]  /*0ca0*/  LDCU UR5, c[0x0][0x3a0] ;  /* 0x00007400ff0577ac */ /* 0x000ea20008000800 */
[----:B------:R-:W-:Y:S01]  /*0cb0*/  IMAD.MOV.U32 R2, RZ, RZ, 0x1 ;  /* 0x00000001ff027424 */ /* 0x000fe200078e00ff */
[----:B--2---:R-:W-:-:S09]  /*0cc0*/  UIADD3 UR5, UPT, UPT, UR5, 0x1, URZ ;  /* 0x0000000105057890 */ /* 0x004fd2000fffe0ff */
[----:B------:R-:W2:Y:S08]  /*0cd0*/  I2F.F64 R32, UR5 ;  /* 0x0000000500207d12 */ /* 0x000eb00008201c00 */
[----:B--2---:R-:W1:Y:S02]  /*0ce0*/  MUFU.RCP64H R3, R33 ;  /* 0x0000002100037308 */ /* 0x004e640000001800 */
[----:B-1----:R-:W-:-:S08]  /*0cf0*/  DFMA R4, -R32, R2, 1 ;  /* 0x3ff000002004742b */ /* 0x002fd00000000102 */
[----:B------:R-:W-:-:S08]  /*0d00*/  DFMA R4, R4, R4, R4 ;  /* 0x000000040404722b */ /* 0x000fd00000000004 */
[----:B------:R-:W-:-:S08]  /*0d10*/  DFMA R4, R2, R4, R2 ;  /* 0x000000040204722b */ /* 0x000fd00000000002 */
[----:B------:R-:W-:-:S08]  /*0d20*/  DFMA R2, -R32, R4, 1 ;  /* 0x3ff000002002742b */ /* 0x000fd00000000104 */
[----:B------:R-:W-:-:S08]  /*0d30*/  DFMA R2, R4, R2, R4 ;  /* 0x000000020402722b */ /* 0x000fd00000000004 */
[----:B------:R-:W-:-:S08]  /*0d40*/  DMUL R4, R2, 2 ;  /* 0x4000000002047828 */ /* 0x000fd00000000000 */
[----:B0-----:R-:W-:-:S08]  /*0d50*/  DFMA R10, -R32, R4, 2 ;  /* 0x40000000200a742b */ /* 0x001fd00000000104 */
[----:B------:R-:W-:-:S10]  /*0d60*/  DFMA R4, R2, R10, R4 ;  /* 0x0000000a0204722b */ /* 0x000fd40000000004 */
[----:B------:R-:W-:-:S05]  /*0d70*/  FFMA R2, RZ, R33, R5 ;  /* 0x00000021ff027223 */ /* 0x000fca0000000005 */
[----:B------:R-:W-:-:S13]  /*0d80*/  FSETP.GT.AND P0, PT, |R2|, 1.469367938527859385e-39, PT ;  /* 0x001000000200780b */ /* 0x000fda0003f04200 */
[----:B------:R-:W-:Y:S05]  /*0d90*/  @P0 BRA `(.L_x_49) ;  /* 0x0000000000180947 */ /* 0x000fea0003800000 */
[----:B------:R-:W-:Y:S01]  /*0da0*/  IMAD.MOV.U32 R10, RZ, RZ, RZ ;  /* 0x000000ffff0a7224 */ /* 0x000fe200078e00ff */
[----:B------:R-:W-:Y:S02]  /*0db0*/  MOV R11, 0x40000000 ;  /* 0x40000000000b7802 */ /* 0x000fe40000000f00 */
[----:B------:R-:W-:-:S07]  /*0dc0*/  MOV R6, 0xde0 ;  /* 0x00000de000067802 */ /* 0x000fce0000000f00 */
[----:B------:R-:W-:Y:S05]  /*0dd0*/  CALL.REL.NOINC `($__internal_2_$__cuda_sm20_div_rn_f64_full) ;  /* 0x0000002c00ec7944 */ /* 0x000fea0003c00000 */
[----:B------:R-:W-:Y:S02]  /*0de0*/  IMAD.MOV.U32 R4, RZ, RZ, R10 ;  /* 0x000000ffff047224 */ /* 0x000fe400078e000a */
[----:B------:R-:W-:-:S07]  /*0df0*/  IMAD.MOV.U32 R5, RZ, RZ, R11 ;  /* 0x000000ffff057224 */ /* 0x000fce00078e000b */
.L_x_49:
[----:B------:R-:W0:Y:S01]  /*0e00*/  LDCU UR4, c[0x0][0x3a4] ;  /* 0x00007480ff0477ac */ /* 0x000e220008000800 */
[----:B------:R-:W-:Y:S01]  /*0e10*/  MOV R2, 0x1 ;  /* 0x0000000100027802 */ /* 0x000fe20000000f00 */
[----:B0-----:R-:W-:-:S09]  /*0e20*/  UIADD3 UR4, UPT, UPT, UR4, 0x1, URZ ;  /* 0x0000000104047890 */ /* 0x001fd2000fffe0ff */
[----:B------:R-:W0:Y:S08]  /*0e30*/  I2F.F64 R32, UR4 ;  /* 0x0000000400207d12 */ /* 0x000e300008201c00 */
[----:B0-----:R-:W0:Y:S02]  /*0e40*/  MUFU.RCP64H R3, R33 ;  /* 0x0000002100037308 */ /* 0x001e240000001800 */
[----:B0-----:R-:W-:-:S08]  /*0e50*/  DFMA R10, -R32, R2, 1 ;  /* 0x3ff00000200a742b */ /* 0x001fd00000000102 */
[----:B------:R-:W-:-:S08]  /*0e60*/  DFMA R10, R10, R10, R10 ;  /* 0x0000000a0a0a722b */ /* 0x000fd0000000000a */
[----:B------:R-:W-:-:S08]  /*0e70*/  DFMA R10, R2, R10, R2 ;  /* 0x0000000a020a722b */ /* 0x000fd00000000002 */
[----:B------:R-:W-:-:S08]  /*0e80*/  DFMA R2, -R32, R10, 1 ;  /* 0x3ff000002002742b */ /* 0x000fd0000000010a */
[----:B------:R-:W-:-:S08]  /*0e90*/  DFMA R2, R10, R2, R10 ;  /* 0x000000020a02722b */ /* 0x000fd0000000000a */
[----:B------:R-:W-:-:S08]  /*0ea0*/  DMUL R10, R2, 2 ;  /* 0x40000000020a7828 */ /* 0x000fd00000000000 */
[----:B------:R-:W-:-:S08]  /*0eb0*/  DFMA R12, -R32, R10, 2 ;  /* 0x40000000200c742b */ /* 0x000fd0000000010a */
[----:B------:R-:W-:-:S10]  /*0ec0*/  DFMA R2, R2, R12, R10 ;  /* 0x0000000c0202722b */ /* 0x000fd4000000000a */
[----:B------:R-:W-:-:S05]  /*0ed0*/  FFMA R6, RZ, R33, R3 ;  /* 0x00000021ff067223 */ /* 0x000fca0000000003 */
[----:B------:R-:W-:-:S13]  /*0ee0*/  FSETP.GT.AND P0, PT, |R6|, 1.469367938527859385e-39, PT ;  /* 0x001000000600780b */ /* 0x000fda0003f04200 */
[----:B------:R-:W-:Y:S05]  /*0ef0*/  @P0 BRA `(.L_x_50) ;  /* 0x0000000000180947 */ /* 0x000fea0003800000 */
[----:B------:R-:W-:Y:S01]  /*0f00*/  IMAD.MOV.U32 R10, RZ, RZ, RZ ;  /* 0x000000ffff0a7224 */ /* 0x000fe200078e00ff */
[----:B------:R-:W-:Y:S01]  /*0f10*/  MOV R6, 0xf40 ;  /* 0x00000f4000067802 */ /* 0x000fe20000000f00 */
[----:B------:R-:W-:-:S07]  /*0f20*/  IMAD.MOV.U32 R11, RZ, RZ, 0x40000000 ;  /* 0x40000000ff0b7424 */ /* 0x000fce00078e00ff */
[----:B------:R-:W-:Y:S05]  /*0f30*/  CALL.REL.NOINC `($__internal_2_$__cuda_sm20_div_rn_f64_full) ;  /* 0x0000002c00947944 */ /* 0x000fea0003c00000 */
[----:B------:R-:W-:Y:S01]  /*0f40*/  MOV R2, R10 ;  /* 0x0000000a00027202 */ /* 0x000fe20000000f00 */
[----:B------:R-:W-:-:S07]  /*0f50*/  IMAD.MOV.U32 R3, RZ, RZ, R11 ;  /* 0x000000ffff037224 */ /* 0x000fce00078e000b */
.L_x_50:
[----:B------:R-:W0:Y:S01]  /*0f60*/  LDCU UR7, c[0x0][0x3a4] ;  /* 0x00007480ff0777ac */ /* 0x000e220008000800 */
[----:B------:R-:W-:Y:S01]  /*0f70*/  DADD R28, -R4, 1 ;  /* 0x3ff00000041c7429 */ /* 0x000fe20000000100 */
[----:B------:R-:W-:Y:S02]  /*0f80*/  CS2R R20, SRZ ;  /* 0x0000000000147805 */ /* 0x000fe4000001ff00 */
[----:B------:R-:W-:Y:S01]  /*0f90*/  CS2R R14, SRZ ;  /* 0x00000000000e7805 */ /* 0x000fe2000001ff00 */
[----:B0-----:R-:W-:-:S09]  /*0fa0*/  UISETP.GE.AND UP0, UPT, UR7, 0x1, UPT ;  /* 0x000000010700788c */ /* 0x001fd2000bf06270 */
[----:B------:R-:W-:Y:S05]  /*0fb0*/  BRA.U !UP0, `(.L_x_51) ;  /* 0x0000000d08247547 */ /* 0x000fea000b800000 */
[----:B------:R-:W0:Y:S01]  /*0fc0*/  LDC R8, c[0x0][0x3a0] ;  /* 0x0000e800ff087b82 */ /* 0x000e220000000800 */
[----:B------:R-:W-:Y:S01]  /*0fd0*/  UISETP.GE.U32.AND UP0, UPT, UR7, 0x8, UPT ;  /* 0x000000080700788c */ /* 0x000fe2000bf06070 */
[----:B------:R-:W-:Y:S02]  /*0fe0*/  CS2R R14, SRZ ;  /* 0x00000000000e7805 */ /* 0x000fe4000001ff00 */
[----:B------:R-:W-:Y:S01]  /*0ff0*/  CS2R R20, SRZ ;  /* 0x0000000000147805 */ /* 0x000fe2000001ff00 */
[----:B------:R-:W-:Y:S01]  /*1000*/  UMOV UR4, URZ ;  /* 0x000000ff00047c82 */ /* 0x000fe20008000000 */
[----:B0-----:R-:W-:-:S04]  /*1010*/  IADD3 R8, PT, PT, -R8, UR7, RZ ;  /* 0x0000000708087c10 */ /* 0x001fc8000fffe1ff */
[----:B------:R-:W-:Y:S05]  /*1020*/  BRA.U !UP0, `(.L_x_52) ;  /* 0x0000000508a07547 */ /* 0x000fea000b800000 */
[----:B------:R-:W0:Y:S01]  /*1030*/  LDC R26, c[0x0][0x398] ;  /* 0x0000e600ff1a7b82 */ /* 0x000e220000000800 */
[C---:B------:R-:W-:Y:S01]  /*1040*/  VIADD R6, R7.reuse, 0x4 ;  /* 0x0000000407067836 */ /* 0x040fe20000000000 */
[C---:B------:R-:W-:Y:S01]  /*1050*/  IADD3 R22, PT, PT, R7.reuse, 0x6, RZ ;  /* 0x0000000607167810 */ /* 0x040fe20007ffe0ff */
[C---:B------:R-:W-:Y:S01]  /*1060*/  VIADD R36, R7.reuse, 0x2 ;  /* 0x0000000207247836 */ /* 0x040fe20000000000 */
[C---:B------:R-:W-:Y:S01]  /*1070*/  IADD3 R10, PT, PT, R7.reuse, 0x3, RZ ;  /* 0x00000003070a7810 */ /* 0x040fe20007ffe0ff */
[C---:B------:R-:W-:Y:S01]  /*1080*/  VIADD R12, R7.reuse, 0x5 ;  /* 0x00000005070c7836 */ /* 0x040fe20000000000 */
[----:B------:R-:W-:Y:S01]  /*1090*/  CS2R R14, SRZ ;  /* 0x00000000000e7805 */ /* 0x000fe2000001ff00 */
[----:B------:R-:W-:Y:S01]  /*10a0*/  VIADD R24, R7, 0x7 ;  /* 0x0000000707187836 */ /* 0x000fe20000000000 */
[----:B------:R-:W1:Y:S01]  /*10b0*/  LDC.64 R18, c[0x0][0x380] ;  /* 0x0000e000ff127b82 */ /* 0x000e620000000a00 */
[----:B------:R-:W-:Y:S01]  /*10c0*/  UMOV UR4, URZ ;  /* 0x000000ff00047c82 */ /* 0x000fe20008000000 */
[----:B0-----:R-:W-:-:S02]  /*10d0*/  IMAD R11, R6, R26, R9 ;  /* 0x0000001a060b7224 */ /* 0x001fc400078e0209 */
[CC--:B------:R-:W-:Y:S02]  /*10e0*/  IMAD R6, R7.reuse, R26.reuse, R26 ;  /* 0x0000001a07067224 */ /* 0x0c0fe400078e021a */
[-CC-:B------:R-:W-:Y:S02]  /*10f0*/  IMAD R23, R7, R26.reuse, R9.reuse ;  /* 0x0000001a07177224 */ /* 0x180fe400078e0209 */
[--C-:B------:R-:W-:Y:S01]  /*1100*/  IMAD R13, R22, R26, R9.reuse ;  /* 0x0000001a160d7224 */ /* 0x100fe200078e0209 */
[----:B------:R-:W-:Y:S01]  /*1110*/  IADD3 R6, PT, PT, R9, R6, RZ ;  /* 0x0000000609067210 */ /* 0x000fe20007ffe0ff */
[-CC-:B------:R-:W-:Y:S02]  /*1120*/  IMAD R36, R36, R26.reuse, R9.reuse ;  /* 0x0000001a24247224 */ /* 0x180fe400078e0209 */
[-CC-:B------:R-:W-:Y:S02]  /*1130*/  IMAD R10, R10, R26.reuse, R9.reuse ;  /* 0x0000001a0a0a7224 */ /* 0x180fe400078e0209 */
[----:B------:R-:W-:-:S02]  /*1140*/  IMAD R12, R12, R26, R9 ;  /* 0x0000001a0c0c7224 */ /* 0x000fc400078e0209 */
[----:B------:R-:W-:Y:S02]  /*1150*/  IMAD R17, R24, R26, R9 ;  /* 0x0000001a18117224 */ /* 0x000fe400078e0209 */
[----:B------:R-:W-:Y:S02]  /*1160*/  IMAD.SHL.U32 R37, R26, 0x8, RZ ;  /* 0x000000081a257824 */ /* 0x000fe400078e00ff */
[----:B-1----:R-:W-:-:S07]  /*1170*/  IMAD.WIDE.U32 R22, R23, 0x4, R18 ;  /* 0x0000000417167825 */ /* 0x002fce00078e0012 */
.L_x_53:
[----:B------:R0:W2:Y:S01]  /*1180*/  LDG.E.CONSTANT R45, desc[UR8][R22.64] ;  /* 0x00000008162d7981 */ /* 0x0000a2000c1e9900 */
[----:B------:R-:W-:-:S06]  /*1190*/  IMAD.WIDE.U32 R26, R6, 0x4, R18 ;  /* 0x00000004061a7825 */ /* 0x000fcc00078e0012 */
[----:B------:R-:W3:Y:S01]  /*11a0*/  LDG.E.CONSTANT R26, desc[UR8][R26.64] ;  /* 0x000000081a1a7981 */ /* 0x000ee2000c1e9900 */
[----:B------:R-:W-:-:S05]  /*11b0*/  IMAD.WIDE.U32 R30, R36, 0x4, R18 ;  /* 0x00000004241e7825 */ /* 0x000fca00078e0012 */
[----:B------:R-:W4:Y:S01]  /*11c0*/  LDG.E.CONSTANT R44, desc[UR8][R30.64] ;  /* 0x000000081e2c7981 */ /* 0x000f22000c1e9900 */
[----:B------:R-:W-:-:S06]  /*11d0*/  IMAD.WIDE.U32 R34, R10, 0x4, R18 ;  /* 0x000000040a227825 */ /* 0x000fcc00078e0012 */
[----:B------:R-:W5:Y:S01]  /*11e0*/  LDG.E.CONSTANT R34, desc[UR8][R34.64] ;  /* 0x0000000822227981 */ /* 0x000f62000c1e9900 */
[----:B------:R-:W-:-:S05]  /*11f0*/  IMAD.WIDE.U32 R32, R11, 0x4, R18 ;  /* 0x000000040b207825 */ /* 0x000fca00078e0012 */
[----:B------:R-:W4:Y:S01]  /*1200*/  LDG.E.CONSTANT R38, desc[UR8][R32.64] ;  /* 0x0000000820267981 */ /* 0x000f22000c1e9900 */
[----:B------:R-:W-:-:S05]  /*1210*/  IMAD.WIDE.U32 R24, R12, 0x4, R18 ;  /* 0x000000040c187825 */ /* 0x000fca00078e0012 */
[----:B------:R2:W4:Y:S01]  /*1220*/  LDG.E.CONSTANT R39, desc[UR8][R24.64] ;  /* 0x0000000818277981 */ /* 0x000522000c1e9900 */
[----:B------:R-:W-:-:S06]  /*1230*/  IMAD.WIDE.U32 R40, R13, 0x4, R18 ;  /* 0x000000040d287825 */ /* 0x000fcc00078e0012 */
[----:B------:R-:W4:Y:S01]  /*1240*/  LDG.E.CONSTANT R40, desc[UR8][R40.64] ;  /* 0x0000000828287981 */ /* 0x000f22000c1e9900 */
[----:B------:R-:W-:-:S05]  /*1250*/  IMAD.WIDE.U32 R42, R17, 0x4, R18 ;  /* 0x00000004112a7825 */ /* 0x000fca00078e0012 */
[----:B------:R-:W4:Y:S01]  /*1260*/  LDG.E.CONSTANT R41, desc[UR8][R42.64] ;  /* 0x000000082a297981 */ /* 0x000f22000c1e9900 */
[----:B------:R-:W-:Y:S01]  /*1270*/  ISETP.LE.AND P0, PT, R8, UR4, PT ;  /* 0x0000000408007c0c */ /* 0x000fe2000bf03270 */
[----:B------:R-:W-:Y:S01]  /*1280*/  UIADD3 UR6, UPT, UPT, UR4, 0x1, URZ ;  /* 0x0000000104067890 */ /* 0x000fe2000fffe0ff */
[C---:B------:R-:W-:Y:S01]  /*1290*/  IMAD.IADD R6, R37.reuse, 0x1, R6 ;  /* 0x0000000125067824 */ /* 0x040fe200078e0206 */
[C---:B------:R-:W-:Y:S01]  /*12a0*/  IADD3 R10, PT, PT, R37.reuse, R10, RZ ;  /* 0x0000000a250a7210 */ /* 0x040fe20007ffe0ff */
[C---:B------:R-:W-:Y:S01]  /*12b0*/  IMAD.IADD R36, R37.reuse, 0x1, R36 ;  /* 0x0000000125247824 */ /* 0x040fe200078e0224 */
[C---:B------:R-:W-:Y:S01]  /*12c0*/  IADD3 R13, PT, PT, R37.reuse, R13, RZ ;  /* 0x0000000d250d7210 */ /* 0x040fe20007ffe0ff */
[C---:B------:R-:W-:Y:S02]  /*12d0*/  IMAD.IADD R11, R37.reuse, 0x1, R11 ;  /* 0x00000001250b7824 */ /* 0x040fe400078e020b */
[C---:B------:R-:W-:Y:S02]  /*12e0*/  IMAD.IADD R12, R37.reuse, 0x1, R12 ;  /* 0x00000001250c7824 */ /* 0x040fe400078e020c */
[----:B------:R-:W-:-:S02]  /*12f0*/  IMAD.IADD R17, R37, 0x1, R17 ;  /* 0x0000000125117824 */ /* 0x000fc400078e0211 */
[----:B0-----:R-:W-:Y:S01]  /*1300*/  IMAD.WIDE.U32 R22, R37, 0x4, R22 ;  /* 0x0000000425167825 */ /* 0x001fe200078e0016 */
[----:B--2---:R-:W0:Y:S08]  /*1310*/  F2F.F64.F32 R24, R45 ;  /* 0x0000002d00187310 */ /* 0x004e300000201800 */
[----:B---3--:R-:W1:Y:S01]  /*1320*/  F2F.F64.F32 R26, R26 ;  /* 0x0000001a001a7310 */ /* 0x008e620000201800 */
[----:B0-----:R-:W-:-:S02]  /*1330*/  DADD R30, R24, R14 ;  /* 0x00000000181e7229 */ /* 0x001fc4000000000e */
[----:B------:R-:W-:-:S05]  /*1340*/  DADD R20, R24, R20 ;  /* 0x0000000018147229 */ /* 0x000fca0000000014 */
[----:B-----5:R-:W-:Y:S03]  /*1350*/  F2F.F64.F32 R34, R34 ;  /* 0x0000002200227310 */ /* 0x020fe60000201800 */
[----:B------:R-:W-:Y:S01]  /*1360*/  FSEL R32, R14, R30, !P0 ;  /* 0x0000001e0e207208 */ /* 0x000fe20004000000 */
[----:B-1----:R-:W-:Y:S01]  /*1370*/  DADD R20, R20, R26 ;  /* 0x0000000014147229 */ /* 0x002fe2000000001a */
[----:B------:R-:W-:-:S03]  /*1380*/  FSEL R33, R15, R31, !P0 ;  /* 0x0000001f0f217208 */ /* 0x000fc60004000000 */
[----:B----4-:R-:W-:Y:S01]  /*1390*/  F2F.F64.F32 R24, R38 ;  /* 0x0000002600187310 */ /* 0x010fe20000201800 */
[----:B------:R-:W-:Y:S01]  /*13a0*/  ISETP.LE.AND P0, PT, R8, UR6, PT ;  /* 0x0000000608007c0c */ /* 0x000fe2000bf03270 */
[----:B------:R-:W-:Y:S01]  /*13b0*/  UIADD3 UR6, UPT, UPT, UR4, 0x2, URZ ;  /* 0x0000000204067890 */ /* 0x000fe2000fffe0ff */
[----:B------:R-:W-:-:S05]  /*13c0*/  DADD R32, R26, R32 ;  /* 0x000000001a207229 */ /* 0x000fca0000000020 */
[----:B------:R-:W0:Y:S05]  /*13d0*/  F2F.F64.F32 R30, R44 ;  /* 0x0000002c001e7310 */ /* 0x000e2a0000201800 */
[----:B------:R-:W-:-:S03]  /*13e0*/  FSEL R32, R14, R32, !P0 ;  /* 0x000000200e207208 */ /* 0x000fc60004000000 */
[----:B------:R-:W1:Y:S01]  /*13f0*/  F2F.F64.F32 R26, R39 ;  /* 0x00000027001a7310 */ /* 0x000e620000201800 */
[----:B------:R-:W-:Y:S02]  /*1400*/  FSEL R33, R15, R33, !P0 ;  /* 0x000000210f217208 */ /* 0x000fe40004000000 */
[----:B------:R-:W-:Y:S01]  /*1410*/  ISETP.LE.AND P0, PT, R8, UR6, PT ;  /* 0x0000000608007c0c */ /* 0x000fe2000bf03270 */
[----:B------:R-:W-:-:S03]  /*1420*/  UIADD3 UR6, UPT, UPT, UR4, 0x3, URZ ;  /* 0x0000000304067890 */ /* 0x000fc6000fffe0ff */
[----:B0-----:R-:W-:Y:S02]  /*1430*/  DADD R32, R30, R32 ;  /* 0x000000001e207229 */ /* 0x001fe40000000020 */
[----:B------:R-:W-:Y:S01]  /*1440*/  DADD R20, R20, R30 ;  /* 0x0000000014147229 */ /* 0x000fe2000000001e */
[----:B------:R-:W0:Y:S07]  /*1450*/  F2F.F64.F32 R30, R40 ;  /* 0x00000028001e7310 */ /* 0x000e2e0000201800 */
[----:B------:R-:W-:Y:S01]  /*1460*/  FSEL R32, R14, R32, !P0 ;  /* 0x000000200e207208 */ /* 0x000fe20004000000 */
[----:B------:R-:W-:Y:S01]  /*1470*/  DADD R20, R20, R34 ;  /* 0x0000000014147229 */ /* 0x000fe20000000022 */
[----:B------:R-:W-:-:S02]  /*1480*/  FSEL R33, R15, R33, !P0 ;  /* 0x000000210f217208 */ /* 0x000fc40004000000 */
[----:B------:R-:W-:Y:S01]  /*1490*/  ISETP.LE.AND P0, PT, R8, UR6, PT ;  /* 0x0000000608007c0c */ /* 0x000fe2000bf03270 */
[----:B------:R-:W-:-:S03]  /*14a0*/  UIADD3 UR6, UPT, UPT, UR4, 0x4, URZ ;  /* 0x0000000404067890 */ /* 0x000fc6000fffe0ff */
[----:B------:R-:W-:Y:S02]  /*14b0*/  DADD R32, R34, R32 ;  /* 0x0000000022207229 */ /* 0x000fe40000000020 */
[----:B------:R-:W-:-:S08]  /*14c0*/  DADD R20, R20, R24 ;  /* 0x0000000014147229 */ /* 0x000fd00000000018 */
[----:B------:R-:W-:Y:S01]  /*14d0*/  FSEL R32, R14, R32, !P0 ;  /* 0x000000200e207208 */ /* 0x000fe20004000000 */
[----:B-1----:R-:W-:Y:S01]  /*14e0*/  DADD R20, R20, R26 ;  /* 0x0000000014147229 */ /* 0x002fe2000000001a */
[----:B------:R-:W-:Y:S02]  /*14f0*/  FSEL R33, R15, R33, !P0 ;  /* 0x000000210f217208 */ /* 0x000fe40004000000 */
[----:B------:R-:W-:Y:S01]  /*1500*/  ISETP.LE.AND P0, PT, R8, UR6, PT ;  /* 0x0000000608007c0c */ /* 0x000fe2000bf03270 */
[----:B------:R-:W-:-:S03]  /*1510*/  UIADD3 UR6, UPT, UPT, UR4, 0x5, URZ ;  /* 0x0000000504067890 */ /* 0x000fc6000fffe0ff */
[----:B------:R-:W-:Y:S01]  /*1520*/  DADD R32, R24, R32 ;  /* 0x0000000018207229 */ /* 0x000fe20000000020 */
[----:B------:R-:W1:Y:S01]  /*1530*/  F2F.F64.F32 R24, R41 ;  /* 0x0000002900187310 */ /* 0x000e620000201800 */
[----:B0-----:R-:W-:-:S08]  /*1540*/  DADD R20, R20, R30 ;  /* 0x0000000014147229 */ /* 0x001fd0000000001e */
[----:B------:R-:W-:Y:S02]  /*1550*/  FSEL R32, R14, R32, !P0 ;  /* 0x000000200e207208 */ /* 0x000fe40004000000 */
[----:B------:R-:W-:Y:S02]  /*1560*/  FSEL R33, R15, R33, !P0 ;  /* 0x000000210f217208 */ /* 0x000fe40004000000 */
[----:B------:R-:W-:Y:S01]  /*1570*/  ISETP.LE.AND P0, PT, R8, UR6, PT ;  /* 0x0000000608007c0c */ /* 0x000fe2000bf03270 */
[----:B------:R-:W-:Y:S01]  /*1580*/  UIADD3 UR6, UPT, UPT, UR4, 0x6, URZ ;  /* 0x0000000604067890 */ /* 0x000fe2000fffe0ff */
[----:B-1----:R-:W-:Y:S02]  /*1590*/  DADD R20, R20, R24 ;  /* 0x0000000014147229 */ /* 0x002fe40000000018 */
[----:B------:R-:W-:-:S10]  /*15a0*/  DADD R32, R26, R32 ;  /* 0x000000001a207229 */ /* 0x000fd40000000020 */
[----:B------:R-:W-:Y:S02]  /*15b0*/  FSEL R32, R14, R32, !P0 ;  /* 0x000000200e207208 */ /* 0x000fe40004000000 */
[----:B------:R-:W-:Y:S02]  /*15c0*/  FSEL R33, R15, R33, !P0 ;  /* 0x000000210f217208 */ /* 0x000fe40004000000 */
[----:B------:R-:W-:Y:S01]  /*15d0*/  ISETP.LE.AND P0, PT, R8, UR6, PT ;  /* 0x0000000608007c0c */ /* 0x000fe2000bf03270 */
[----:B------:R-:W-:Y:S02]  /*15e0*/  UIADD3 UR6, UPT, UPT, UR4, 0x7, URZ ;  /* 0x0000000704067890 */ /* 0x000fe4000fffe0ff */
[----:B------:R-:W-:Y:S01]  /*15f0*/  UIADD3 UR4, UPT, UPT, UR4, 0x8, URZ ;  /* 0x0000000804047890 */ /* 0x000fe2000fffe0ff */
[----:B------:R-:W-:-:S10]  /*1600*/  DADD R32, R30, R32 ;  /* 0x000000001e207229 */ /* 0x000fd40000000020 */
[----:B------:R-:W-:Y:S02]  /*1610*/  FSEL R26, R14, R32, !P0 ;  /* 0x000000200e1a7208 */ /* 0x000fe40004000000 */
[----:B------:R-:W-:Y:S02]  /*1620*/  FSEL R27, R15, R33, !P0 ;  /* 0x000000210f1b7208 */ /* 0x000fe40004000000 */
[----:B------:R-:W-:Y:S01]  /*1630*/  ISETP.LE.AND P0, PT, R8, UR6, PT ;  /* 0x0000000608007c0c */ /* 0x000fe2000bf03270 */
[----:B------:R-:W-:-:S03]  /*1640*/  ULOP3.LUT UR6, UR7, 0x7ffffff8, URZ, 0xc0, !UPT ;  /* 0x7ffffff807067892 */ /* 0x000fc6000f8ec0ff */
[----:B------:R-:W-:Y:S01]  /*1650*/  DADD R26, R24, R26 ;  /* 0x00000000181a7229 */ /* 0x000fe2000000001a */
[----:B------:R-:W-:-:S09]  /*1660*/  UISETP.NE.AND UP0, UPT, UR4, UR6, UPT ;  /* 0x000000060400728c */ /* 0x000fd2000bf05270 */
[----:B------:R-:W-:Y:S02]  /*1670*/  FSEL R14, R14, R26, !P0 ;  /* 0x0000001a0e0e7208 */ /* 0x000fe40004000000 */
[----:B------:R-:W-:Y:S01]  /*1680*/  FSEL R15, R15, R27, !P0 ;  /* 0x0000001b0f0f7208 */ /* 0x000fe20004000000 */
[----:B------:R-:W-:Y:S06]  /*1690*/  BRA.U UP0, `(.L_x_53) ;  /* 0xfffffff900b87547 */ /* 0x000fec000b83ffff */
[----:B------:R-:W-:-:S05]  /*16a0*/  UMOV UR4, UR6 ;  /* 0x0000000600047c82 */ /* 0x000fca0008000000 */
.L_x_52:
[----:B------:R-:W-:-:S09]  /*16b0*/  ULOP3.LUT UP0, UR6, UR7, 0x7, URZ, 0xc0, !UPT ;  /* 0x0000000707067892 */ /* 0x000fd2000f80c0ff */
[----:B------:R-:W-:Y:S05]  /*16c0*/  BRA.U !UP0, `(.L_x_51) ;  /* 0x0000000508607547 */ /* 0x000fea000b800000 */
[----:B------:R-:W-:Y:S02]  /*16d0*/  UISETP.GE.U32.AND UP0, UPT, UR6, 0x4, UPT ;  /* 0x000000040600788c */ /* 0x000fe4000bf06070 */
[----:B------:R-:W-:-:S04]  /*16e0*/  ULOP3.LUT UR10, UR7, 0x3, URZ, 0xc0, !UPT ;  /* 0x00000003070a7892 */ /* 0x000fc8000f8ec0ff */
[----:B------:R-:W-:-:S03]  /*16f0*/  UISETP.NE.AND UP1, UPT, UR10, URZ, UPT ;  /* 0x000000ff0a00728c */ /* 0x000fc6000bf25270 */
[----:B------:R-:W-:Y:S08]  /*1700*/  BRA.U !UP0, `(.L_x_54) ;  /* 0x0000000108ac7547 */ /* 0x000ff0000b800000 */
[----:B------:R-:W0:Y:S01]  /*1710*/  LDC.64 R26, c[0x0][0x380] ;  /* 0x0000e000ff1a7b82 */ /* 0x000e220000000a00 */
[----:B------:R-:W1:Y:S01]  /*1720*/  LDCU UR6, c[0x0][0x398] ;  /* 0x00007300ff0677ac */ /* 0x000e620008000800 */
[----:B------:R-:W-:-:S04]  /*1730*/  VIADD R6, R7, UR4 ;  /* 0x0000000407067c36 */ /* 0x000fc80008000000 */
[----:B-1----:R-:W-:-:S04]  /*1740*/  IMAD R13, R6, UR6, R9 ;  /* 0x00000006060d7c24 */ /* 0x002fc8000f8e0209 */
[----:B0-----:R-:W-:-:S05]  /*1750*/  IMAD.WIDE.U32 R10, R13, 0x4, R26 ;  /* 0x000000040d0a7825 */ /* 0x001fca00078e001a */
[----:B------:R-:W2:Y:S01]  /*1760*/  LDG.E.CONSTANT R12, desc[UR8][R10.64] ;  /* 0x000000080a0c7981 */ /* 0x000ea2000c1e9900 */
[----:B------:R-:W-:-:S05]  /*1770*/  IADD3 R13, PT, PT, R13, UR6, RZ ;  /* 0x000000060d0d7c10 */ /* 0x000fca000fffe0ff */
[----:B------:R-:W-:-:S05]  /*1780*/  IMAD.WIDE.U32 R18, R13, 0x4, R26 ;  /* 0x000000040d127825 */ /* 0x000fca00078e001a */
[----:B------:R-:W3:Y:S01]  /*1790*/  LDG.E.CONSTANT R22, desc[UR8][R18.64] ;  /* 0x0000000812167981 */ /* 0x000ee2000c1e9900 */
[----:B------:R-:W-:-:S04]  /*17a0*/  VIADD R13, R13, UR6 ;  /* 0x000000060d0d7c36 */ /* 0x000fc80008000000 */
[----:B------:R-:W-:-:S06]  /*17b0*/  IMAD.WIDE.U32 R24, R13, 0x4, R26 ;  /* 0x000000040d187825 */ /* 0x000fcc00078e001a */
[----:B------:R-:W4:Y:S01]  /*17c0*/  LDG.E.CONSTANT R24, desc[UR8][R24.64] ;  /* 0x0000000818187981 */ /* 0x000f22000c1e9900 */
[----:B------:R-:W-:-:S04]  /*17d0*/  VIADD R13, R13, UR6 ;  /* 0x000000060d0d7c36 */ /* 0x000fc80008000000 */
[----:B------:R-:W-:-:S06]  /*17e0*/  IMAD.WIDE.U32 R26, R13, 0x4, R26 ;  /* 0x000000040d1a7825 */ /* 0x000fcc00078e001a */
[----:B------:R-:W5:Y:S01]  /*17f0*/  LDG.E.CONSTANT R26, desc[UR8][R26.64] ;  /* 0x000000081a1a7981 */ /* 0x000f62000c1e9900 */
[----:B------:R-:W-:Y:S01]  /*1800*/  ISETP.LE.AND P0, PT, R8, UR4, PT ;  /* 0x0000000408007c0c */ /* 0x000fe2000bf03270 */
[----:B------:R-:W-:Y:S01]  /*1810*/  UIADD3 UR6, UPT, UPT, UR4, 0x1, URZ ;  /* 0x0000000104067890 */ /* 0x000fe2000fffe0ff */
[----:B--2---:R-:W0:Y:S08]  /*1820*/  F2F.F64.F32 R12, R12 ;  /* 0x0000000c000c7310 */ /* 0x004e300000201800 */
[----:B---3--:R-:W1:Y:S01]  /*1830*/  F2F.F64.F32 R22, R22 ;  /* 0x0000001600167310 */ /* 0x008e620000201800 */
[----:B0-----:R-:W-:-:S02]  /*1840*/  DADD R10, R14, R12 ;  /* 0x000000000e0a7229 */ /* 0x001fc4000000000c */
[----:B------:R-:W-:-:S05]  /*1850*/  DADD R12, R20, R12 ;  /* 0x00000000140c7229 */ /* 0x000fca000000000c */
[----:B----4-:R-:W0:Y:S03]  /*1860*/  F2F.F64.F32 R18, R24 ;  /* 0x0000001800127310 */ /* 0x010e260000201800 */
[----:B------:R-:W-:Y:S01]  /*1870*/  FSEL R10, R14, R10, !P0 ;  /* 0x0000000a0e0a7208 */ /* 0x000fe20004000000 */
[----:B-1----:R-:W-:Y:S01]  /*1880*/  DADD R12, R12, R22 ;  /* 0x000000000c0c7229 */ /* 0x002fe20000000016 */
[----:B------:R-:W-:Y:S02]  /*1890*/  FSEL R11, R15, R11, !P0 ;  /* 0x0000000b0f0b7208 */ /* 0x000fe40004000000 */
[----:B------:R-:W-:Y:S01]  /*18a0*/  ISETP.LE.AND P0, PT, R8, UR6, PT ;  /* 0x0000000608007c0c */ /* 0x000fe2000bf03270 */
[----:B------:R-:W-:-:S03]  /*18b0*/  UIADD3 UR6, UPT, UPT, UR4, 0x2, URZ ;  /* 0x0000000204067890 */ /* 0x000fc6000fffe0ff */
[----:B------:R-:W-:Y:S01]  /*18c0*/  DADD R10, R22, R10 ;  /* 0x00000000160a7229 */ /* 0x000fe2000000000a */
[----:B-----5:R-:W1:Y:S01]  /*18d0*/  F2F.F64.F32 R20, R26 ;  /* 0x0000001a00147310 */ /* 0x020e620000201800 */
[----:B0-----:R-:W-:-:S08]  /*18e0*/  DADD R12, R12, R18 ;  /* 0x000000000c0c7229 */ /* 0x001fd00000000012 */
        /* <DEDUP_REMOVED lines=8> */
[----:B------:R-:W-:-:S04]  /*1970*/  ISETP.LE.AND P0, PT, R8, UR6, PT ;  /* 0x0000000608007c0c */ /* 0x000fc8000bf03270 */
[----:B-1----:R-:W-:Y:S02]  /*1980*/  DADD R10, R20, R10 ;  /* 0x00000000140a7229 */ /* 0x002fe4000000000a */
[----:B------:R-:W-:-:S08]  /*1990*/  DADD R20, R12, R20 ;  /* 0x000000000c147229 */ /* 0x000fd00000000014 */
[----:B------:R-:W-:Y:S02]  /*19a0*/  FSEL R14, R14, R10, !P0 ;  /* 0x0000000a0e0e7208 */ /* 0x000fe40004000000 */
[----:B------:R-:W-:-:S07]  /*19b0*/  FSEL R15, R15, R11, !P0 ;  /* 0x0000000b0f0f7208 */ /* 0x000fce0004000000 */
.L_x_54:
[----:B------:R-:W-:Y:S05]  /*19c0*/  BRA.U !UP1, `(.L_x_51) ;  /* 0x0000000109a07547 */ /* 0x000fea000b800000 */
[----:B------:R-:W-:Y:S02]  /*19d0*/  UISETP.NE.AND UP0, UPT, UR10, 0x1, UPT ;  /* 0x000000010a00788c */ /* 0x000fe4000bf05270 */
[----:B------:R-:W-:-:S04]  /*19e0*/  ULOP3.LUT UR6, UR7, 0x1, URZ, 0xc0, !UPT ;  /* 0x0000000107067892 */ /* 0x000fc8000f8ec0ff */
[----:B------:R-:W-:-:S03]  /*19f0*/  UISETP.NE.U32.AND UP1, UPT, UR6, 0x1, UPT ;  /* 0x000000010600788c */ /* 0x000fc6000bf25070 */
[----:B------:R-:W-:Y:S08]  /*1a00*/  BRA.U !UP0, `(.L_x_55) ;  /* 0x00000001085c7547 */ /* 0x000ff0000b800000 */
[----:B------:R-:W0:Y:S01]  /*1a10*/  LDC.64 R10, c[0x0][0x380] ;  /* 0x0000e000ff0a7b82 */ /* 0x000e220000000a00 */
[----:B------:R-:W1:Y:S01]  /*1a20*/  LDCU UR6, c[0x0][0x398] ;  /* 0x00007300ff0677ac */ /* 0x000e620008000800 */
[----:B------:R-:W-:-:S05]  /*1a30*/  IADD3 R6, PT, PT, R7, UR4, RZ ;  /* 0x0000000407067c10 */ /* 0x000fca000fffe0ff */
[----:B-1----:R-:W-:-:S04]  /*1a40*/  IMAD R17, R6, UR6, R9 ;  /* 0x0000000606117c24 */ /* 0x002fc8000f8e0209 */
[----:B0-----:R-:W-:-:S06]  /*1a50*/  IMAD.WIDE.U32 R12, R17, 0x4, R10 ;  /* 0x00000004110c7825 */ /* 0x001fcc00078e000a */
[----:B------:R-:W2:Y:S01]  /*1a60*/  LDG.E.CONSTANT R12, desc[UR8][R12.64] ;  /* 0x000000080c0c7981 */ /* 0x000ea2000c1e9900 */
[----:B------:R-:W-:-:S04]  /*1a70*/  VIADD R23, R17, UR6 ;  /* 0x0000000611177c36 */ /* 0x000fc80008000000 */
[----:B------:R-:W-:-:S06]  /*1a80*/  IMAD.WIDE.U32 R22, R23, 0x4, R10 ;  /* 0x0000000417167825 */ /* 0x000fcc00078e000a */
[----:B------:R-:W3:Y:S01]  /*1a90*/  LDG.E.CONSTANT R22, desc[UR8][R22.64] ;  /* 0x0000000816167981 */ /* 0x000ee2000c1e9900 */
[----:B------:R-:W-:Y:S01]  /*1aa0*/  ISETP.LE.AND P0, PT, R8, UR4, PT ;  /* 0x0000000408007c0c */ /* 0x000fe2000bf03270 */
[----:B------:R-:W-:Y:S02]  /*1ab0*/  UIADD3 UR6, UPT, UPT, UR4, 0x1, URZ ;  /* 0x0000000104067890 */ /* 0x000fe4000fffe0ff */
[----:B------:R-:W-:Y:S01]  /*1ac0*/  UIADD3 UR4, UPT, UPT, UR4, 0x2, URZ ;  /* 0x0000000204047890 */ /* 0x000fe2000fffe0ff */
[----:B--2---:R-:W0:Y:S08]  /*1ad0*/  F2F.F64.F32 R10, R12 ;  /* 0x0000000c000a7310 */ /* 0x004e300000201800 */
[----:B---3--:R-:W1:Y:S01]  /*1ae0*/  F2F.F64.F32 R24, R22 ;  /* 0x0000001600187310 */ /* 0x008e620000201800 */
[----:B0-----:R-:W-:-:S02]  /*1af0*/  DADD R18, R14, R10 ;  /* 0x000000000e127229 */ /* 0x001fc4000000000a */
[----:B------:R-:W-:-:S08]  /*1b00*/  DADD R20, R20, R10 ;  /* 0x0000000014147229 */ /* 0x000fd0000000000a */
[----:B------:R-:W-:Y:S01]  /*1b10*/  FSEL R18, R14, R18, !P0 ;  /* 0x000000120e127208 */ /* 0x000fe20004000000 */
[----:B-1----:R-:W-:Y:S01]  /*1b20*/  DADD R20, R20, R24 ;  /* 0x0000000014147229 */ /* 0x002fe20000000018 */
[----:B------:R-:W-:Y:S02]  /*1b30*/  FSEL R19, R15, R19, !P0 ;  /* 0x000000130f137208 */ /* 0x000fe40004000000 */
[----:B------:R-:W-:-:S04]  /*1b40*/  ISETP.LE.AND P0, PT, R8, UR6, PT ;  /* 0x0000000608007c0c */ /* 0x000fc8000bf03270 */
[----:B------:R-:W-:-:S10]  /*1b50*/  DADD R18, R24, R18 ;  /* 0x0000000018127229 */ /* 0x000fd40000000012 */
[----:B------:R-:W-:Y:S02]  /*1b60*/  FSEL R14, R14, R18, !P0 ;  /* 0x000000120e0e7208 */ /* 0x000fe40004000000 */
[----:B------:R-:W-:-:S07]  /*1b70*/  FSEL R15, R15, R19, !P0 ;  /* 0x000000130f0f7208 */ /* 0x000fce0004000000 */
.L_x_55:
[----:B------:R-:W-:Y:S05]  /*1b80*/  BRA.U UP1, `(.L_x_51) ;  /* 0x0000000101307547 */ /* 0x000fea000b800000 */
[----:B------:R-:W0:Y:S01]  /*1b90*/  LDC.64 R10, c[0x0][0x380] ;  /* 0x0000e000ff0a7b82 */ /* 0x000e220000000a00 */
[----:B------:R-:W1:Y:S01]  /*1ba0*/  LDCU UR6, c[0x0][0x398] ;  /* 0x00007300ff0677ac */ /* 0x000e620008000800 */
[----:B------:R-:W-:-:S04]  /*1bb0*/  VIADD R6, R7, UR4 ;  /* 0x0000000407067c36 */ /* 0x000fc80008000000 */
[----:B-1----:R-:W-:-:S04]  /*1bc0*/  IMAD R13, R6, UR6, R9 ;  /* 0x00000006060d7c24 */ /* 0x002fc8000f8e0209 */
[----:B0-----:R-:W-:-:S06]  /*1bd0*/  IMAD.WIDE.U32 R10, R13, 0x4, R10 ;  /* 0x000000040d0a7825 */ /* 0x001fcc00078e000a */
[----:B------:R-:W2:Y:S01]  /*1be0*/  LDG.E.CONSTANT R10, desc[UR8][R10.64] ;  /* 0x000000080a0a7981 */ /* 0x000ea2000c1e9900 */
[----:B------:R-:W-:Y:S01]  /*1bf0*/  ISETP.LE.AND P0, PT, R8, UR4, PT ;  /* 0x0000000408007c0c */ /* 0x000fe2000bf03270 */
[----:B--2---:R-:W0:Y:S02]  /*1c00*/  F2F.F64.F32 R12, R10 ;  /* 0x0000000a000c7310 */ /* 0x004e240000201800 */
[--C-:B0-----:R-:W-:Y:S02]  /*1c10*/  DADD R18, R14, R12.reuse ;  /* 0x000000000e127229 */ /* 0x101fe4000000000c */
[----:B------:R-:W-:-:S08]  /*1c20*/  DADD R20, R20, R12 ;  /* 0x0000000014147229 */ /* 0x000fd0000000000c */
[----:B------:R-:W-:Y:S02]  /*1c30*/  FSEL R14, R14, R18, !P0 ;  /* 0x000000120e0e7208 */ /* 0x000fe40004000000 */
[----:B------:R-:W-:-:S07]  /*1c40*/  FSEL R15, R15, R19, !P0 ;  /* 0x000000130f0f7208 */ /* 0x000fce0004000000 */
.L_x_51:
[----:B------:R-:W0:Y:S01]  /*1c50*/  LDCU UR4, c[0x0][0x3a0] ;  /* 0x00007400ff0477ac */ /* 0x000e220008000800 */
[----:B------:R-:W-:Y:S01]  /*1c60*/  MOV R10, 0x1 ;  /* 0x00000001000a7802 */ /* 0x000fe20000000f00 */
[----:B------:R-:W-:Y:S01]  /*1c70*/  BSSY.RECONVERGENT B1, `(.L_x_56) ;  /* 0x0000013000017945 */ /* 0x000fe20003800200 */
[----:B------:R-:W-:Y:S01]  /*1c80*/  FSETP.GEU.AND P1, PT, |R15|, 6.5827683646048100446e-37, PT ;  /* 0x036000000f00780b */ /* 0x000fe20003f2e200 */
[----:B0-----:R-:W0:Y:S08]  /*1c90*/  I2F.F64 R32, UR4 ;  /* 0x0000000400207d12 */ /* 0x001e300008201c00 */
[----:B0-----:R-:W0:Y:S02]  /*1ca0*/  MUFU.RCP64H R11, R33 ;  /* 0x00000021000b7308 */ /* 0x001e240000001800 */
        /* <DEDUP_REMOVED lines=15> */
.L_x_57:
[----:B------:R-:W-:Y:S05]  /*1da0*/  BSYNC.RECONVERGENT B1 ;  /* 0x0000000000017941 */ /* 0x000fea0003800200 */
.L_x_56:
[----:B------:R-:W0:Y:S01]  /*1db0*/  LDCU UR4, c[0x0][0x3a4] ;  /* 0x00007480ff0477ac */ /* 0x000e220008000800 */
[----:B------:R-:W-:Y:S01]  /*1dc0*/  MOV R12, 0x1 ;  /* 0x00000001000c7802 */ /* 0x000fe20000000f00 */
[----:B------:R-:W-:Y:S01]  /*1dd0*/  BSSY.RECONVERGENT B1, `(.L_x_58) ;  /* 0x0000017000017945 */ /* 0x000fe20003800200 */
[----:B------:R-:W-:Y:S01]  /*1de0*/  FSETP.GEU.AND P1, PT, |R21|, 6.5827683646048100446e-37, PT ;  /* 0x036000001500780b */ /* 0x000fe20003f2e200 */
[----:B------:R-:W-:Y:S02]  /*1df0*/  IMAD.MOV.U32 R18, RZ, RZ, R10 ;  /* 0x000000ffff127224 */ /* 0x000fe400078e000a */
[----:B------:R-:W-:Y:S01]  /*1e00*/  IMAD.MOV.U32 R19, RZ, RZ, R11 ;  /* 0x000000ffff137224 */ /* 0x000fe200078e000b */
        /* <DEDUP_REMOVED lines=13> */
[----:B------:R-:W-:Y:S01]  /*1ee0*/  MOV R10, R20 ;  /* 0x00000014000a7202 */ /* 0x000fe20000000f00 */
[----:B------:R-:W-:Y:S01]  /*1ef0*/  IMAD.MOV.U32 R11, RZ, RZ, R21 ;  /* 0x000000ffff0b7224 */ /* 0x000fe200078e0015 */
[----:B------:R-:W-:-:S07]  /*1f00*/  MOV R6, 0x1f20 ;  /* 0x00001f2000067802 */ /* 0x000fce0000000f00 */
[----:B------:R-:W-:Y:S05]  /*1f10*/  CALL.REL.NOINC `($__internal_2_$__cuda_sm20_div_rn_f64_full) ;  /* 0x0000001c009c7944 */ /* 0x000fea0003c00000 */
[----:B------:R-:W-:Y:S01]  /*1f20*/  IMAD.MOV.U32 R34, RZ, RZ, R10 ;  /* 0x000000ffff227224 */ /* 0x000fe200078e000a */
[----:B------:R-:W-:-:S07]  /*1f30*/  MOV R35, R11 ;  /* 0x0000000b00237202 */ /* 0x000fce0000000f00 */
.L_x_59:
[----:B------:R-:W-:Y:S05]  /*1f40*/  BSYNC.RECONVERGENT B1 ;  /* 0x0000000000017941 */ /* 0x000fea0003800200 */
.L_x_58:
[----:B------:R-:W0:Y:S02]  /*1f50*/  LDCU.64 UR6, c[0x0][0x3a0] ;  /* 0x00007400ff0677ac */ /* 0x000e240008000a00 */
[----:B0-----:R-:W-:-:S09]  /*1f60*/  UISETP.GT.AND UP0, UPT, UR7, UR6, UPT ;  /* 0x000000060700728c */ /* 0x001fd2000bf04270 */
[----:B------:R-:W-:Y:S05]  /*1f70*/  BRA.U !UP0, `(.L_x_60) ;  /* 0x0000000d08187547 */ /* 0x000fea000b800000 */
[C---:B------:R-:W-:Y:S01]  /*1f80*/  VIADDMNMX R8, R7.reuse, UR5, R0, !PT ;  /* 0x0000000507087c46 */ /* 0x040fe2000f800100 */
[C---:B------:R-:W-:Y:S01]  /*1f90*/  VIADD R6, R7.reuse, UR6 ;  /* 0x0000000607067c36 */ /* 0x040fe20008000000 */
[----:B------:R-:W-:Y:S03]  /*1fa0*/  BSSY.RECONVERGENT B0, `(.L_x_61) ;  /* 0x0000061000007945 */ /* 0x000fe60003800200 */
[----:B------:R-:W-:Y:S01]  /*1fb0*/  IMAD.IADD R10, R8, 0x1, -R6 ;  /* 0x00000001080a7824 */ /* 0x000fe200078e0a06 */
[----:B------:R-:W-:-:S04]  /*1fc0*/  IADD3 R8, PT, PT, R7, UR6, -R8 ;  /* 0x0000000607087c10 */ /* 0x000fc8000fffe808 */
[----:B------:R-:W-:Y:S02]  /*1fd0*/  ISETP.GT.U32.AND P0, PT, R8, -0x10, PT ;  /* 0xfffffff00800780c */ /* 0x000fe40003f04070 */
[----:B------:R-:W-:-:S04]  /*1fe0*/  LOP3.LUT R11, R10, 0xf, RZ, 0xc0, !PT ;  /* 0x0000000f0a0b7812 */ /* 0x000fc800078ec0ff */
[----:B------:R-:W-:-:S07]  /*1ff0*/  ISETP.NE.AND P1, PT, R11, RZ, PT ;  /* 0x000000ff0b00720c */ /* 0x000fce0003f25270 */
[----:B------:R-:W-:Y:S06]  /*2000*/  @P0 BRA `(.L_x_62) ;  /* 0x0000000400680947 */ /* 0x000fec0003800000 */
[----:B------:R-:W0:Y:S01]  /*2010*/  LDC R13, c[0x0][0x398] ;  /* 0x0000e600ff0d7b82 */ /* 0x000e220000000800 */
[----:B------:R-:W-:-:S04]  /*2020*/  LOP3.LUT R12, R10, 0xfffffff0, RZ, 0xc0, !PT ;  /* 0xfffffff00a0c7812 */ /* 0x000fc800078ec0ff */
[----:B------:R-:W-:Y:S01]  /*2030*/  IADD3 R12, PT, PT, -R12, RZ, RZ ;  /* 0x000000ff0c0c7210 */ /* 0x000fe20007ffe1ff */
[----:B0-----:R-:W-:-:S07]  /*2040*/  IMAD R8, R6, R13, R9 ;  /* 0x0000000d06087224 */ /* 0x001fce00078e0209 */
.L_x_63:
[----:B------:R-:W0:Y:S02]  /*2050*/  LDC.64 R14, c[0x0][0x380] ;  /* 0x0000e000ff0e7b82 */ /* 0x000e240000000a00 */
[----:B0-----:R-:W-:-:S05]  /*2060*/  IMAD.WIDE R14, R8, 0x4, R14 ;  /* 0x00000004080e7825 */ /* 0x001fca00078e020e */
[----:B------:R-:W2:Y:S01]  /*2070*/  LDG.E.CONSTANT R26, desc[UR8][R14.64] ;  /* 0x000000080e1a7981 */ /* 0x000ea2000c1e9900 */
[----:B------:R-:W-:-:S05]  /*2080*/  IMAD.WIDE.U32 R20, R13, 0x4, R14 ;  /* 0x000000040d147825 */ /* 0x000fca00078e000e */
[----:B------:R-:W3:Y:S01]  /*2090*/  LDG.E.CONSTANT R39, desc[UR8][R20.64] ;  /* 0x0000000814277981 */ /* 0x000ee2000c1e9900 */
[----:B------:R-:W-:-:S05]  /*20a0*/  IMAD.WIDE.U32 R22, R13, 0x4, R20 ;  /* 0x000000040d167825 */ /* 0x000fca00078e0014 */
[----:B------:R-:W4:Y:S01]  /*20b0*/  LDG.E.CONSTANT R41, desc[UR8][R22.64] ;  /* 0x0000000816297981 */ /* 0x000f22000c1e9900 */
[----:B------:R-:W-:-:S05]  /*20c0*/  IMAD.WIDE.U32 R24, R13, 0x4, R22 ;  /* 0x000000040d187825 */ /* 0x000fca00078e0016 */
[----:B------:R0:W5:Y:S02]  /*20d0*/  LDG.E.CONSTANT R40, desc[UR8][R24.64] ;  /* 0x0000000818287981 */ /* 0x000164000c1e9900 */
[----:B0-----:R-:W-:-:S05]  /*20e0*/  IMAD.WIDE.U32 R24, R13, 0x4, R24 ;  /* 0x000000040d187825 */ /* 0x001fca00078e0018 */
[----:B------:R-:W5:Y:S01]  /*20f0*/  LDG.E.CONSTANT R38, desc[UR8][R24.64] ;  /* 0x0000000818267981 */ /* 0x000f62000c1e9900 */
[----:B------:R-:W-:-:S05]  /*2100*/  IMAD.WIDE.U32 R20, R13, 0x4, R24 ;  /* 0x000000040d147825 */ /* 0x000fca00078e0018 */
[----:B------:R-:W5:Y:S01]  /*2110*/  LDG.E.CONSTANT R37, desc[UR8][R20.64] ;  /* 0x0000000814257981 */ /* 0x000f62000c1e9900 */
[----:B------:R-:W-:-:S05]  /*2120*/  IMAD.WIDE.U32 R44, R13, 0x4, R20 ;  /* 0x000000040d2c7825 */ /* 0x000fca00078e0014 */
[----:B------:R0:W5:Y:S02]  /*2130*/  LDG.E.CONSTANT R36, desc[UR8][R44.64] ;  /* 0x000000082c247981 */ /* 0x000164000c1e9900 */
[----:B0-----:R-:W-:-:S05]  /*2140*/  IMAD.WIDE.U32 R44, R13, 0x4, R44 ;  /* 0x000000040d2c7825 */ /* 0x001fca00078e002c */
[----:B------:R-:W5:Y:S01]  /*2150*/  LDG.E.CONSTANT R33, desc[UR8][R44.64] ;  /* 0x000000082c217981 */ /* 0x000f62000c1e9900 */
[----:B------:R-:W-:-:S05]  /*2160*/  IMAD.WIDE.U32 R14, R13, 0x4, R44 ;  /* 0x000000040d0e7825 */ /* 0x000fca00078e002c */
[----:B------:R-:W5:Y:S01]  /*2170*/  LDG.E.CONSTANT R32, desc[UR8][R14.64] ;  /* 0x000000080e207981 */ /* 0x000f62000c1e9900 */
[----:B------:R-:W-:-:S05]  /*2180*/  IMAD.WIDE.U32 R42, R13, 0x4, R14 ;  /* 0x000000040d2a7825 */ /* 0x000fca00078e000e */
        /* <DEDUP_REMOVED lines=8> */
[----:B------:R0:W5:Y:S02]  /*2210*/  LDG.E.CONSTANT R17, desc[UR8][R44.64] ;  /* 0x000000082c117981 */ /* 0x000164000c1e9900 */
[----:B0-----:R-:W-:-:S05]  /*2220*/  IMAD.WIDE.U32 R44, R13, 0x4, R44 ;  /* 0x000000040d2c7825 */ /* 0x001fca00078e002c */
[----:B------:R-:W5:Y:S01]  /*2230*/  LDG.E.CONSTANT R15, desc[UR8][R44.64] ;  /* 0x000000082c0f7981 */ /* 0x000f62000c1e9900 */
[----:B------:R-:W-:-:S05]  /*2240*/  IMAD.WIDE.U32 R42, R13, 0x4, R44 ;  /* 0x000000040d2a7825 */ /* 0x000fca00078e002c */
[----:B------:R-:W5:Y:S01]  /*2250*/  LDG.E.CONSTANT R14, desc[UR8][R42.64] ;  /* 0x000000082a0e7981 */ /* 0x000f62000c1e9900 */
[----:B------:R-:W-:Y:S01]  /*2260*/  VIADD R12, R12, 0x10 ;  /* 0x000000100c0c7836 */ /* 0x000fe20000000000 */
[----:B------:R-:W-:Y:S01]  /*2270*/  LEA R8, R13, R8, 0x4 ;  /* 0x000000080d087211 */ /* 0x000fe200078e20ff */
[----:B------:R-:W-:-:S03]  /*2280*/  VIADD R6, R6, 0x10 ;  /* 0x0000001006067836 */ /* 0x000fc60000000000 */
[----:B------:R-:W-:Y:S01]  /*2290*/  ISETP.NE.AND P0, PT, R12, RZ, PT ;  /* 0x000000ff0c00720c */ /* 0x000fe20003f05270 */
[----:B--2---:R-:W0:Y:S08]  /*22a0*/  F2F.F64.F32 R26, R26 ;  /* 0x0000001a001a7310 */ /* 0x004e300000201800 */
[----:B---3--:R-:W1:Y:S01]  /*22b0*/  F2F.F64.F32 R24, R39 ;  /* 0x0000002700187310 */ /* 0x008e620000201800 */
[----:B0-----:R-:W-:-:S07]  /*22c0*/  DMUL R26, R26, R4 ;  /* 0x000000041a1a7228 */ /* 0x001fce0000000000 */
[----:B----4-:R-:W0:Y:S01]  /*22d0*/  F2F.F64.F32 R22, R41 ;  /* 0x0000002900167310 */ /* 0x010e220000201800 */
[----:B------:R-:W-:Y:S02]  /*22e0*/  DFMA R26, R28, R18, R26 ;  /* 0x000000121c1a722b */ /* 0x000fe4000000001a */
[----:B-1----:R-:W-:-:S05]  /*22f0*/  DMUL R24, R24, R4 ;  /* 0x0000000418187228 */ /* 0x002fca0000000000 */
[----:B-----5:R-:W1:Y:S01]  /*2300*/  F2F.F64.F32 R18, R40 ;  /* 0x0000002800127310 */ /* 0x020e620000201800 */
[----:B0-----:R-:W-:Y:S02]  /*2310*/  DMUL R22, R22, R4 ;  /* 0x0000000416167228 */ /* 0x001fe40000000000 */
[----:B------:R-:W-:-:S05]  /*2320*/  DFMA R24, R28, R26, R24 ;  /* 0x0000001a1c18722b */ /* 0x000fca0000000018 */
[----:B------:R-:W0:Y:S03]  /*2330*/  F2F.F64.F32 R38, R38 ;  /* 0x0000002600267310 */ /* 0x000e260000201800 */
[----:B------:R-:W-:Y:S02]  /*2340*/  DFMA R22, R28, R24, R22 ;  /* 0x000000181c16722b */ /* 0x000fe40000000016 */
[----:B-1----:R-:W-:-:S03]  /*2350*/  DMUL R18, R18, R4 ;  /* 0x0000000412127228 */ /* 0x002fc60000000000 */
[----:B------:R-:W1:Y:S05]  /*2360*/  F2F.F64.F32 R24, R37 ;  /* 0x0000002500187310 */ /* 0x000e6a0000201800 */
[----:B------:R-:W-:-:S03]  /*2370*/  DFMA R18, R28, R22, R18 ;  /* 0x000000161c12722b */ /* 0x000fc60000000012 */
[----:B------:R-:W2:Y:S01]  /*2380*/  F2F.F64.F32 R26, R36 ;  /* 0x00000024001a7310 */ /* 0x000ea20000201800 */
[-C--:B0-----:R-:W-:Y:S02]  /*2390*/  DMUL R22, R38, R4.reuse ;  /* 0x0000000426167228 */ /* 0x081fe40000000000 */
[----:B-1----:R-:W-:-:S06]  /*23a0*/  DMUL R24, R24, R4 ;  /* 0x0000000418187228 */ /* 0x002fcc0000000000 */
[----:B------:R-:W-:Y:S02]  /*23b0*/  DFMA R18, R28, R18, R22 ;  /* 0x000000121c12722b */ /* 0x000fe40000000016 */
[----:B------:R-:W0:Y:S01]  /*23c0*/  F2F.F64.F32 R22, R33 ;  /* 0x0000002100167310 */ /* 0x000e220000201800 */
[----:B--2---:R-:W-:-:S05]  /*23d0*/  DMUL R26, R26, R4 ;  /* 0x000000041a1a7228 */ /* 0x004fca0000000000 */
[C---:B------:R-:W-:Y:S02]  /*23e0*/  DFMA R18, R28.reuse, R18, R24 ;  /* 0x000000121c12722b */ /* 0x040fe40000000018 */
[----:B------:R-:W1:Y:S06]  /*23f0*/  F2F.F64.F32 R24, R32 ;  /* 0x0000002000187310 */ /* 0x000e6c0000201800 */
[----:B------:R-:W-:Y:S02]  /*2400*/  DFMA R18, R28, R18, R26 ;  /* 0x000000121c12722b */ /* 0x000fe4000000001a */
[-C--:B0-----:R-:W-:Y:S01]  /*2410*/  DMUL R22, R22, R4.reuse ;  /* 0x0000000416167228 */ /* 0x081fe20000000000 */
[----:B------:R-:W0:Y:S01]  /*2420*/  F2F.F64.F32 R26, R31 ;  /* 0x0000001f001a7310 */ /* 0x000e220000201800 */
[----:B-1----:R-:W-:-:S06]  /*2430*/  DMUL R24, R24, R4 ;  /* 0x0000000418187228 */ /* 0x002fcc0000000000 */
[----:B------:R-:W-:Y:S02]  /*2440*/  DFMA R18, R28, R18, R22 ;  /* 0x000000121c12722b */ /* 0x000fe40000000016 */
[----:B------:R-:W1:Y:S01]  /*2450*/  F2F.F64.F32 R22, R30 ;  /* 0x0000001e00167310 */ /* 0x000e620000201800 */
[----:B0-----:R-:W-:-:S05]  /*2460*/  DMUL R26, R26, R4 ;  /* 0x000000041a1a7228 */ /* 0x001fca0000000000 */
[C---:B------:R-:W-:Y:S02]  /*2470*/  DFMA R18, R28.reuse, R18, R24 ;  /* 0x000000121c12722b */ /* 0x040fe40000000018 */
[----:B------:R-:W0:Y:S06]  /*2480*/  F2F.F64.F32 R24, R21 ;  /* 0x0000001500187310 */ /* 0x000e2c0000201800 */
[----:B------:R-:W-:Y:S02]  /*2490*/  DFMA R18, R28, R18, R26 ;  /* 0x000000121c12722b */ /* 0x000fe4000000001a */
[-C--:B-1----:R-:W-:Y:S01]  /*24a0*/  DMUL R26, R22, R4.reuse ;  /* 0x00000004161a7228 */ /* 0x082fe20000000000 */
[----:B------:R-:W1:Y:S01]  /*24b0*/  F2F.F64.F32 R22, R20 ;  /* 0x0000001400167310 */ /* 0x000e620000201800 */
[----:B0-----:R-:W-:-:S06]  /*24c0*/  DMUL R24, R24, R4 ;  /* 0x0000000418187228 */ /* 0x001fcc0000000000 */
[C---:B------:R-:W-:Y:S01]  /*24d0*/  DFMA R26, R28.reuse, R18, R26 ;  /* 0x000000121c1a722b */ /* 0x040fe2000000001a */
[----:B------:R-:W0:Y:S07]  /*24e0*/  F2F.F64.F32 R18, R17 ;  /* 0x0000001100127310 */ /* 0x000e2e0000201800 */
[----:B------:R-:W-:Y:S02]  /*24f0*/  DFMA R24, R28, R26, R24 ;  /* 0x0000001a1c18722b */ /* 0x000fe40000000018 */
[-C--:B-1----:R-:W-:Y:S01]  /*2500*/  DMUL R26, R22, R4.reuse ;  /* 0x00000004161a7228 */ /* 0x082fe20000000000 */
[----:B------:R-:W1:Y:S01]  /*2510*/  F2F.F64.F32 R22, R15 ;  /* 0x0000000f00167310 */ /* 0x000e620000201800 */
[----:B0-----:R-:W-:-:S06]  /*2520*/  DMUL R18, R18, R4 ;  /* 0x0000000412127228 */ /* 0x001fcc0000000000 */
[C---:B------:R-:W-:Y:S02]  /*2530*/  DFMA R24, R28.reuse, R24, R26 ;  /* 0x000000181c18722b */ /* 0x040fe4000000001a */
[----:B------:R-:W0:Y:S06]  /*2540*/  F2F.F64.F32 R26, R14 ;  /* 0x0000000e001a7310 */ /* 0x000e2c0000201800 */
[----:B------:R-:W-:Y:S02]  /*2550*/  DFMA R18, R28, R24, R18 ;  /* 0x000000181c12722b */ /* 0x000fe40000000012 */
[----:B-1----:R-:W-:-:S02]  /*2560*/  DMUL R22, R22, R4 ;  /* 0x0000000416167228 */ /* 0x002fc40000000000 */
[----:B0-----:R-:W-:-:S06]  /*2570*/  DMUL R26, R26, R4 ;  /* 0x000000041a1a7228 */ /* 0x001fcc0000000000 */
[----:B------:R-:W-:-:S08]  /*2580*/  DFMA R18, R28, R18, R22 ;  /* 0x000000121c12722b */ /* 0x000fd00000000016 */
[----:B------:R-:W-:Y:S01]  /*2590*/  DFMA R18, R28, R18, R26 ;  /* 0x000000121c12722b */ /* 0x000fe2000000001a */
[----:B------:R-:W-:Y:S10]  /*25a0*/  @P0 BRA `(.L_x_63) ;  /* 0xfffffff800a80947 */ /* 0x000ff4000383ffff */
.L_x_62:
[----:B------:R-:W-:Y:S05]  /*25b0*/  BSYNC.RECONVERGENT B0 ;  /* 0x0000000000007941 */ /* 0x000fea0003800200 */
.L_x_61:
[----:B------:R-:W-:Y:S04]  /*25c0*/  BSSY.RECONVERGENT B0, `(.L_x_60) ;  /* 0x0000061000007945 */ /* 0x000fe80003800200 */
[----:B------:R-:W-:Y:S05]  /*25d0*/  @!P1 BRA `(.L_x_64) ;  /* 0x00000004007c9947 */ /* 0x000fea0003800000 */
[----:B------:R-:W-:Y:S01]  /*25e0*/  ISETP.GE.U32.AND P0, PT, R11, 0x8, PT ;  /* 0x000000080b00780c */ /* 0x000fe20003f06070 */
[----:B------:R-:W-:Y:S01]  /*25f0*/  BSSY.RECONVERGENT B1, `(.L_x_65) ;  /* 0x0000030000017945 */ /* 0x000fe20003800200 */
[----:B------:R-:W-:-:S04]  /*2600*/  LOP3.LUT R24, R10, 0x7, RZ, 0xc0, !PT ;  /* 0x000000070a187812 */ /* 0x000fc800078ec0ff */
[----:B------:R-:W-:-:S07]  /*2610*/  ISETP.NE.AND P1, PT, R24, RZ, PT ;  /* 0x000000ff1800720c */ /* 0x000fce0003f25270 */
[----:B------:R-:W-:Y:S06]  /*2620*/  @!P0 BRA `(.L_x_66) ;  /* 0x0000000000b08947 */ /* 0x000fec0003800000 */
[----:B------:R-:W0:Y:S08]  /*2630*/  LDC R39, c[0x0][0x398] ;  /* 0x0000e600ff277b82 */ /* 0x000e300000000800 */
[----:B------:R-:W1:Y:S01]  /*2640*/  LDC.64 R12, c[0x0][0x380] ;  /* 0x0000e000ff0c7b82 */ /* 0x000e620000000a00 */
[----:B0-----:R-:W-:-:S04]  /*2650*/  IMAD R11, R6, R39, R9 ;  /* 0x00000027060b7224 */ /* 0x001fc800078e0209 */
[----:B-1----:R-:W-:-:S05]  /*2660*/  IMAD.WIDE R12, R11, 0x4, R12 ;  /* 0x000000040b0c7825 */ /* 0x002fca00078e020c */
[----:B------:R-:W2:Y:S01]  /*2670*/  LDG.E.CONSTANT R25, desc[UR8][R12.64] ;  /* 0x000000080c197981 */ /* 0x000ea2000c1e9900 */
[----:B------:R-:W-:-:S05]  /*2680*/  IMAD.WIDE.U32 R20, R39, 0x4, R12 ;  /* 0x0000000427147825 */ /* 0x000fca00078e000c */
[----:B------:R-:W3:Y:S01]  /*2690*/  LDG.E.CONSTANT R40, desc[UR8][R20.64] ;  /* 0x0000000814287981 */ /* 0x000ee2000c1e9900 */
[----:B------:R-:W-:-:S05]  /*26a0*/  IMAD.WIDE.U32 R22, R39, 0x4, R20 ;  /* 0x0000000427167825 */ /* 0x000fca00078e0014 */
[----:B------:R0:W4:Y:S01]  /*26b0*/  LDG.E.CONSTANT R41, desc[UR8][R22.64] ;  /* 0x0000000816297981 */ /* 0x000122000c1e9900 */
[----:B------:R-:W-:-:S05]  /*26c0*/  IMAD.WIDE.U32 R26, R39, 0x4, R22 ;  /* 0x00000004271a7825 */ /* 0x000fca00078e0016 */
        /* <DEDUP_REMOVED lines=9> */
[----:B------:R-:W-:Y:S01]  /*2760*/  VIADD R6, R6, 0x8 ;  /* 0x0000000806067836 */ /* 0x000fe20000000000 */
        /* <DEDUP_REMOVED lines=9> */
[----:B------:R-:W0:Y:S01]  /*2800*/  F2F.F64.F32 R22, R15 ;  /* 0x0000000f00167310 */ /* 0x000e220000201800 */
[----:B-1----:R-:W-:Y:S02]  /*2810*/  DMUL R18, R18, R4 ;  /* 0x0000000412127228 */ /* 0x002fe40000000000 */
[----:B------:R-:W-:-:S05]  /*2820*/  DFMA R12, R28, R20, R12 ;  /* 0x000000141c0c722b */ /* 0x000fca000000000c */
[----:B------:R-:W1:Y:S01]  /*2830*/  F2F.F64.F32 R20, R14 ;  /* 0x0000000e00147310 */ /* 0x000e620000201800 */
[----:B0-----:R-:W-:Y:S02]  /*2840*/  DMUL R22, R22, R4 ;  /* 0x0000000416167228 */ /* 0x001fe40000000000 */
[----:B------:R-:W-:-:S05]  /*2850*/  DFMA R12, R28, R12, R18 ;  /* 0x0000000c1c0c722b */ /* 0x000fca0000000012 */
[----:B------:R-:W0:Y:S01]  /*2860*/  F2F.F64.F32 R18, R11 ;  /* 0x0000000b00127310 */ /* 0x000e220000201800 */
[----:B-1----:R-:W-:Y:S02]  /*2870*/  DMUL R20, R20, R4 ;  /* 0x0000000414147228 */ /* 0x002fe40000000000 */
[----:B------:R-:W-:-:S05]  /*2880*/  DFMA R12, R28, R12, R22 ;  /* 0x0000000c1c0c722b */ /* 0x000fca0000000016 */
[----:B------:R-:W1:Y:S03]  /*2890*/  F2F.F64.F32 R22, R8 ;  /* 0x0000000800167310 */ /* 0x000e660000201800 */
[----:B------:R-:W-:Y:S02]  /*28a0*/  DFMA R12, R28, R12, R20 ;  /* 0x0000000c1c0c722b */ /* 0x000fe40000000014 */
[-C--:B0-----:R-:W-:Y:S02]  /*28b0*/  DMUL R18, R18, R4.reuse ;  /* 0x0000000412127228 */ /* 0x081fe40000000000 */
[----:B-1----:R-:W-:-:S06]  /*28c0*/  DMUL R22, R22, R4 ;  /* 0x0000000416167228 */ /* 0x002fcc0000000000 */
[----:B------:R-:W-:-:S08]  /*28d0*/  DFMA R18, R28, R12, R18 ;  /* 0x0000000c1c12722b */ /* 0x000fd00000000012 */
[----:B------:R-:W-:-:S11]  /*28e0*/  DFMA R18, R28, R18, R22 ;  /* 0x000000121c12722b */ /* 0x000fd60000000016 */
.L_x_66:
[----:B------:R-:W-:Y:S05]  /*28f0*/  BSYNC.RECONVERGENT B1 ;  /* 0x0000000000017941 */ /* 0x000fea0003800200 */
.L_x_65:
        /* <DEDUP_REMOVED lines=14> */
[----:B------:R-:W4:Y:S01]  /*29e0*/  LDG.E.CONSTANT R17, desc[UR8][R24.64] ;  /* 0x0000000818117981 */ /* 0x000f22000c1e9900 */
[----:B------:R-:W-:-:S06]  /*29f0*/  IMAD.WIDE.U32 R30, R31, 0x4, R24 ;  /* 0x000000041f1e7825 */ /* 0x000fcc00078e0018 */
[----:B------:R-:W5:Y:S01]  /*2a00*/  LDG.E.CONSTANT R30, desc[UR8][R30.64] ;  /* 0x000000081e1e7981 */ /* 0x000f62000c1e9900 */
[----:B------:R-:W-:Y:S01]  /*2a10*/  VIADD R6, R6, 0x4 ;  /* 0x0000000406067836 */ /* 0x000fe20000000000 */
[----:B--2---:R-:W0:Y:S08]  /*2a20*/  F2F.F64.F32 R14, R8 ;  /* 0x00000008000e7310 */ /* 0x004e300000201800 */
[----:B---3--:R-:W1:Y:S01]  /*2a30*/  F2F.F64.F32 R22, R11 ;  /* 0x0000000b00167310 */ /* 0x008e620000201800 */
[----:B0-----:R-:W-:-:S07]  /*2a40*/  DMUL R14, R14, R4 ;  /* 0x000000040e0e7228 */ /* 0x001fce0000000000 */
[----:B----4-:R-:W0:Y:S01]  /*2a50*/  F2F.F64.F32 R26, R17 ;  /* 0x00000011001a7310 */ /* 0x010e220000201800 */
[----:B------:R-:W-:-:S07]  /*2a60*/  DFMA R14, R28, R18, R14 ;  /* 0x000000121c0e722b */ /* 0x000fce000000000e */
[----:B-----5:R-:W2:Y:S01]  /*2a70*/  F2F.F64.F32 R12, R30 ;  /* 0x0000001e000c7310 */ /* 0x020ea20000201800 */
[-C--:B-1----:R-:W-:Y:S02]  /*2a80*/  DMUL R22, R22, R4.reuse ;  /* 0x0000000416167228 */ /* 0x082fe40000000000 */
[----:B0-----:R-:W-:-:S06]  /*2a90*/  DMUL R26, R26, R4 ;  /* 0x000000041a1a7228 */ /* 0x001fcc0000000000 */
[----:B------:R-:W-:Y:S02]  /*2aa0*/  DFMA R14, R28, R14, R22 ;  /* 0x0000000e1c0e722b */ /* 0x000fe40000000016 */
[----:B--2---:R-:W-:-:S06]  /*2ab0*/  DMUL R12, R12, R4 ;  /* 0x000000040c0c7228 */ /* 0x004fcc0000000000 */
[----:B------:R-:W-:-:S08]  /*2ac0*/  DFMA R14, R28, R14, R26 ;  /* 0x0000000e1c0e722b */ /* 0x000fd0000000001a */
[----:B------:R-:W-:-:S11]  /*2ad0*/  DFMA R18, R28, R14, R12 ;  /* 0x0000000e1c12722b */ /* 0x000fd6000000000c */
.L_x_68:
[----:B------:R-:W-:Y:S05]  /*2ae0*/  BSYNC.RECONVERGENT B1 ;  /* 0x0000000000017941 */ /* 0x000fea0003800200 */
.L_x_67:
[----:B------:R-:W-:Y:S05]  /*2af0*/  @!P1 BRA `(.L_x_64) ;  /* 0x0000000000349947 */ /* 0x000fea0003800000 */
[----:B------:R-:W0:Y:S01]  /*2b00*/  LDC R20, c[0x0][0x398] ;  /* 0x0000e600ff147b82 */ /* 0x000e220000000800 */
[----:B------:R-:W-:-:S07]  /*2b10*/  IADD3 R8, PT, PT, -R10, RZ, RZ ;  /* 0x000000ff0a087210 */ /* 0x000fce0007ffe1ff */
[----:B------:R-:W1:Y:S01]  /*2b20*/  LDC.64 R14, c[0x0][0x380] ;  /* 0x0000e000ff0e7b82 */ /* 0x000e620000000a00 */
[----:B0-----:R-:W-:-:S07]  /*2b30*/  IMAD R17, R6, R20, R9 ;  /* 0x0000001406117224 */ /* 0x001fce00078e0209 */
.L_x_69:
[----:B-1----:R-:W-:-:S06]  /*2b40*/  IMAD.WIDE R10, R17, 0x4, R14 ;  /* 0x00000004110a7825 */ /* 0x002fcc00078e020e */
[----:B------:R-:W2:Y:S01]  /*2b50*/  LDG.E.CONSTANT R10, desc[UR8][R10.64] ;  /* 0x000000080a0a7981 */ /* 0x000ea2000c1e9900 */
[----:B------:R-:W-:Y:S02]  /*2b60*/  VIADD R8, R8, 0x1 ;  /* 0x0000000108087836 */ /* 0x000fe40000000000 */
[----:B------:R-:W-:-:S03]  /*2b70*/  IMAD.IADD R17, R17, 0x1, R20 ;  /* 0x0000000111117824 */ /* 0x000fc600078e0214 */
[----:B------:R-:W-:Y:S01]  /*2b80*/  ISETP.NE.AND P0, PT, R8, RZ, PT ;  /* 0x000000ff0800720c */ /* 0x000fe20003f05270 */
[----:B--2---:R-:W0:Y:S02]  /*2b90*/  F2F.F64.F32 R12, R10 ;  /* 0x0000000a000c7310 */ /* 0x004e240000201800 */
[----:B0-----:R-:W-:-:S08]  /*2ba0*/  DMUL R12, R12, R4 ;  /* 0x000000040c0c7228 */ /* 0x001fd00000000000 */
[----:B------:R-:W-:Y:S02]  /*2bb0*/  DFMA R18, R28, R18, R12 ;  /* 0x000000121c12722b */ /* 0x000fe4000000000c */
[----:B------:R-:W-:Y:S09]  /*2bc0*/  @P0 BRA `(.L_x_69) ;  /* 0xfffffffc00dc0947 */ /* 0x000ff2000383ffff */
.L_x_64:
[----:B------:R-:W-:Y:S05]  /*2bd0*/  BSYNC.RECONVERGENT B0 ;  /* 0x0000000000007941 */ /* 0x000fea0003800200 */
.L_x_60:
[----:B------:R-:W-:Y:S01]  /*2be0*/  DSETP.NE.AND P0, PT, |R34|, +INF , PT ;  /* 0x7ff000002200742a */ /* 0x000fe20003f05200 */
[----:B------:R-:W-:Y:S01]  /*2bf0*/  BSSY.RECONVERGENT B1, `(.L_x_70) ;  /* 0x000001f000017945 */ /* 0x000fe20003800200 */
[----:B------:R-:W-:-:S04]  /*2c00*/  MOV R13, 0x7fffffff ;  /* 0x7fffffff000d7802 */ /* 0x000fc80000000f00 */
[----:B------:R-:W-:-:S06]  /*2c10*/  DSETP.EQU.OR P0, PT, |R18|, +INF , !P0 ;  /* 0x7ff000001200742a */ /* 0x000fcc000470a600 */
[----:B------:R-:W-:-:S14]  /*2c20*/  DSETP.EQ.OR P0, PT, R34, RZ, P0 ;  /* 0x000000ff2200722a */ /* 0x000fdc0000702400 */
[----:B------:R-:W-:Y:S05]  /*2c30*/  @P0 BRA `(.L_x_71) ;  /* 0x0000000000680947 */ /* 0x000fea0003800000 */
[----:B------:R-:W0:Y:S01]  /*2c40*/  MUFU.RCP64H R11, R35 ;  /* 0x00000023000b7308 */ /* 0x000e220000001800 */
[----:B------:R-:W-:Y:S01]  /*2c50*/  IMAD.MOV.U32 R10, RZ, RZ, 0x1 ;  /* 0x00000001ff0a7424 */ /* 0x000fe200078e00ff */
[----:B------:R-:W-:Y:S01]  /*2c60*/  FSETP.GEU.AND P1, PT, |R19|, 6.5827683646048100446e-37, PT ;  /* 0x036000001300780b */ /* 0x000fe20003f2e200 */
[----:B------:R-:W-:Y:S04]  /*2c70*/  BSSY.RECONVERGENT B2, `(.L_x_72) ;  /* 0x0000012000027945 */ /* 0x000fe80003800200 */
        /* <DEDUP_REMOVED lines=12> */
[----:B------:R-:W-:Y:S01]  /*2d40*/  MOV R11, R19 ;  /* 0x00000013000b7202 */ /* 0x000fe20000000f00 */
[----:B------:R-:W-:Y:S01]  /*2d50*/  IMAD.MOV.U32 R32, RZ, RZ, R34 ;  /* 0x000000ffff207224 */ /* 0x000fe200078e0022 */
[----:B------:R-:W-:Y:S01]  /*2d60*/  MOV R6, 0x2d90 ;  /* 0x00002d9000067802 */ /* 0x000fe20000000f00 */
[----:B------:R-:W-:-:S07]  /*2d70*/  IMAD.MOV.U32 R33, RZ, RZ, R35 ;  /* 0x000000ffff217224 */ /* 0x000fce00078e0023 */
[----:B------:R-:W-:Y:S05]  /*2d80*/  CALL.REL.NOINC `($__internal_2_$__cuda_sm20_div_rn_f64_full) ;  /* 0x0000001000007944 */ /* 0x000fea0003c00000 */
.L_x_73:
[----:B------:R-:W-:Y:S05]  /*2d90*/  BSYNC.RECONVERGENT B2 ;  /* 0x0000000000027941 */ /* 0x000fea0003800200 */
.L_x_72:
[----:B------:R-:W-:Y:S01]  /*2da0*/  MOV R12, 0x0 ;  /* 0x00000000000c7802 */ /* 0x000fe20000000f00 */
[----:B------:R-:W-:-:S06]  /*2db0*/  IMAD.MOV.U32 R13, RZ, RZ, 0x40590000 ;  /* 0x40590000ff0d7424 */ /* 0x000fcc00078e00ff */
[----:B------:R-:W-:-:S06]  /*2dc0*/  DFMA R10, R10, R12, -100 ;  /* 0xc05900000a0a742b */ /* 0x000fcc000000000c */
[----:B------:R0:W1:Y:S05]  /*2dd0*/  F2F.F32.F64 R13, R10 ;  /* 0x0000000a000d7310 */ /* 0x00006a0000301000 */
.L_x_71:
[----:B------:R-:W-:Y:S05]  /*2de0*/  BSYNC.RECONVERGENT B1 ;  /* 0x0000000000017941 */ /* 0x000fea0003800200 */
.L_x_70:
[----:B------:R-:W2:Y:S01]  /*2df0*/  LDCU.64 UR4, c[0x0][0x398] ;  /* 0x00007300ff0477ac */ /* 0x000ea20008000a00 */
[----:B0-----:R-:W0:Y:S01]  /*2e00*/  LDC.64 R10, c[0x0][0x3b0] ;  /* 0x0000ec00ff0a7b82 */ /* 0x001e220000000a00 */
[----:B--2---:R-:W-:Y:S01]  /*2e10*/  IMAD.U32 R8, RZ, RZ, UR4 ;  /* 0x00000004ff087e24 */ /* 0x004fe2000f8e00ff */
[----:B------:R-:W-:-:S03]  /*2e20*/  ISETP.GE.AND P0, PT, R0, UR5, PT ;  /* 0x0000000500007c0c */ /* 0x000fc6000bf06270 */
[----:B------:R-:W-:-:S04]  /*2e30*/  IMAD R15, R16, R8, R9 ;  /* 0x00000008100f7224 */ /* 0x000fc800078e0209 */
[----:B0-----:R-:W-:-:S05]  /*2e40*/  IMAD.WIDE R10, R15, 0x4, R10 ;  /* 0x000000040f0a7825 */ /* 0x001fca00078e020a */
[----:B-1----:R0:W-:Y:S01]  /*2e50*/  STG.E desc[UR8][R10.64], R13 ;  /* 0x0000000d0a007986 */ /* 0x0021e2000c101908 */
[----:B------:R-:W-:Y:S05]  /*2e60*/  @P0 EXIT ;  /* 0x000000000000094d */ /* 0x000fea0003800000 */
[----:B------:R-:W-:Y:S01]  /*2e70*/  IADD3 R6, PT, PT, -R0, UR5, RZ ;  /* 0x0000000500067c10 */ /* 0x000fe2000fffe1ff */
[----:B------:R-:W1:Y:S01]  /*2e80*/  LDCU UR6, c[0x0][0x398] ;  /* 0x00007300ff0677ac */ /* 0x000e620008000800 */
[----:B------:R-:W-:Y:S01]  /*2e90*/  BSSY.RECONVERGENT B1, `(.L_x_74) ;  /* 0x0000038000017945 */ /* 0x000fe20003800200 */
[----:B------:R-:W-:Y:S01]  /*2ea0*/  DADD R26, -R2, 1 ;  /* 0x3ff00000021a7429 */ /* 0x000fe20000000100 */
[----:B------:R-:W-:-:S13]  /*2eb0*/  LOP3.LUT P0, R6, R6, 0x3, RZ, 0xc0, !PT ;  /* 0x0000000306067812 */ /* 0x000fda000780c0ff */
[----:B------:R-:W-:Y:S05]  /*2ec0*/  @!P0 BRA `(.L_x_75) ;  /* 0x0000000000d08947 */ /* 0x000fea0003800000 */
[----:B------:R-:W2:Y:S01]  /*2ed0*/  LDC.64 R20, c[0x0][0x380] ;  /* 0x0000e000ff147b82 */ /* 0x000ea20000000a00 */
[----:B------:R-:W-:Y:S01]  /*2ee0*/  IMAD R15, R0, R8, R9 ;  /* 0x00000008000f7224 */ /* 0x000fe200078e0209 */
[----:B------:R-:W-:-:S07]  /*2ef0*/  IADD3 R16, PT, PT, -R6, RZ, RZ ;  /* 0x000000ff06107210 */ /* 0x000fce0007ffe1ff */
.L_x_80:
[----:B0-23--:R-:W-:-:S06]  /*2f00*/  IMAD.WIDE R10, R15, 0x4, R20 ;  /* 0x000000040f0a7825 */ /* 0x00dfcc00078e0214 */
[----:B------:R-:W2:Y:S01]  /*2f10*/  LDG.E.CONSTANT R10, desc[UR8][R10.64] ;  /* 0x000000080a0a7981 */ /* 0x000ea2000c1e9900 */
[----:B------:R-:W-:Y:S01]  /*2f20*/  VIADD R16, R16, 0x1 ;  /* 0x0000000110107836 */ /* 0x000fe20000000000 */
[----:B------:R-:W-:Y:S04]  /*2f30*/  BSSY.RECONVERGENT B2, `(.L_x_76) ;  /* 0x0000026000027945 */ /* 0x000fe80003800200 */
[----:B------:R-:W-:Y:S01]  /*2f40*/  ISETP.NE.AND P1, PT, R16, RZ, PT ;  /* 0x000000ff1000720c */ /* 0x000fe20003f25270 */
[----:B--2---:R-:W0:Y:S02]  /*2f50*/  F2F.F64.F32 R12, R10 ;  /* 0x0000000a000c7310 */ /* 0x004e240000201800 */
[C---:B0-----:R-:W-:Y:S02]  /*2f60*/  DMUL R22, R12.reuse, R2 ;  /* 0x000000020c167228 */ /* 0x041fe40000000000 */
[----:B------:R-:W-:-:S06]  /*2f70*/  DMUL R12, R12, R4 ;  /* 0x000000040c0c7228 */ /* 0x000fcc0000000000 */
[----:B------:R-:W-:Y:S02]  /*2f80*/  DFMA R34, R26, R34, R22 ;  /* 0x000000221a22722b */ /* 0x000fe40000000016 */
[----:B------:R-:W-:Y:S01]  /*2f90*/  DFMA R18, R28, R18, R12 ;  /* 0x000000121c12722b */ /* 0x000fe2000000000c */
[----:B------:R-:W-:-:S05]  /*2fa0*/  IMAD.MOV.U32 R13, RZ, RZ, 0x7fffffff ;  /* 0x7fffffffff0d7424 */ /* 0x000fca00078e00ff */
[----:B------:R-:W-:-:S06]  /*2fb0*/  DSETP.NE.AND P0, PT, |R34|, +INF , PT ;  /* 0x7ff000002200742a */ /* 0x000fcc0003f05200 */
[----:B------:R-:W-:-:S06]  /*2fc0*/  DSETP.EQU.OR P0, PT, |R18|, +INF , !P0 ;  /* 0x7ff000001200742a */ /* 0x000fcc000470a600 */
[----:B------:R-:W-:-:S14]  /*2fd0*/  DSETP.EQ.OR P0, PT, R34, RZ, P0 ;  /* 0x000000ff2200722a */ /* 0x000fdc0000702400 */
[----:B------:R-:W-:Y:S05]  /*2fe0*/  @P0 BRA `(.L_x_77) ;  /* 0x0000000000680947 */ /* 0x000fea0003800000 */
[----:B------:R-:W0:Y:S01]  /*2ff0*/  MUFU.RCP64H R11, R35 ;  /* 0x00000023000b7308 */ /* 0x000e220000001800 */
[----:B------:R-:W-:Y:S01]  /*3000*/  MOV R10, 0x1 ;  /* 0x00000001000a7802 */ /* 0x000fe20000000f00 */
[----:B------:R-:W-:Y:S01]  /*3010*/  BSSY.RECONVERGENT B3, `(.L_x_78) ;  /* 0x0000013000037945 */ /* 0x000fe20003800200 */
[----:B------:R-:W-:-:S04]  /*3020*/  FSETP.GEU.AND P2, PT, |R19|, 6.5827683646048100446e-37, PT ;  /* 0x036000001300780b */ /* 0x000fc80003f4e200 */
        /* <DEDUP_REMOVED lines=16> */
[----:B-1----:R-:W-:Y:S05]  /*3130*/  CALL.REL.NOINC `($__internal_2_$__cuda_sm20_div_rn_f64_full) ;  /* 0x0000000c00147944 */ /* 0x002fea0003c00000 */
.L_x_79:
[----:B-1----:R-:W-:Y:S05]  /*3140*/  BSYNC.RECONVERGENT B3 ;  /* 0x0000000000037941 */ /* 0x002fea0003800200 */
.L_x_78:
[----:B------:R-:W-:Y:S01]  /*3150*/  IMAD.MOV.U32 R12, RZ, RZ, 0x0 ;  /* 0x00000000ff0c7424 */ /* 0x000fe200078e00ff */
[----:B------:R-:W-:-:S06]  /*3160*/  MOV R13, 0x40590000 ;  /* 0x40590000000d7802 */ /* 0x000fcc0000000f00 */
[----:B------:R-:W-:-:S06]  /*3170*/  DFMA R10, R10, R12, -100 ;  /* 0xc05900000a0a742b */ /* 0x000fcc000000000c */
[----:B------:R0:W2:Y:S05]  /*3180*/  F2F.F32.F64 R13, R10 ;  /* 0x0000000a000d7310 */ /* 0x0000aa0000301000 */
.L_x_77:
[----:B-1----:R-:W-:Y:S05]  /*3190*/  BSYNC.RECONVERGENT B2 ;  /* 0x0000000000027941 */ /* 0x002fea0003800200 */
.L_x_76:
[----:B0-----:R-:W0:Y:S01]  /*31a0*/  LDC.64 R10, c[0x0][0x3b0] ;  /* 0x0000ec00ff0a7b82 */ /* 0x001e220000000a00 */
[----:B------:R-:W-:Y:S02]  /*31b0*/  IMAD.U32 R8, RZ, RZ, UR6 ;  /* 0x00000006ff087e24 */ /* 0x000fe4000f8e00ff */
[----:B------:R-:W-:Y:S02]  /*31c0*/  VIADD R0, R0, 0x1 ;  /* 0x0000000100007836 */ /* 0x000fe40000000000 */
[C---:B0-----:R-:W-:Y:S01]  /*31d0*/  IMAD.WIDE R10, R15.reuse, 0x4, R10 ;  /* 0x000000040f0a7825 */ /* 0x041fe200078e020a */
[----:B------:R-:W-:-:S04]  /*31e0*/  IADD3 R15, PT, PT, R15, R8, RZ ;  /* 0x000000080f0f7210 */ /* 0x000fc80007ffe0ff */
[----:B--2---:R3:W-:Y:S01]  /*31f0*/  STG.E desc[UR8][R10.64], R13 ;  /* 0x0000000d0a007986 */ /* 0x0047e2000c101908 */
[----:B------:R-:W-:Y:S05]  /*3200*/  @P1 BRA `(.L_x_80) ;  /* 0xfffffffc003c1947 */ /* 0x000fea000383ffff */
.L_x_75:
[----:B-1----:R-:W-:Y:S05]  /*3210*/  BSYNC.RECONVERGENT B1 ;  /* 0x0000000000017941 */ /* 0x002fea0003800200 */
.L_x_74:
[----:B------:R-:W1:Y:S01]  /*3220*/  LDC R6, c[0x0][0x39c] ;  /* 0x0000e700ff067b82 */ /* 0x000e620000000800 */
[----:B------:R-:W1:Y:S02]  /*3230*/  LDCU UR4, c[0x0][0x3a4] ;  /* 0x00007480ff0477ac */ /* 0x000e640008000800 */
[----:B-1----:R-:W-:-:S04]  /*3240*/  IADD3 R7, PT, PT, R7, UR4, -R6 ;  /* 0x0000000407077c10 */ /* 0x002fc8000fffe806 */
[----:B------:R-:W-:-:S13]  /*3250*/  ISETP.GT.U32.AND P0, PT, R7, -0x4, PT ;  /* 0xfffffffc0700780c */ /* 0x000fda0003f04070 */
[----:B------:R-:W-:Y:S05]  /*3260*/  @P0 EXIT ;  /* 0x000000000000094d */ /* 0x000fea0003800000 */
[----:B------:R-:W1:Y:S01]  /*3270*/  LDC R7, c[0x0][0x398] ;  /* 0x0000e600ff077b82 */ /* 0x000e620000000800 */
[----:B------:R-:W-:-:S07]  /*3280*/  IMAD R9, R0, R8, R9 ;  /* 0x0000000800097224 */ /* 0x000fce00078e0209 */
[----:B------:R-:W2:Y:S08]  /*3290*/  LDC.64 R24, c[0x0][0x380] ;  /* 0x0000e000ff187b82 */ /* 0x000eb00000000a00 */
[----:B------:R-:W4:Y:S02]  /*32a0*/  LDC.64 R22, c[0x0][0x3b0] ;  /* 0x0000ec00ff167b82 */ /* 0x000f240000000a00 */
.L_x_97:
[----:B--2---:R-:W-:-:S05]  /*32b0*/  IMAD.WIDE R16, R9, 0x4, R24 ;  /* 0x0000000409107825 */ /* 0x004fca00078e0218 */
[----:B0-----:R-:W0:Y:S01]  /*32c0*/  LDG.E.CONSTANT R6, desc[UR8][R16.64] ;  /* 0x0000000810067981 */ /* 0x001e22000c1e9900 */
[----:B------:R-:W-:Y:S01]  /*32d0*/  BSSY.RECONVERGENT B1, `(.L_x_81) ;  /* 0x0000025000017945 */ /* 0x000fe20003800200 */
[----:B------:R-:W-:Y:S01]  /*32e0*/  IMAD.MOV.U32 R15, RZ, RZ, 0x7fffffff ;  /* 0x7fffffffff0f7424 */ /* 0x000fe200078e00ff */
[----:B01-3--:R-:W0:Y:S02]  /*32f0*/  F2F.F64.F32 R10, R6 ;  /* 0x00000006000a7310 */ /* 0x00be240000201800 */
[C---:B0-----:R-:W-:Y:S02]  /*3300*/  DMUL R12, R10.reuse, R2 ;  /* 0x000000020a0c7228 */ /* 0x041fe40000000000 */
[----:B------:R-:W-:-:S06]  /*3310*/  DMUL R10, R10, R4 ;  /* 0x000000040a0a7228 */ /* 0x000fcc0000000000 */
[----:B------:R-:W-:Y:S02]  /*3320*/  DFMA R34, R26, R34, R12 ;  /* 0x000000221a22722b */ /* 0x000fe4000000000c */
[----:B------:R-:W-:-:S06]  /*3330*/  DFMA R18, R28, R18, R10 ;  /* 0x000000121c12722b */ /* 0x000fcc000000000a */
[----:B------:R-:W-:-:S06]  /*3340*/  DSETP.NE.AND P0, PT, |R34|, +INF , PT ;  /* 0x7ff000002200742a */ /* 0x000fcc0003f05200 */
        /* <DEDUP_REMOVED lines=20> */
[----:B------:R-:W-:Y:S01]  /*3490*/  MOV R33, R35 ;  /* 0x0000002300217202 */ /* 0x000fe20000000f00 */
[----:B------:R-:W-:Y:S01]  /*34a0*/  IMAD.MOV.U32 R32, RZ, RZ, R34 ;  /* 0x000000ffff207224 */ /* 0x000fe200078e0022 */
[----:B------:R-:W-:-:S07]  /*34b0*/  MOV R6, 0x34d0 ;  /* 0x000034d000067802 */ /* 0x000fce0000000f00 */
[----:B-1--4-:R-:W-:Y:S05]  /*34c0*/  CALL.REL.NOINC `($__internal_2_$__cuda_sm20_div_rn_f64_full) ;  /* 0x0000000800307944 */ /* 0x012fea0003c00000 */
.L_x_84:
[----:B------:R-:W-:Y:S05]  /*34d0*/  BSYNC.RECONVERGENT B2 ;  /* 0x0000000000027941 */ /* 0x000fea0003800200 */
.L_x_83:
[----:B------:R-:W-:Y:S02]  /*34e0*/  IMAD.MOV.U32 R12, RZ, RZ, 0x0 ;  /* 0x00000000ff0c7424 */ /* 0x000fe400078e00ff */
[----:B------:R-:W-:-:S06]  /*34f0*/  IMAD.MOV.U32 R13, RZ, RZ, 0x40590000 ;  /* 0x40590000ff0d7424 */ /* 0x000fcc00078e00ff */
[----:B------:R-:W-:-:S06]  /*3500*/  DFMA R10, R10, R12, -100 ;  /* 0xc05900000a0a742b */ /* 0x000fcc000000000c */
[----:B------:R0:W2:Y:S05]  /*3510*/  F2F.F32.F64 R15, R10 ;  /* 0x0000000a000f7310 */ /* 0x0000aa0000301000 */
.L_x_82:
[----:B------:R-:W-:Y:S05]  /*3520*/  BSYNC.RECONVERGENT B1 ;  /* 0x0000000000017941 */ /* 0x000fea0003800200 */
.L_x_81:
[----:B-1----:R-:W-:-:S05]  /*3530*/  IMAD.WIDE.U32 R16, R7, 0x4, R16 ;  /* 0x0000000407107825 */ /* 0x002fca00078e0010 */
[----:B------:R-:W0:Y:S01]  /*3540*/  LDG.E.CONSTANT R6, desc[UR8][R16.64] ;  /* 0x0000000810067981 */ /* 0x000e22000c1e9900 */
[----:B----4-:R-:W-:Y:S01]  /*3550*/  IMAD.WIDE R20, R9, 0x4, R22 ;  /* 0x0000000409147825 */ /* 0x010fe200078e0216 */
[----:B------:R-:W-:Y:S01]  /*3560*/  BSSY.RECONVERGENT B1, `(.L_x_85) ;  /* 0x0000026000017945 */ /* 0x000fe20003800200 */
[----:B------:R-:W-:-:S03]  /*3570*/  MOV R31, 0x7fffffff ;  /* 0x7fffffff001f7802 */ /* 0x000fc60000000f00 */
[----:B--2---:R1:W-:Y:S01]  /*3580*/  STG.E desc[UR8][R20.64], R15 ;  /* 0x0000000f14007986 */ /* 0x0043e2000c101908 */
[----:B0-----:R-:W0:Y:S02]  /*3590*/  F2F.F64.F32 R10, R6 ;  /* 0x00000006000a7310 */ /* 0x001e240000201800 */
[C---:B0-----:R-:W-:Y:S02]  /*35a0*/  DMUL R12, R10.reuse, R2 ;  /* 0x000000020a0c7228 */ /* 0x041fe40000000000 */
[----:B------:R-:W-:-:S06]  /*35b0*/  DMUL R10, R10, R4 ;  /* 0x000000040a0a7228 */ /* 0x000fcc0000000000 */
[----:B------:R-:W-:Y:S02]  /*35c0*/  DFMA R34, R26, R34, R12 ;  /* 0x000000221a22722b */ /* 0x000fe4000000000c */
[----:B------:R-:W-:-:S06]  /*35d0*/  DFMA R18, R28, R18, R10 ;  /* 0x000000121c12722b */ /* 0x000fcc000000000a */
[----:B------:R-:W-:-:S06]  /*35e0*/  DSETP.NE.AND P0, PT, |R34|, +INF , PT ;  /* 0x7ff000002200742a */ /* 0x000fcc0003f05200 */
[----:B------:R-:W-:-:S06]  /*35f0*/  DSETP.EQU.OR P0, PT, |R18|, +INF , !P0 ;  /* 0x7ff000001200742a */ /* 0x000fcc000470a600 */
[----:B------:R-:W-:-:S14]  /*3600*/  DSETP.EQ.OR P0, PT, R34, RZ, P0 ;  /* 0x000000ff2200722a */ /* 0x000fdc0000702400 */
[----:B-1----:R-:W-:Y:S05]  /*3610*/  @P0 BRA `(.L_x_86) ;  /* 0x0000000000680947 */ /* 0x002fea0003800000 */
        /* <DEDUP_REMOVED lines=21> */
.L_x_88:
[----:B------:R-:W-:Y:S05]  /*3770*/  BSYNC.RECONVERGENT B2 ;  /* 0x0000000000027941 */ /* 0x000fea0003800200 */
.L_x_87:
[----:B------:R-:W-:Y:S01]  /*3780*/  MOV R12, 0x0 ;  /* 0x00000000000c7802 */ /* 0x000fe20000000f00 */
[----:B------:R-:W-:-:S06]  /*3790*/  IMAD.MOV.U32 R13, RZ, RZ, 0x40590000 ;  /* 0x40590000ff0d7424 */ /* 0x000fcc00078e00ff */
[----:B------:R-:W-:-:S06]  /*37a0*/  DFMA R10, R10, R12, -100 ;  /* 0xc05900000a0a742b */ /* 0x000fcc000000000c */
[----:B------:R0:W1:Y:S05]  /*37b0*/  F2F.F32.F64 R31, R10 ;  /* 0x0000000a001f7310 */ /* 0x00006a0000301000 */
.L_x_86:
[----:B------:R-:W-:Y:S05]  /*37c0*/  BSYNC.RECONVERGENT B1 ;  /* 0x0000000000017941 */ /* 0x000fea0003800200 */
.L_x_85:
[----:B------:R-:W-:-:S05]  /*37d0*/  IMAD.WIDE.U32 R16, R7, 0x4, R16 ;  /* 0x0000000407107825 */ /* 0x000fca00078e0010 */
[----:B------:R-:W0:Y:S01]  /*37e0*/  LDG.E.CONSTANT R6, desc[UR8][R16.64] ;  /* 0x0000000810067981 */ /* 0x000e22000c1e9900 */
[----:B------:R-:W-:Y:S01]  /*37f0*/  IMAD.WIDE.U32 R20, R7, 0x4, R20 ;  /* 0x0000000407147825 */ /* 0x000fe200078e0014 */
[----:B------:R-:W-:Y:S03]  /*3800*/  BSSY.RECONVERGENT B1, `(.L_x_89) ;  /* 0x0000026000017945 */ /* 0x000fe60003800200 */
[----:B------:R-:W-:Y:S01]  /*3810*/  IMAD.MOV.U32 R15, RZ, RZ, 0x7fffffff ;  /* 0x7fffffffff0f7424 */ /* 0x000fe200078e00ff */
[----:B-1----:R1:W-:Y:S01]  /*3820*/  STG.E desc[UR8][R20.64], R31 ;  /* 0x0000001f14007986 */ /* 0x0023e2000c101908 */
        /* <DEDUP_REMOVED lines=30> */
.L_x_92:
[----:B------:R-:W-:Y:S05]  /*3a10*/  BSYNC.RECONVERGENT B2 ;  /* 0x0000000000027941 */ /* 0x000fea0003800200 */
.L_x_91:
[----:B------:R-:W-:Y:S01]  /*3a20*/  IMAD.MOV.U32 R12, RZ, RZ, 0x0 ;  /* 0x00000000ff0c7424 */ /* 0x000fe200078e00ff */
[----:B------:R-:W-:-:S06]  /*3a30*/  MOV R13, 0x40590000 ;  /* 0x40590000000d7802 */ /* 0x000fcc0000000f00 */
[----:B------:R-:W-:-:S06]  /*3a40*/  DFMA R10, R10, R12, -100 ;  /* 0xc05900000a0a742b */ /* 0x000fcc000000000c */
[----:B------:R0:W1:Y:S05]  /*3a50*/  F2F.F32.F64 R15, R10 ;  /* 0x0000000a000f7310 */ /* 0x00006a0000301000 */
.L_x_90:
[----:B------:R-:W-:Y:S05]  /*3a60*/  BSYNC.RECONVERGENT B1 ;  /* 0x0000000000017941 */ /* 0x000fea0003800200 */
.L_x_89:
[----:B------:R-:W-:-:S06]  /*3a70*/  IMAD.WIDE.U32 R16, R7, 0x4, R16 ;  /* 0x0000000407107825 */ /* 0x000fcc00078e0010 */
[----:B------:R-:W0:Y:S01]  /*3a80*/  LDG.E.CONSTANT R16, desc[UR8][R16.64] ;  /* 0x0000000810107981 */ /* 0x000e22000c1e9900 */
[----:B------:R-:W-:Y:S01]  /*3a90*/  IMAD.WIDE.U32 R20, R7, 0x4, R20 ;  /* 0x0000000407147825 */ /* 0x000fe200078e0014 */
[----:B------:R-:W-:Y:S04]  /*3aa0*/  BSSY.RECONVERGENT B1, `(.L_x_93) ;  /* 0x0000026000017945 */ /* 0x000fe80003800200 */
[----:B-1----:R1:W-:Y:S01]  /*3ab0*/  STG.E desc[UR8][R20.64], R15 ;  /* 0x0000000f14007986 */ /* 0x0023e2000c101908 */
[----:B0-----:R-:W0:Y:S02]  /*3ac0*/  F2F.F64.F32 R10, R16 ;  /* 0x00000010000a7310 */ /* 0x001e240000201800 */
        /* <DEDUP_REMOVED lines=29> */
[----:B------:R-:W-:Y:S05]  /*3ca0*/  CALL.REL.NOINC `($__internal_2_$__cuda_sm20_div_rn_f64_full) ;  /* 0x0000000000387944 */ /* 0x000fea0003c00000 */
.L_x_96:
[----:B------:R-:W-:Y:S05]  /*3cb0*/  BSYNC.RECONVERGENT B2 ;  /* 0x0000000000027941 */ /* 0x000fea0003800200 */
.L_x_95:
[----:B------:R-:W-:Y:S02]  /*3cc0*/  IMAD.MOV.U32 R12, RZ, RZ, 0x0 ;  /* 0x00000000ff0c7424 */ /* 0x000fe400078e00ff */
[----:B------:R-:W-:-:S06]  /*3cd0*/  IMAD.MOV.U32 R13, RZ, RZ, 0x40590000 ;  /* 0x40590000ff0d7424 */ /* 0x000fcc00078e00ff */
[----:B------:R-:W-:-:S10]  /*3ce0*/  DFMA R10, R10, R12, -100 ;  /* 0xc05900000a0a742b */ /* 0x000fd4000000000c */
[----:B------:R0:W1:Y:S02]  /*3cf0*/  F2F.F32.F64 R11, R10 ;  /* 0x0000000a000b7310 */ /* 0x0000640000301000 */
.L_x_94:
[----:B------:R-:W-:Y:S05]  /*3d00*/  BSYNC.RECONVERGENT B1 ;  /* 0x0000000000017941 */ /* 0x000fea0003800200 */
.L_x_93:
[----:B------:R-:W2:Y:S01]  /*3d10*/  LDC.64 R12, c[0x0][0x398] ;  /* 0x0000e600ff0c7b82 */ /* 0x000ea20000000a00 */
[----:B------:R-:W-:Y:S01]  /*3d20*/  IADD3 R0, PT, PT, R0, 0x4, RZ ;  /* 0x0000000400007810 */ /* 0x000fe20007ffe0ff */
[----:B--2---:R-:W-:-:S03]  /*3d30*/  IMAD.WIDE.U32 R20, R12, 0x4, R20 ;  /* 0x000000040c147825 */ /* 0x004fc600078e0014 */
[----:B------:R-:W-:Y:S01]  /*3d40*/  ISETP.GE.AND P0, PT, R0, R13, PT ;  /* 0x0000000d0000720c */ /* 0x000fe20003f06270 */
[----:B------:R-:W-:Y:S01]  /*3d50*/  IMAD R9, R12, 0x4, R9 ;  /* 0x000000040c097824 */ /* 0x000fe200078e0209 */
[----:B-1----:R1:W-:Y:S11]  /*3d60*/  STG.E desc[UR8][R20.64], R11 ;  /* 0x0000000b14007986 */ /* 0x0023f6000c101908 */
[----:B------:R-:W-:Y:S05]  /*3d70*/  @!P0 BRA `(.L_x_97) ;  /* 0xfffffff4004c8947 */ /* 0x000fea000383ffff */
[----:B------:R-:W-:Y:S05]  /*3d80*/  EXIT ;  /* 0x000000000000794d */ /* 0x000fea0003800000 */
        .weak           $__internal_2_$__cuda_sm20_div_rn_f64_full
        .type           $__internal_2_$__cuda_sm20_div_rn_f64_full,@function
        .size           $__internal_2_$__cuda_sm20_div_rn_f64_full,(.L_x_329 - $__internal_2_$__cuda_sm20_div_rn_f64_full)
$__internal_2_$__cuda_sm20_div_rn_f64_full:
[C---:B------:R-:W-:Y:S01]  /*3d90*/  FSETP.GEU.AND P0, PT, |R33|.reuse, 1.469367938527859385e-39, PT ;  /* 0x001000002100780b */ /* 0x040fe20003f0e200 */
[----:B------:R-:W-:Y:S01]  /*3da0*/  IMAD.MOV.U32 R39, RZ, RZ, R11 ;  /* 0x000000ffff277224 */ /* 0x000fe200078e000b */
[----:B------:R-:W-:Y:S01]  /*3db0*/  LOP3.LUT R30, R33, 0x800fffff, RZ, 0xc0, !PT ;  /* 0x800fffff211e7812 */ /* 0x000fe200078ec0ff */
[----:B------:R-:W-:Y:S01]  /*3dc0*/  HFMA2 R36, -RZ, RZ, 0, 5.9604644775390625e-08 ;  /* 0x00000001ff247431 */ /* 0x000fe200000001ff */
[----:B------:R-:W-:Y:S01]  /*3dd0*/  MOV R38, R10 ;  /* 0x0000000a00267202 */ /* 0x000fe20000000f00 */
[----:B------:R-:W-:Y:S01]  /*3de0*/  IMAD.MOV.U32 R10, RZ, RZ, 0x1ca00000 ;  /* 0x1ca00000ff0a7424 */ /* 0x000fe200078e00ff */
[----:B------:R-:W-:Y:S01]  /*3df0*/  LOP3.LUT R31, R30, 0x3ff00000, RZ, 0xfc, !PT ;  /* 0x3ff000001e1f7812 */ /* 0x000fe200078efcff */
[----:B------:R-:W-:Y:S01]  /*3e00*/  IMAD.MOV.U32 R30, RZ, RZ, R32 ;  /* 0x000000ffff1e7224 */ /* 0x000fe200078e0020 */
[C---:B------:R-:W-:Y:S01]  /*3e10*/  FSETP.GEU.AND P3, PT, |R39|.reuse, 1.469367938527859385e-39, PT ;  /* 0x001000002700780b */ /* 0x040fe20003f6e200 */
[----:B------:R-:W-:Y:S01]  /*3e20*/  BSSY.RECONVERGENT B0, `(.L_x_98) ;  /* 0x0000055000007945 */ /* 0x000fe20003800200 */
[----:B------:R-:W-:-:S02]  /*3e30*/  LOP3.LUT R8, R39, 0x7ff00000, RZ, 0xc0, !PT ;  /* 0x7ff0000027087812 */ /* 0x000fc400078ec0ff */
[----:B------:R-:W-:Y:S01]  /*3e40*/  LOP3.LUT R12, R33, 0x7ff00000, RZ, 0xc0, !PT ;  /* 0x7ff00000210c7812 */ /* 0x000fe200078ec0ff */
[----:B------:R-:W-:-:S03]  /*3e50*/  @!P0 DMUL R30, R32, 8.98846567431157953865e+307 ;  /* 0x7fe00000201e8828 */ /* 0x000fc60000000000 */
[----:B------:R-:W-:-:S03]  /*3e60*/  ISETP.GE.U32.AND P2, PT, R8, R12, PT ;  /* 0x0000000c0800720c */ /* 0x000fc60003f46070 */
[----:B------:R-:W0:Y:S02]  /*3e70*/  MUFU.RCP64H R37, R31 ;  /* 0x0000001f00257308 */ /* 0x000e240000001800 */
[----:B------:R-:W-:Y:S01]  /*3e80*/  @!P3 LOP3.LUT R11, R33, 0x7ff00000, RZ, 0xc0, !PT ;  /* 0x7ff00000210bb812 */ /* 0x000fe200078ec0ff */
[----:B------:R-:W-:Y:S01]  /*3e90*/  @!P3 IMAD.MOV.U32 R42, RZ, RZ, RZ ;  /* 0x000000ffff2ab224 */ /* 0x000fe200078e00ff */
[----:B------:R-:W-:Y:S02]  /*3ea0*/  @!P0 LOP3.LUT R12, R31, 0x7ff00000, RZ, 0xc0, !PT ;  /* 0x7ff000001f0c8812 */ /* 0x000fe400078ec0ff */
[----:B------:R-:W-:Y:S02]  /*3eb0*/  @!P3 ISETP.GE.U32.AND P4, PT, R8, R11, PT ;  /* 0x0000000b0800b20c */ /* 0x000fe40003f86070 */
[C---:B------:R-:W-:Y:S02]  /*3ec0*/  SEL R11, R10.reuse, 0x63400000, !P2 ;  /* 0x634000000a0b7807 */ /* 0x040fe40005000000 */
[----:B------:R-:W-:-:S02]  /*3ed0*/  @!P3 SEL R13, R10, 0x63400000, !P4 ;  /* 0x634000000a0db807 */ /* 0x000fc40006000000 */
[----:B------:R-:W-:Y:S02]  /*3ee0*/  IADD3 R14, PT, PT, R12, -0x1, RZ ;  /* 0xffffffff0c0e7810 */ /* 0x000fe40007ffe0ff */
[----:B------:R-:W-:Y:S01]  /*3ef0*/  @!P3 LOP3.LUT R13, R13, 0x80000000, R39, 0xf8, !PT ;  /* 0x800000000d0db812 */ /* 0x000fe200078ef827 */
[----:B0-----:R-:W-:-:S03]  /*3f00*/  DFMA R40, R36, -R30, 1 ;  /* 0x3ff000002428742b */ /* 0x001fc6000000081e */
[----:B------:R-:W-:-:S05]  /*3f10*/  @!P3 LOP3.LUT R43, R13, 0x100000, RZ, 0xfc, !PT ;  /* 0x001000000d2bb812 */ /* 0x000fca00078efcff */
[----:B------:R-:W-:-:S08]  /*3f20*/  DFMA R40, R40, R40, R40 ;  /* 0x000000282828722b */ /* 0x000fd00000000028 */
[----:B------:R-:W-:Y:S01]  /*3f30*/  DFMA R36, R36, R40, R36 ;  /* 0x000000282424722b */ /* 0x000fe20000000024 */
[----:B------:R-:W-:Y:S02]  /*3f40*/  LOP3.LUT R41, R11, 0x800fffff, R39, 0xf8, !PT ;  /* 0x800fffff0b297812 */ /* 0x000fe400078ef827 */
[----:B------:R-:W-:Y:S02]  /*3f50*/  MOV R40, R38 ;  /* 0x0000002600287202 */ /* 0x000fe40000000f00 */
[----:B------:R-:W-:-:S03]  /*3f60*/  MOV R11, R8 ;  /* 0x00000008000b7202 */ /* 0x000fc60000000f00 */
[----:B------:R-:W-:Y:S02]  /*3f70*/  DFMA R44, R36, -R30, 1 ;  /* 0x3ff00000242c742b */ /* 0x000fe4000000081e */
[----:B------:R-:W-:-:S06]  /*3f80*/  @!P3 DFMA R40, R40, 2, -R42 ;  /* 0x400000002828b82b */ /* 0x000fcc000000082a */
[----:B------:R-:W-:-:S04]  /*3f90*/  DFMA R44, R36, R44, R36 ;  /* 0x0000002c242c722b */ /* 0x000fc80000000024 */
[----:B------:R-:W-:-:S04]  /*3fa0*/  @!P3 LOP3.LUT R11, R41, 0x7ff00000, RZ, 0xc0, !PT ;  /* 0x7ff00000290bb812 */ /* 0x000fc800078ec0ff */
[----:B------:R-:W-:Y:S01]  /*3fb0*/  DMUL R42, R44, R40 ;  /* 0x000000282c2a7228 */ /* 0x000fe20000000000 */
[----:B------:R-:W-:-:S05]  /*3fc0*/  VIADD R13, R11, 0xffffffff ;  /* 0xffffffff0b0d7836 */ /* 0x000fca0000000000 */
[----:B------:R-:W-:Y:S02]  /*3fd0*/  ISETP.GT.U32.AND P0, PT, R13, 0x7feffffe, PT ;  /* 0x7feffffe0d00780c */ /* 0x000fe40003f04070 */
[----:B------:R-:W-:Y:S02]  /*3fe0*/  DFMA R36, R42, -R30, R40 ;  /* 0x8000001e2a24722b */ /* 0x000fe40000000028 */
[----:B------:R-:W-:-:S06]  /*3ff0*/  ISETP.GT.U32.OR P0, PT, R14, 0x7feffffe, P0 ;  /* 0x7feffffe0e00780c */ /* 0x000fcc0000704470 */
[----:B------:R-:W-:-:S07]  /*4000*/  DFMA R36, R44, R36, R42 ;  /* 0x000000242c24722b */ /* 0x000fce000000002a */
[----:B------:R-:W-:Y:S05]  /*4010*/  @P0 BRA `(.L_x_99) ;  /* 0x0000000000740947 */ /* 0x000fea0003800000 */
[----:B------:R-:W-:-:S04]  /*4020*/  LOP3.LUT R11, R33, 0x7ff00000, RZ, 0xc0, !PT ;  /* 0x7ff00000210b7812 */ /* 0x000fc800078ec0ff */
[CC--:B------:R-:W-:Y:S02]  /*4030*/  VIADDMNMX R12, R8.reuse, -R11.reuse, 0xb9600000, !PT ;  /* 0xb9600000080c7446 */ /* 0x0c0fe4000780090b */
[----:B------:R-:W-:Y:S02]  /*4040*/  ISETP.GE.U32.AND P0, PT, R8, R11, PT ;  /* 0x0000000b0800720c */ /* 0x000fe40003f06070 */
[----:B------:R-:W-:Y:S02]  /*4050*/  VIMNMX R12, PT, PT, R12, 0x46a00000, PT ;  /* 0x46a000000c0c7848 */ /* 0x000fe40003fe0100 */
[----:B------:R-:W-:-:S05]  /*4060*/  SEL R11, R10, 0x63400000, !P0 ;  /* 0x634000000a0b7807 */ /* 0x000fca0004000000 */
[----:B------:R-:W-:Y:S02]  /*4070*/  IMAD.IADD R11, R12, 0x1, -R11 ;  /* 0x000000010c0b7824 */ /* 0x000fe400078e0a0b */
[----:B------:R-:W-:-:S03]  /*4080*/  IMAD.MOV.U32 R12, RZ, RZ, RZ ;  /* 0x000000ffff0c7224 */ /* 0x000fc600078e00ff */
[----:B------:R-:W-:-:S06]  /*4090*/  IADD3 R13, PT, PT, R11, 0x7fe00000, RZ ;  /* 0x7fe000000b0d7810 */ /* 0x000fcc0007ffe0ff */
[----:B------:R-:W-:-:S10]  /*40a0*/  DMUL R42, R36, R12 ;  /* 0x0000000c242a7228 */ /* 0x000fd40000000000 */
[----:B------:R-:W-:-:S13]  /*40b0*/  FSETP.GTU.AND P0, PT, |R43|, 1.469367938527859385e-39, PT ;  /* 0x001000002b00780b */ /* 0x000fda0003f0c200 */
[----:B------:R-:W-:Y:S05]  /*40c0*/  @P0 BRA `(.L_x_100) ;  /* 0x0000000000a80947 */ /* 0x000fea0003800000 */
[----:B------:R-:W-:-:S06]  /*40d0*/  DFMA R30, R36, -R30, R40 ;  /* 0x8000001e241e722b */ /* 0x000fcc0000000028 */
[----:B------:R-:W-:-:S04]  /*40e0*/  MOV R30, RZ ;  /* 0x000000ff001e7202 */ /* 0x000fc80000000f00 */
[C---:B------:R-:W-:Y:S02]  /*40f0*/  FSETP.NEU.AND P0, PT, R31.reuse, RZ, PT ;  /* 0x000000ff1f00720b */ /* 0x040fe40003f0d000 */
[----:B------:R-:W-:-:S04]  /*4100*/  LOP3.LUT R32, R31, 0x80000000, R33, 0x48, !PT ;  /* 0x800000001f207812 */ /* 0x000fc800078e4821 */
[----:B------:R-:W-:-:S07]  /*4110*/  LOP3.LUT R31, R32, R13, RZ, 0xfc, !PT ;  /* 0x0000000d201f7212 */ /* 0x000fce00078efcff */
[----:B------:R-:W-:Y:S05]  /*4120*/  @!P0 BRA `(.L_x_100) ;  /* 0x0000000000908947 */ /* 0x000fea0003800000 */
[----:B------:R-:W-:Y:S01]  /*4130*/  IMAD.MOV R13, RZ, RZ, -R11 ;  /* 0x000000ffff0d7224 */ /* 0x000fe200078e0a0b */
[----:B------:R-:W-:Y:S02]  /*4140*/  MOV R12, RZ ;  /* 0x000000ff000c7202 */ /* 0x000fe40000000f00 */
[----:B------:R-:W-:-:S04]  /*4150*/  IADD3 R11, PT, PT, -R11, -0x43300000, RZ ;  /* 0xbcd000000b0b7810 */ /* 0x000fc80007ffe1ff */
[----:B------:R-:W-:Y:S02]  /*4160*/  DFMA R12, R42, -R12, R36 ;  /* 0x8000000c2a0c722b */ /* 0x000fe40000000024 */
[----:B------:R-:W-:-:S08]  /*4170*/  DMUL.RP R36, R36, R30 ;  /* 0x0000001e24247228 */ /* 0x000fd00000008000 */
[----:B------:R-:W-:Y:S02]  /*4180*/  FSETP.NEU.AND P0, PT, |R13|, R11, PT ;  /* 0x0000000b0d00720b */ /* 0x000fe40003f0d200 */
[----:B------:R-:W-:Y:S02]  /*4190*/  LOP3.LUT R32, R37, R32, RZ, 0x3c, !PT ;  /* 0x0000002025207212 */ /* 0x000fe400078e3cff */
[----:B------:R-:W-:Y:S02]  /*41a0*/  FSEL R8, R36, R42, !P0 ;  /* 0x0000002a24087208 */ /* 0x000fe40004000000 */
[----:B------:R-:W-:-:S03]  /*41b0*/  FSEL R11, R32, R43, !P0 ;  /* 0x0000002b200b7208 */ /* 0x000fc60004000000 */
[----:B------:R-:W-:Y:S01]  /*41c0*/  IMAD.MOV.U32 R42, RZ, RZ, R8 ;  /* 0x000000ffff2a7224 */ /* 0x000fe200078e0008 */
[----:B------:R-:W-:Y:S01]  /*41d0*/  MOV R43, R11 ;  /* 0x0000000b002b7202 */ /* 0x000fe20000000f00 */
[----:B------:R-:W-:Y:S06]  /*41e0*/  BRA `(.L_x_100) ;  /* 0x0000000000607947 */ /* 0x000fec0003800000 */
.L_x_99:
[----:B------:R-:W-:-:S14]  /*41f0*/  DSETP.NAN.AND P0, PT, R38, R38, PT ;  /* 0x000000262600722a */ /* 0x000fdc0003f08000 */
[----:B------:R-:W-:Y:S05]  /*4200*/  @P0 BRA `(.L_x_101) ;  /* 0x00000000004c0947 */ /* 0x000fea0003800000 */
[----:B------:R-:W-:-:S14]  /*4210*/  DSETP.NAN.AND P0, PT, R32, R32, PT ;  /* 0x000000202000722a */ /* 0x000fdc0003f08000 */
[----:B------:R-:W-:Y:S05]  /*4220*/  @P0 BRA `(.L_x_102) ;  /* 0x0000000000340947 */ /* 0x000fea0003800000 */
[----:B------:R-:W-:Y:S01]  /*4230*/  ISETP.NE.AND P0, PT, R11, R12, PT ;  /* 0x0000000c0b00720c */ /* 0x000fe20003f05270 */
[----:B------:R-:W-:Y:S01]  /*4240*/  IMAD.MOV.U32 R42, RZ, RZ, 0x0 ;  /* 0x00000000ff2a7424 */ /* 0x000fe200078e00ff */
[----:B------:R-:W-:-:S11]  /*4250*/  MOV R43, 0xfff80000 ;  /* 0xfff80000002b7802 */ /* 0x000fd60000000f00 */
[----:B------:R-:W-:Y:S05]  /*4260*/  @!P0 BRA `(.L_x_100) ;  /* 0x0000000000408947 */ /* 0x000fea0003800000 */
[----:B------:R-:W-:Y:S02]  /*4270*/  ISETP.NE.AND P0, PT, R11, 0x7ff00000, PT ;  /* 0x7ff000000b00780c */ /* 0x000fe40003f05270 */
[----:B------:R-:W-:Y:S02]  /*4280*/  LOP3.LUT R33, R39, 0x80000000, R33, 0x48, !PT ;  /* 0x8000000027217812 */ /* 0x000fe400078e4821 */
[----:B------:R-:W-:-:S13]  /*4290*/  ISETP.EQ.OR P0, PT, R12, RZ, !P0 ;  /* 0x000000ff0c00720c */ /* 0x000fda0004702670 */
[----:B------:R-:W-:Y:S01]  /*42a0*/  @P0 LOP3.LUT R8, R33, 0x7ff00000, RZ, 0xfc, !PT ;  /* 0x7ff0000021080812 */ /* 0x000fe200078efcff */
[----:B------:R-:W-:Y:S01]  /*42b0*/  @!P0 IMAD.MOV.U32 R42, RZ, RZ, RZ ;  /* 0x000000ffff2a8224 */ /* 0x000fe200078e00ff */
[----:B------:R-:W-:Y:S01]  /*42c0*/  @!P0 MOV R43, R33 ;  /* 0x00000021002b8202 */ /* 0x000fe20000000f00 */
[----:B------:R-:W-:Y:S01]  /*42d0*/  @P0 IMAD.MOV.U32 R42, RZ, RZ, RZ ;  /* 0x000000ffff2a0224 */ /* 0x000fe200078e00ff */
[----:B------:R-:W-:Y:S01]  /*42e0*/  @P0 MOV R43, R8 ;  /* 0x00000008002b0202 */ /* 0x000fe20000000f00 */
[----:B------:R-:W-:Y:S06]  /*42f0*/  BRA `(.L_x_100) ;  /* 0x00000000001c7947 */ /* 0x000fec0003800000 */
.L_x_102:
[----:B------:R-:W-:Y:S01]  /*4300*/  LOP3.LUT R11, R33, 0x80000, RZ, 0xfc, !PT ;  /* 0x00080000210b7812 */ /* 0x000fe200078efcff */
[----:B------:R-:W-:-:S03]  /*4310*/  IMAD.MOV.U32 R42, RZ, RZ, R32 ;  /* 0x000000ffff2a7224 */ /* 0x000fc600078e0020 */
[----:B------:R-:W-:Y:S01]  /*4320*/  MOV R43, R11 ;  /* 0x0000000b002b7202 */ /* 0x000fe20000000f00 */
[----:B------:R-:W-:Y:S06]  /*4330*/  BRA `(.L_x_100) ;  /* 0x00000000000c7947 */ /* 0x000fec0003800000 */
.L_x_101:
[----:B------:R-:W-:Y:S01]  /*4340*/  LOP3.LUT R11, R39, 0x80000, RZ, 0xfc, !PT ;  /* 0x00080000270b7812 */ /* 0x000fe200078efcff */
[----:B------:R-:W-:-:S03]  /*4350*/  IMAD.MOV.U32 R42, RZ, RZ, R38 ;  /* 0x000000ffff2a7224 */ /* 0x000fc600078e0026 */
[----:B------:R-:W-:-:S07]  /*4360*/  MOV R43, R11 ;  /* 0x0000000b002b7202 */ /* 0x000fce0000000f00 */
.L_x_100:
[----:B------:R-:W-:Y:S05]  /*4370*/  BSYNC.RECONVERGENT B0 ;  /* 0x0000000000007941 */ /* 0x000fea0003800200 */
.L_x_98:
[----:B------:R-:W-:Y:S02]  /*4380*/  HFMA2 R13, -RZ, RZ, 0, 0 ;  /* 0x00000000ff0d7431 */ /* 0x000fe400000001ff */
[----:B------:R-:W-:Y:S01]  /*4390*/  IMAD.MOV.U32 R12, RZ, RZ, R6 ;  /* 0x000000ffff0c7224 */ /* 0x000fe200078e0006 */
[----:B------:R-:W-:Y:S01]  /*43a0*/  MOV R11, R43 ;  /* 0x0000002b000b7202 */ /* 0x000fe20000000f00 */
[----:B------:R-:W-:Y:S02]  /*43b0*/  IMAD.MOV.U32 R10, RZ, RZ, R42 ;  /* 0x000000ffff0a7224 */ /* 0x000fe400078e002a */
[----:B------:R-:W-:Y:S05]  /*43c0*/  RET.REL.NODEC R12 `(ppo_many_series_one_param_time_major_f32) ;  /* 0xffffffbc0c0c7950 */ /* 0x000fea0003c3ffff */
.L_x_103:
        /* <DEDUP_REMOVED lines=11> */
.L_x_329:


//--------------------- .text.ppo_batch_f32       --------------------------
	.section	.text.ppo_batch_f32,"ax",@progbits
	.align	128
        .global         ppo_batch_f32
        .type           ppo_batch_f32,@function
        .size           ppo_batch_f32,(.L_x_330 - ppo_batch_f32)
        .other          ppo_batch_f32,@"STO_CUDA_ENTRY STV_DEFAULT"
ppo_batch_f32:
.text.ppo_batch_f32:
[----:B------:R-:W-:Y:S01]  /*0000*/  LDC R1, c[0x0][0x37c] ;  /* 0x0000df00ff017b82 */ /* 0x000fe20000000800 */
[----:B------:R-:W0:Y:S02]  /*0010*/  LDCU UR9, c[0x0][0x390] ;  /* 0x00007200ff0977ac */ /* 0x000e240008000800 */
[----:B0-----:R-:W-:-:S06]  /*0020*/  UISETP.GE.AND UP0, UPT, UR9, 0x1, UPT ;  /* 0x000000010900788c */ /* 0x001fcc000bf06270 */
[----:B------:R-:W-:-:S13]  /*0030*/  PLOP3.LUT P0, PT, PT, PT, UP0, 0x80, 0x8 ;  /* 0x000000000008781c */ /* 0x000fda0003f0f008 */
[----:B------:R-:W-:Y:S05]  /*0040*/  @!P0 EXIT ;  /* 0x000000000000894d */ /* 0x000fea0003800000 */
[----:B------:R-:W0:Y:S01]  /*0050*/  S2UR UR8, SR_CTAID.Y ;  /* 0x00000000000879c3 */ /* 0x000e220000002600 */
[----:B------:R-:W0:Y:S02]  /*0060*/  LDCU UR4, c[0x0][0x3ac] ;  /* 0x00007580ff0477ac */ /* 0x000e240008000800 */
[----:B0-----:R-:W-:-:S06]  /*0070*/  UISETP.GE.AND UP0, UPT, UR8, UR4, UPT ;  /* 0x000000040800728c */ /* 0x001fcc000bf06270 */
[----:B------:R-:W-:-:S13]  /*0080*/  PLOP3.LUT P0, PT, PT, PT, UP0, 0x80, 0x8 ;  /* 0x000000000008781c */ /* 0x000fda0003f0f008 */
[----:B------:R-:W-:Y:S05]  /*0090*/  @P0 EXIT ;  /* 0x000000000000094d */ /* 0x000fea0003800000 */
[----:B------:R-:W0:Y:S01]  /*00a0*/  LDCU.64 UR4, c[0x0][0x3a0] ;  /* 0x00007400ff0477ac */ /* 0x000e220008000a00 */
[----:B------:R-:W1:Y:S01]  /*00b0*/  LDCU.64 UR14, c[0x0][0x358] ;  /* 0x00006b00ff0e77ac */ /* 0x000e620008000a00 */
[----:B------:R-:W2:Y:S01]  /*00c0*/  LDCU.64 UR6, c[0x0][0x398] ;  /* 0x00007300ff0677ac */ /* 0x000ea20008000a00 */
[----:B0-----:R-:W-:-:S06]  /*00d0*/  UIMAD.WIDE.U32 UR4, UR8, 0x4, UR4 ;  /* 0x00000004080478a5 */ /* 0x001fcc000f8e0004 */
[----:B------:R-:W-:Y:S02]  /*00e0*/  IMAD.U32 R4, RZ, RZ, UR4 ;  /* 0x00000004ff047e24 */ /* 0x000fe4000f8e00ff */
[----:B------:R-:W-:Y:S01]  /*00f0*/  IMAD.U32 R5, RZ, RZ, UR5 ;  /* 0x00000005ff057e24 */ /* 0x000fe2000f8e00ff */
[----:B--2---:R-:W-:-:S04]  /*0100*/  UIMAD.WIDE.U32 UR4, UR8, 0x4, UR6 ;  /* 0x00000004080478a5 */ /* 0x004fc8000f8e0006 */
[----:B-1----:R-:W2:Y:S02]  /*0110*/  LDG.E.CONSTANT R4, desc[UR14][R4.64] ;  /* 0x0000000e04047981 */ /* 0x002ea4000c1e9900 */
[----:B------:R-:W-:Y:S02]  /*0120*/  IMAD.U32 R2, RZ, RZ, UR4 ;  /* 0x00000004ff027e24 */ /* 0x000fe4000f8e00ff */
[----:B------:R-:W-:-:S05]  /*0130*/  IMAD.U32 R3, RZ, RZ, UR5 ;  /* 0x00000005ff037e24 */ /* 0x000fca000f8e00ff */
[----:B------:R-:W3:Y:S01]  /*0140*/  LDG.E.CONSTANT R7, desc[UR14][R2.64] ;  /* 0x0000000e02077981 */ /* 0x000ee2000c1e9900 */
[----:B--2---:R-:W-:-:S13]  /*0150*/  R2UR UR12, R4 ;  /* 0x00000000040c72ca */ /* 0x004fda00000e0000 */
[----:B---3--:R-:W-:-:S04]  /*0160*/  VIMNMX R0, PT, PT, R7, UR12, PT ;  /* 0x0000000c07007c48 */ /* 0x008fc8000bfe0100 */
[----:B------:R-:W-:-:S13]  /*0170*/  ISETP.GE.AND P0, PT, R0, 0x1, PT ;  /* 0x000000010000780c */ /* 0x000fda0003f06270 */
[----:B------:R-:W-:Y:S05]  /*0180*/  @!P0 EXIT ;  /* 0x000000000000894d */ /* 0x000fea0003800000 */
[----:B------:R-:W0:Y:S01]  /*0190*/  LDCU UR7, c[0x0][0x3a8] ;  /* 0x00007500ff0777ac */ /* 0x000e220008000800 */
[----:B------:R-:W1:Y:S01]  /*01a0*/  LDCU UR6, c[0x0][0x394] ;  /* 0x00007280ff0677ac */ /* 0x000e620008000800 */
[----:B------:R-:W-:Y:S02]  /*01b0*/  UIMAD UR5, UR8, UR9, URZ ;  /* 0x00000009080572a4 */ /* 0x000fe4000f8e02ff */
[----:B0-----:R-:W-:Y:S02]  /*01c0*/  UISETP.NE.AND UP0, UPT, UR7, URZ, UPT ;  /* 0x000000ff0700728c */ /* 0x001fe4000bf05270 */
[----:B-1----:R-:W-:-:S07]  /*01d0*/  UIADD3 UR4, UPT, UPT, UR6, -0x1, URZ ;  /* 0xffffffff06047890 */ /* 0x002fce000fffe0ff */
[----:B------:R-:W-:Y:S05]  /*01e0*/  BRA.U UP0, `(.L_x_104) ;  /* 0x0000000500287547 */ /* 0x000fea000b800000 */
[----:B------:R-:W0:Y:S01]  /*01f0*/  S2R R22, SR_TID.X ;  /* 0x0000000000167919 */ /* 0x000e220000002100 */
[----:B------:R-:W0:Y:S08]  /*0200*/  S2UR UR6, SR_CTAID.X ;  /* 0x00000000000679c3 */ /* 0x000e300000002500 */
[----:B------:R-:W0:Y:S02]  /*0210*/  LDC R21, c[0x0][0x360] ;  /* 0x0000d800ff157b82 */ /* 0x000e240000000800 */
[----:B0-----:R-:W-:-:S05]  /*0220*/  IMAD R22, R21, UR6, R22 ;  /* 0x0000000615167c24 */ /* 0x001fca000f8e0216 */
[----:B------:R-:W-:-:S13]  /*0230*/  ISETP.GE.AND P0, PT, R22, UR9, PT ;  /* 0x0000000916007c0c */ /* 0x000fda000bf06270 */
[----:B------:R-:W-:Y:S05]  /*0240*/  @P0 EXIT ;  /* 0x000000000000094d */ /* 0x000fea0003800000 */
[----:B------:R-:W0:Y:S01]  /*0250*/  LDC.64 R2, c[0x0][0x3b0] ;  /* 0x0000ec00ff027b82 */ /* 0x000e220000000a00 */
[----:B------:R-:W1:Y:S01]  /*0260*/  LDCU UR6, c[0x0][0x370] ;  /* 0x00006e00ff0677ac */ /* 0x000e620008000800 */
[----:B------:R-:W2:Y:S01]  /*0270*/  I2F.F64.U32 R12, UR12 ;  /* 0x0000000c000c7d12 */ /* 0x000ea20008201800 */
[----:B------:R-:W-:Y:S01]  /*0280*/  VIMNMX.U32 R20, PT, PT, R7, UR12, !PT ;  /* 0x0000000c07147c48 */ /* 0x000fe2000ffe0000 */
[----:B------:R-:W3:Y:S04]  /*0290*/  LDCU UR7, c[0x0][0x390] ;  /* 0x00007200ff0777ac */ /* 0x000ee80008000800 */
[----:B------:R-:W4:Y:S01]  /*02a0*/  LDC.64 R4, c[0x0][0x388] ;  /* 0x0000e200ff047b82 */ /* 0x000f220000000a00 */
[----:B------:R-:W-:Y:S01]  /*02b0*/  VIADD R20, R20, UR4 ;  /* 0x0000000414147c36 */ /* 0x000fe20008000000 */
[----:B------:R0:W0:Y:S01]  /*02c0*/  I2F.F64.U32 R14, R7 ;  /* 0x00000007000e7312 */ /* 0x0000220000201800 */
[----:B------:R-:W0:Y:S01]  /*02d0*/  LDCU.64 UR8, c[0x0][0x388] ;  /* 0x00007100ff0877ac */ /* 0x000e220008000a00 */
[----:B-12---:R-:W-:-:S07]  /*02e0*/  IMAD R21, R21, UR6, RZ ;  /* 0x0000000615157c24 */ /* 0x006fce000f8e02ff */
.L_x_109:
[----:B------:R-:W-:Y:S01]  /*02f0*/  ISETP.GE.AND P0, PT, R22, R20, PT ;  /* 0x000000141600720c */ /* 0x000fe20003f06270 */
[----:B------:R-:W-:Y:S01]  /*0300*/  BSSY.RECONVERGENT B1, `(.L_x_105) ;  /* 0x0000031000017945 */ /* 0x000fe20003800200 */
[----:B-1----:R-:W-:-:S11]  /*0310*/  IMAD.MOV.U32 R23, RZ, RZ, 0x7fffffff ;  /* 0x7fffffffff177424 */ /* 0x002fd600078e00ff */
[----:B------:R-:W-:Y:S05]  /*0320*/  @!P0 BRA `(.L_x_106) ;  /* 0x0000000000b88947 */ /* 0x000fea0003800000 */
[----:B------:R-:W-:Y:S01]  /*0330*/  SHF.R.S32.HI R0, RZ, 0x1f, R22 ;  /* 0x0000001fff007819 */ /* 0x000fe20000011416 */
[C---:B----4-:R-:W-:Y:S01]  /*0340*/  IMAD.WIDE R8, R22.reuse, 0x8, R4 ;  /* 0x0000000816087825 */ /* 0x050fe200078e0204 */
[----:B------:R-:W-:Y:S02]  /*0350*/  IADD3 R6, P1, PT, R22, -UR12, RZ ;  /* 0x8000000c16067c10 */ /* 0x000fe4000ff3e0ff */
[----:B------:R-:W-:Y:S02]  /*0360*/  IADD3 R18, P0, PT, -R7, R22, RZ ;  /* 0x0000001607127210 */ /* 0x000fe40007f1e1ff */
[----:B------:R-:W-:Y:S01]  /*0370*/  IADD3.X R11, PT, PT, R0, -0x1, RZ, P1, !PT ;  /* 0xffffffff000b7810 */ /* 0x000fe20000ffe4ff */
[----:B------:R-:W2:Y:S01]  /*0380*/  LDG.E.64.CONSTANT R8, desc[UR14][R8.64+0x8] ;  /* 0x0000080e08087981 */ /* 0x000ea2000c1e9b00 */
[----:B0-----:R-:W-:Y:S02]  /*0390*/  LEA R16, P1, R6, UR8, 0x3 ;  /* 0x0000000806107c11 */ /* 0x001fe4000f8218ff */
[----:B------:R-:W-:-:S02]  /*03a0*/  IADD3.X R19, PT, PT, R0, -0x1, RZ, P0, !PT ;  /* 0xffffffff00137810 */ /* 0x000fc400007fe4ff */
[----:B------:R-:W-:Y:S02]  /*03b0*/  LEA.HI.X R17, R6, UR9, R11, 0x3, P1 ;  /* 0x0000000906117c11 */ /* 0x000fe400088f1c0b */
[----:B------:R-:W-:-:S04]  /*03c0*/  LEA R10, P0, R18, UR8, 0x3 ;  /* 0x00000008120a7c11 */ /* 0x000fc8000f8018ff */
[----:B------:R-:W-:Y:S01]  /*03d0*/  LEA.HI.X R11, R18, UR9, R19, 0x3, P0 ;  /* 0x00000009120b7c11 */ /* 0x000fe200080f1c13 */
[----:B------:R-:W2:Y:S05]  /*03e0*/  LDG.E.64.CONSTANT R16, desc[UR14][R16.64+0x8] ;  /* 0x0000080e10107981 */ /* 0x000eaa000c1e9b00 */
[----:B------:R-:W4:Y:S01]  /*03f0*/  LDG.E.64.CONSTANT R10, desc[UR14][R10.64+0x8] ;  /* 0x0000080e0a0a7981 */ /* 0x000f22000c1e9b00 */
[C---:B--2---:R-:W-:Y:S02]  /*0400*/  DADD R24, R8.reuse, -R16 ;  /* 0x0000000008187229 */ /* 0x044fe40000000810 */
[----:B----4-:R-:W-:-:S06]  /*0410*/  DADD R18, R8, -R10 ;  /* 0x0000000008127229 */ /* 0x010fcc000000080a */
[----:B------:R-:W-:-:S06]  /*0420*/  DSETP.NE.AND P0, PT, |R24|, +INF , PT ;  /* 0x7ff000001800742a */ /* 0x000fcc0003f05200 */
[----:B------:R-:W-:-:S06]  /*0430*/  DSETP.EQU.OR P0, PT, |R18|, +INF , !P0 ;  /* 0x7ff000001200742a */ /* 0x000fcc000470a600 */
[----:B------:R-:W-:-:S14]  /*0440*/  DSETP.EQ.OR P0, PT, R24, RZ, P0 ;  /* 0x000000ff1800722a */ /* 0x000fdc0000702400 */
[----:B------:R-:W-:Y:S05]  /*0450*/  @P0 BRA `(.L_x_106) ;  /* 0x00000000006c0947 */ /* 0x000fea0003800000 */
[----:B------:R-:W-:Y:S01]  /*0460*/  DMUL R16, R14, R24 ;  /* 0x000000180e107228 */ /* 0x000fe20000000000 */
[----:B------:R-:W-:Y:S01]  /*0470*/  IMAD.MOV.U32 R8, RZ, RZ, 0x1 ;  /* 0x00000001ff087424 */ /* 0x000fe200078e00ff */
        /* <DEDUP_REMOVED lines=17> */
[----:B------:R-:W-:Y:S02]  /*0590*/  IMAD.MOV.U32 R11, RZ, RZ, R25 ;  /* 0x000000ffff0b7224 */ /* 0x000fe400078e0019 */
[----:B------:R-:W-:-:S07]  /*05a0*/  IMAD.MOV.U32 R9, RZ, RZ, R17 ;  /* 0x000000ffff097224 */ /* 0x000fce00078e0011 */
[----:B---3--:R-:W-:Y:S05]  /*05b0*/  CALL.REL.NOINC `($__internal_3_$__cuda_sm20_div_rn_f64_full) ;  /* 0x0000003400c47944 */ /* 0x008fea0003c00000 */
.L_x_108:
[----:B---3--:R-:W-:Y:S05]  /*05c0*/  BSYNC.RECONVERGENT B2 ;  /* 0x0000000000027941 */ /* 0x008fea0003800200 */
.L_x_107:
[----:B------:R-:W-:Y:S02]  /*05d0*/  IMAD.MOV.U32 R10, RZ, RZ, 0x0 ;  /* 0x00000000ff0a7424 */ /* 0x000fe400078e00ff */
[----:B------:R-:W-:-:S06]  /*05e0*/  IMAD.MOV.U32 R11, RZ, RZ, 0x40590000 ;  /* 0x40590000ff0b7424 */ /* 0x000fcc00078e00ff */
[----:B------:R-:W-:-:S06]  /*05f0*/  DFMA R8, R8, R10, -100 ;  /* 0xc05900000808742b */ /* 0x000fcc000000000a */
[----:B------:R1:W2:Y:S05]  /*0600*/  F2F.F32.F64 R23, R8 ;  /* 0x0000000800177310 */ /* 0x0002aa0000301000 */
.L_x_106:
[----:B0--3--:R-:W-:Y:S05]  /*0610*/  BSYNC.RECONVERGENT B1 ;  /* 0x0000000000017941 */ /* 0x009fea0003800200 */
.L_x_105:
[----:B-1----:R-:W-:Y:S02]  /*0620*/  VIADD R9, R22, UR5 ;  /* 0x0000000516097c36 */ /* 0x002fe40008000000 */
[----:B------:R-:W-:Y:S02]  /*0630*/  IMAD.IADD R22, R21, 0x1, R22 ;  /* 0x0000000115167824 */ /* 0x000fe400078e0216 */
[----:B------:R-:W-:-:S03]  /*0640*/  IMAD.WIDE R8, R9, 0x4, R2 ;  /* 0x0000000409087825 */ /* 0x000fc600078e0202 */
[----:B------:R-:W-:Y:S02]  /*0650*/  ISETP.GE.AND P0, PT, R22, UR7, PT ;  /* 0x0000000716007c0c */ /* 0x000fe4000bf06270 */
[----:B--2---:R1:W-:Y:S11]  /*0660*/  STG.E desc[UR14][R8.64], R23 ;  /* 0x0000001708007986 */ /* 0x0043f6000c10190e */
[----:B------:R-:W-:Y:S05]  /*0670*/  @!P0 BRA `(.L_x_109) ;  /* 0xfffffffc001c8947 */ /* 0x000fea000383ffff */
[----:B------:R-:W-:Y:S05]  /*0680*/  EXIT ;  /* 0x000000000000794d */ /* 0x000fea0003800000 */
.L_x_104:
[----:B------:R-:W0:Y:S01]  /*0690*/  S2R R2, SR_TID.X ;  /* 0x0000000000027919 */ /* 0x000e220000002100 */
[----:B------:R-:W0:Y:S01]  /*06a0*/  S2UR UR7, SR_CTAID.X ;  /* 0x00000000000779c3 */ /* 0x000e220000002500 */
[----:B------:R-:W-:Y:S01]  /*06b0*/  IMAD.U32 R3, RZ, RZ, UR9 ;  /* 0x00000009ff037e24 */ /* 0x000fe2000f8e00ff */
[----:B------:R-:W-:Y:S01]  /*06c0*/  UIADD3 UR6, UPT, UPT, UR12, UR6, URZ ;  /* 0x000000060c067290 */ /* 0x000fe2000fffe0ff */
[----:B------:R-:W-:Y:S01]  /*06d0*/  IMAD.U32 R4, RZ, RZ, UR4 ;  /* 0x00000004ff047e24 */ /* 0x000fe2000f8e00ff */
[----:B------:R-:W-:Y:S04]  /*06e0*/  BSSY.RECONVERGENT B0, `(.L_x_110) ;  /* 0x0000012000007945 */ /* 0x000fe80003800200 */
[----:B------:R-:W1:Y:S01]  /*06f0*/  LDC R11, c[0x0][0x360] ;  /* 0x0000d800ff0b7b82 */ /* 0x000e620000000800 */
[----:B------:R-:W-:-:S02]  /*0700*/  VIADDMNMX R9, R4, UR12, R3, PT ;  /* 0x0000000c04097c46 */ /* 0x000fc4000b800103 */
[----:B0-----:R-:W-:Y:S01]  /*0710*/  LOP3.LUT P0, RZ, R2, UR7, RZ, 0xfc, !PT ;  /* 0x0000000702ff7c12 */ /* 0x001fe2000f80fcff */
[----:B-1----:R-:W-:-:S03]  /*0720*/  IMAD R0, R11, UR7, R2 ;  /* 0x000000070b007c24 */ /* 0x002fc6000f8e0202 */
[----:B------:R-:W-:Y:S02]  /*0730*/  ISETP.LT.OR P0, PT, R3, UR6, P0 ;  /* 0x0000000603007c0c */ /* 0x000fe40008701670 */
[----:B------:R-:W-:-:S13]  /*0740*/  ISETP.GE.AND P1, PT, R0, R9, PT ;  /* 0x000000090000720c */ /* 0x000fda0003f26270 */
[----:B------:R-:W-:Y:S05]  /*0750*/  @P1 BRA `(.L_x_111) ;  /* 0x0000000000281947 */ /* 0x000fea0003800000 */
[----:B------:R-:W0:Y:S01]  /*0760*/  LDC.64 R4, c[0x0][0x3b0] ;  /* 0x0000ec00ff047b82 */ /* 0x000e220000000a00 */
[----:B------:R-:W1:Y:S01]  /*0770*/  LDCU UR4, c[0x0][0x370] ;  /* 0x00006e00ff0477ac */ /* 0x000e620008000800 */
[----:B------:R-:W-:Y:S02]  /*0780*/  IMAD.MOV.U32 R13, RZ, RZ, 0x7fffffff ;  /* 0x7fffffffff0d7424 */ /* 0x000fe400078e00ff */
[----:B-1----:R-:W-:-:S07]  /*0790*/  IMAD R11, R11, UR4, RZ ;  /* 0x000000040b0b7c24 */ /* 0x002fce000f8e02ff */
.L_x_112:
[----:B-1----:R-:W-:Y:S02]  /*07a0*/  VIADD R3, R0, UR5 ;  /* 0x0000000500037c36 */ /* 0x002fe40008000000 */
[----:B------:R-:W-:Y:S02]  /*07b0*/  IMAD.IADD R0, R11, 0x1, R0 ;  /* 0x000000010b007824 */ /* 0x000fe400078e0200 */
[----:B0-----:R-:W-:-:S03]  /*07c0*/  IMAD.WIDE R2, R3, 0x4, R4 ;  /* 0x0000000403027825 */ /* 0x001fc600078e0204 */
[----:B------:R-:W-:Y:S02]  /*07d0*/  ISETP.GE.AND P1, PT, R0, R9, PT ;  /* 0x000000090000720c */ /* 0x000fe40003f26270 */
[----:B------:R1:W-:Y:S11]  /*07e0*/  STG.E desc[UR14][R2.64], R13 ;  /* 0x0000000d02007986 */ /* 0x0003f6000c10190e */
[----:B------:R-:W-:Y:S05]  /*07f0*/  @!P1 BRA `(.L_x_112) ;  /* 0xfffffffc00e89947 */ /* 0x000fea000383ffff */
.L_x_111:
[----:B------:R-:W-:Y:S05]  /*0800*/  BSYNC.RECONVERGENT B0 ;  /* 0x0000000000007941 */ /* 0x000fea0003800200 */
.L_x_110:
[----:B------:R-:W-:Y:S06]  /*0810*/  BAR.SYNC.DEFER_BLOCKING 0x0 ;  /* 0x0000000000007b1d */ /* 0x000fec0000010000 */
[----:B------:R-:W-:Y:S05]  /*0820*/  @P0 EXIT ;  /* 0x000000000000094d */ /* 0x000fea0003800000 */
[----:B------:R-:W-:Y:S02]  /*0830*/  VIADD R22, R7, 0x1 ;  /* 0x0000000107167836 */ /* 0x000fe40000000000 */
[----:B-1----:R-:W-:Y:S02]  /*0840*/  IMAD.MOV.U32 R2, RZ, RZ, 0x1 ;  /* 0x00000001ff027424 */ /* 0x002fe400078e00ff */
[----:B------:R-:W0:Y:S08]  /*0850*/  I2F.F64.U32 R8, R22 ;  /* 0x0000001600087312 */ /* 0x000e300000201800 */
        /* <DEDUP_REMOVED lines=12> */
[----:B------:R-:W-:Y:S01]  /*0920*/  IMAD.MOV.U32 R16, RZ, RZ, R8 ;  /* 0x000000ffff107224 */ /* 0x000fe200078e0008 */
[----:B------:R-:W-:Y:S01]  /*0930*/  MOV R0, 0x970 ;  /* 0x0000097000007802 */ /* 0x000fe20000000f00 */
[----:B------:R-:W-:Y:S02]  /*0940*/  IMAD.MOV.U32 R6, RZ, RZ, RZ ;  /* 0x000000ffff067224 */ /* 0x000fe400078e00ff */
[----:B------:R-:W-:-:S07]  /*0950*/  IMAD.MOV.U32 R11, RZ, RZ, 0x40000000 ;  /* 0x40000000ff0b7424 */ /* 0x000fce00078e00ff */
[----:B------:R-:W-:Y:S05]  /*0960*/  CALL.REL.NOINC `($__internal_3_$__cuda_sm20_div_rn_f64_full) ;  /* 0x0000003000d87944 */ /* 0x000fea0003c00000 */
[----:B------:R-:W-:Y:S02]  /*0970*/  IMAD.MOV.U32 R4, RZ, RZ, R8 ;  /* 0x000000ffff047224 */ /* 0x000fe400078e0008 */
[----:B------:R-:W-:-:S07]  /*0980*/  IMAD.MOV.U32 R5, RZ, RZ, R9 ;  /* 0x000000ffff057224 */ /* 0x000fce00078e0009 */
.L_x_113:
[----:B------:R-:W-:Y:S01]  /*0990*/  UIADD3 UR4, UPT, UPT, UR12, 0x1, URZ ;  /* 0x000000010c047890 */ /* 0x000fe2000fffe0ff */
[----:B------:R-:W-:-:S08]  /*09a0*/  IMAD.MOV.U32 R2, RZ, RZ, 0x1 ;  /* 0x00000001ff027424 */ /* 0x000fd000078e00ff */
[----:B------:R-:W0:Y:S08]  /*09b0*/  I2F.F64.U32 R8, UR4 ;  /* 0x0000000400087d12 */ /* 0x000e300008201800 */
        /* <DEDUP_REMOVED lines=19> */
.L_x_114:
[----:B------:R-:W-:Y:S01]  /*0af0*/  UISETP.GE.U32.AND UP0, UPT, UR12, 0x10, UPT ;  /* 0x000000100c00788c */ /* 0x000fe2000bf06070 */
[----:B------:R-:W-:Y:S01]  /*0b00*/  DADD R12, -R4, 1 ;  /* 0x3ff00000040c7429 */ /* 0x000fe20000000100 */
[----:B------:R-:W-:Y:S01]  /*0b10*/  CS2R R16, SRZ ;  /* 0x0000000000107805 */ /* 0x000fe2000001ff00 */
[----:B------:R-:W-:Y:S01]  /*0b20*/  IMAD.MOV.U32 R8, RZ, RZ, RZ ;  /* 0x000000ffff087224 */ /* 0x000fe200078e00ff */
[----:B------:R-:W-:Y:S01]  /*0b30*/  CS2R R20, SRZ ;  /* 0x0000000000147805 */ /* 0x000fe2000001ff00 */
[----:B------:R-:W-:-:S04]  /*0b40*/  ULOP3.LUT UP1, URZ, UR12, 0xf, URZ, 0xc0, !UPT ;  /* 0x0000000f0cff7892 */ /* 0x000fc8000f82c0ff */
[----:B------:R-:W-:Y:S07]  /*0b50*/  BRA.U !UP0, `(.L_x_115) ;  /* 0x0000000908307547 */ /* 0x000fee000b800000 */
[----:B------:R-:W0:Y:S01]  /*0b60*/  LDC.64 R18, c[0x0][0x380] ;  /* 0x0000e000ff127b82 */ /* 0x000e220000000a00 */
[----:B------:R-:W1:Y:S01]  /*0b70*/  LDCU UR7, c[0x0][0x394] ;  /* 0x00007280ff0777ac */ /* 0x000e620008000800 */
[----:B------:R-:W-:Y:S02]  /*0b80*/  IADD3 R9, PT, PT, -R7, UR12, RZ ;  /* 0x0000000c07097c10 */ /* 0x000fe4000fffe1ff */
[----:B------:R-:W-:Y:S01]  /*0b90*/  CS2R R16, SRZ ;  /* 0x0000000000107805 */ /* 0x000fe2000001ff00 */
[----:B------:R-:W-:-:S06]  /*0ba0*/  ULOP3.LUT UR4, UR12, 0x7ffffff0, URZ, 0xc0, !UPT ;  /* 0x7ffffff00c047892 */ /* 0x000fcc000f8ec0ff */
[----:B------:R-:W-:Y:S01]  /*0bb0*/  IMAD.U32 R8, RZ, RZ, UR4 ;  /* 0x00000004ff087e24 */ /* 0x000fe2000f8e00ff */
[----:B------:R-:W-:Y:S01]  /*0bc0*/  UMOV UR4, URZ ;  /* 0x000000ff00047c82 */ /* 0x000fe20008000000 */
[----:B-1----:R-:W-:-:S07]  /*0bd0*/  IMAD.U32 R6, RZ, RZ, UR7 ;  /* 0x00000007ff067e24 */ /* 0x002fce000f8e00ff */
.L_x_116:
[----:B0-----:R-:W-:-:S05]  /*0be0*/  IMAD.WIDE R24, R6, 0x4, R18 ;  /* 0x0000000406187825 */ /* 0x001fca00078e0212 */
[----:B------:R-:W2:Y:S04]  /*0bf0*/  LDG.E.CONSTANT R35, desc[UR14][R24.64+0x4] ;  /* 0x0000040e18237981 */ /* 0x000ea8000c1e9900 */
[----:B------:R-:W3:Y:S04]  /*0c00*/  LDG.E.CONSTANT R36, desc[UR14][R24.64] ;  /* 0x0000000e18247981 */ /* 0x000ee8000c1e9900 */
[----:B------:R-:W4:Y:S04]  /*0c10*/  LDG.E.CONSTANT R15, desc[UR14][R24.64+0x8] ;  /* 0x0000080e180f7981 */ /* 0x000f28000c1e9900 */
[----:B------:R-:W5:Y:S04]  /*0c20*/  LDG.E.CONSTANT R10, desc[UR14][R24.64+0xc] ;  /* 0x00000c0e180a7981 */ /* 0x000f68000c1e9900 */
        /* <DEDUP_REMOVED lines=9> */
[----:B------:R-:W5:Y:S01]  /*0cc0*/  LDG.E.CONSTANT R37, desc[UR14][R24.64+0x3c] ;  /* 0x00003c0e18257981 */ /* 0x000f62000c1e9900 */
[----:B------:R-:W-:Y:S01]  /*0cd0*/  ISETP.LE.AND P0, PT, R9, UR4, PT ;  /* 0x0000000409007c0c */ /* 0x000fe2000bf03270 */
[----:B------:R-:W-:Y:S01]  /*0ce0*/  UIADD3 UR7, UPT, UPT, UR4, 0x1, URZ ;  /* 0x0000000104077890 */ /* 0x000fe2000fffe0ff */
[----:B--2---:R0:W-:Y:S02]  /*0cf0*/  F2F.F64.F32 R26, R35 ;  /* 0x00000023001a7310 */ /* 0x0041e40000201800 */
[----:B0-----:R-:W2:Y:S06]  /*0d00*/  LDG.E.CONSTANT R35, desc[UR14][R24.64+0x34] ;  /* 0x0000340e18237981 */ /* 0x001eac000c1e9900 */
[----:B---3--:R0:W1:Y:S02]  /*0d10*/  F2F.F64.F32 R28, R36 ;  /* 0x00000024001c7310 */ /* 0x0080640000201800 */
[----:B0-----:R0:W3:Y:S01]  /*0d20*/  LDG.E.CONSTANT R36, desc[UR14][R24.64+0x38] ;  /* 0x0000380e18247981 */ /* 0x0010e2000c1e9900 */
[----:B-1----:R-:W-:-:S02]  /*0d30*/  DADD R20, R28, R20 ;  /* 0x000000001c147229 */ /* 0x002fc40000000014 */
[----:B------:R-:W-:-:S10]  /*0d40*/  DADD R28, R28, R16 ;  /* 0x000000001c1c7229 */ /* 0x000fd40000000010 */
[----:B------:R-:W-:Y:S02]  /*0d50*/  FSEL R28, R16, R28, !P0 ;  /* 0x0000001c101c7208 */ /* 0x000fe40004000000 */
[----:B------:R-:W-:-:S06]  /*0d60*/  FSEL R29, R17, R29, !P0 ;  /* 0x0000001d111d7208 */ /* 0x000fcc0004000000 */
[----:B------:R-:W-:Y:S01]  /*0d70*/  DADD R28, R26, R28 ;  /* 0x000000001a1c7229 */ /* 0x000fe2000000001c */
[----:B------:R-:W-:Y:S01]  /*0d80*/  ISETP.LE.AND P0, PT, R9, UR7, PT ;  /* 0x0000000709007c0c */ /* 0x000fe2000bf03270 */
[----:B------:R-:W-:-:S08]  /*0d90*/  DADD R20, R20, R26 ;  /* 0x0000000014147229 */ /* 0x000fd0000000001a */
[----:B------:R-:W-:Y:S02]  /*0da0*/  FSEL R26, R16, R28, !P0 ;  /* 0x0000001c101a7208 */ /* 0x000fe40004000000 */
[----:B------:R-:W-:Y:S02]  /*0db0*/  FSEL R27, R17, R29, !P0 ;  /* 0x0000001d111b7208 */ /* 0x000fe40004000000 */
[----:B----4-:R-:W1:Y:S01]  /*0dc0*/  F2F.F64.F32 R28, R15 ;  /* 0x0000000f001c7310 */ /* 0x010e620000201800 */
[----:B------:R-:W-:-:S06]  /*0dd0*/  UIADD3 UR7, UPT, UPT, UR4, 0x2, URZ ;  /* 0x0000000204077890 */ /* 0x000fcc000fffe0ff */
[----:B------:R-:W-:Y:S01]  /*0de0*/  ISETP.LE.AND P0, PT, R9, UR7, PT ;  /* 0x0000000709007c0c */ /* 0x000fe2000bf03270 */
[----:B-1----:R-:W-:Y:S02]  /*0df0*/  DADD R20, R20, R28 ;  /* 0x0000000014147229 */ /* 0x002fe4000000001c */
[----:B------:R-:W-:Y:S01]  /*0e00*/  DADD R26, R28, R26 ;  /* 0x000000001c1a7229 */ /* 0x000fe2000000001a */
[----:B-----5:R-:W1:Y:S01]  /*0e10*/  F2F.F64.F32 R28, R10 ;  /* 0x0000000a001c7310 */ /* 0x020e620000201800 */
[----:B------:R-:W-:-:S08]  /*0e20*/  UIADD3 UR7, UPT, UPT, UR4, 0x3, URZ ;  /* 0x0000000304077890 */ /* 0x000fd0000fffe0ff */
[----:B------:R-:W-:Y:S02]  /*0e30*/  FSEL R26, R16, R26, !P0 ;  /* 0x0000001a101a7208 */ /* 0x000fe40004000000 */
[----:B------:R-:W-:Y:S01]  /*0e40*/  FSEL R27, R17, R27, !P0 ;  /* 0x0000001b111b7208 */ /* 0x000fe20004000000 */
[----:B-1----:R-:W-:-:S05]  /*0e50*/  DADD R20, R20, R28 ;  /* 0x0000000014147229 */ /* 0x002fca000000001c */
[----:B------:R-:W-:Y:S01]  /*0e60*/  DADD R26, R28, R26 ;  /* 0x000000001c1a7229 */ /* 0x000fe2000000001a */
[----:B------:R-:W1:Y:S01]  /*0e70*/  F2F.F64.F32 R28, R11 ;  /* 0x0000000b001c7310 */ /* 0x000e620000201800 */
[----:B------:R-:W-:Y:S01]  /*0e80*/  ISETP.LE.AND P0, PT, R9, UR7, PT ;  /* 0x0000000709007c0c */ /* 0x000fe2000bf03270 */
[----:B------:R-:W-:-:S07]  /*0e90*/  UIADD3 UR7, UPT, UPT, UR4, 0x4, URZ ;  /* 0x0000000404077890 */ /* 0x000fce000fffe0ff */
[----:B0-----:R-:W-:Y:S02]  /*0ea0*/  FSEL R24, R16, R26, !P0 ;  /* 0x0000001a10187208 */ /* 0x001fe40004000000 */
[----:B------:R-:W-:Y:S02]  /*0eb0*/  FSEL R25, R17, R27, !P0 ;  /* 0x0000001b11197208 */ /* 0x000fe40004000000 */
[----:B------:R-:W0:Y:S04]  /*0ec0*/  F2F.F64.F32 R26, R33 ;  /* 0x00000021001a7310 */ /* 0x000e280000201800 */
[----:B-1----:R-:W-:Y:S01]  /*0ed0*/  DADD R24, R28, R24 ;  /* 0x000000001c187229 */ /* 0x002fe20000000018 */
[----:B------:R-:W-:Y:S01]  /*0ee0*/  ISETP.LE.AND P0, PT, R9, UR7, PT ;  /* 0x0000000709007c0c */ /* 0x000fe2000bf03270 */
[----:B------:R-:W-:-:S08]  /*0ef0*/  UIADD3 UR7, UPT, UPT, UR4, 0x5, URZ ;  /* 0x0000000504077890 */ /* 0x000fd0000fffe0ff */
[C---:B------:R-:W-:Y:S02]  /*0f00*/  FSEL R24, R16.reuse, R24, !P0 ;  /* 0x0000001810187208 */ /* 0x040fe40004000000 */
[----:B------:R-:W-:Y:S01]  /*0f10*/  FSEL R25, R17, R25, !P0 ;  /* 0x0000001911197208 */ /* 0x000fe20004000000 */
[----:B------:R-:W1:Y:S05]  /*0f20*/  F2F.F64.F32 R10, R0 ;  /* 0x00000000000a7310 */ /* 0x000e6a0000201800 */
[----:B0-----:R-:W-:Y:S01]  /*0f30*/  DADD R24, R26, R24 ;  /* 0x000000001a187229 */ /* 0x001fe20000000018 */
[----:B------:R-:W-:Y:S01]  /*0f40*/  ISETP.LE.AND P0, PT, R9, UR7, PT ;  /* 0x0000000709007c0c */ /* 0x000fe2000bf03270 */
[----:B------:R-:W-:Y:S01]  /*0f50*/  UIADD3 UR7, UPT, UPT, UR4, 0x6, URZ ;  /* 0x0000000604077890 */ /* 0x000fe2000fffe0ff */
[----:B------:R-:W0:Y:S07]  /*0f60*/  F2F.F64.F32 R32, R32 ;  /* 0x0000002000207310 */ /* 0x000e2e0000201800 */
[----:B------:R-:W-:-:S02]  /*0f70*/  FSEL R24, R16, R24, !P0 ;  /* 0x0000001810187208 */ /* 0x000fc40004000000 */
[----:B------:R-:W-:-:S06]  /*0f80*/  FSEL R25, R17, R25, !P0 ;  /* 0x0000001911197208 */ /* 0x000fcc0004000000 */
[----:B-1----:R-:W-:Y:S01]  /*0f90*/  DADD R24, R10, R24 ;  /* 0x000000000a187229 */ /* 0x002fe20000000018 */
[----:B------:R-:W-:Y:S01]  /*0fa0*/  ISETP.LE.AND P0, PT, R9, UR7, PT ;  /* 0x0000000709007c0c */ /* 0x000fe2000bf03270 */
[----:B------:R-:W-:Y:S01]  /*0fb0*/  UIADD3 UR7, UPT, UPT, UR4, 0x7, URZ ;  /* 0x0000000704077890 */ /* 0x000fe2000fffe0ff */
[----:B------:R-:W1:Y:S07]  /*0fc0*/  F2F.F64.F32 R14, R14 ;  /* 0x0000000e000e7310 */ /* 0x000e6e0000201800 */
[----:B------:R-:W-:-:S02]  /*0fd0*/  FSEL R24, R16, R24, !P0 ;  /* 0x0000001810187208 */ /* 0x000fc40004000000 */
[----:B------:R-:W-:-:S06]  /*0fe0*/  FSEL R25, R17, R25, !P0 ;  /* 0x0000001911197208 */ /* 0x000fcc0004000000 */
[----:B0-----:R-:W-:Y:S01]  /*0ff0*/  DADD R24, R32, R24 ;  /* 0x0000000020187229 */ /* 0x001fe20000000018 */
[----:B------:R-:W-:Y:S01]  /*1000*/  ISETP.LE.AND P0, PT, R9, UR7, PT ;  /* 0x0000000709007c0c */ /* 0x000fe2000bf03270 */
[----:B------:R-:W-:Y:S01]  /*1010*/  DADD R20, R20, R28 ;  /* 0x0000000014147229 */ /* 0x000fe2000000001c */
[----:B------:R-:W-:-:S07]  /*1020*/  UIADD3 UR7, UPT, UPT, UR4, 0x8, URZ ;  /* 0x0000000804077890 */ /* 0x000fce000fffe0ff */
[----:B------:R-:W-:Y:S02]  /*1030*/  FSEL R24, R16, R24, !P0 ;  /* 0x0000001810187208 */ /* 0x000fe40004000000 */
[----:B------:R-:W-:Y:S01]  /*1040*/  FSEL R25, R17, R25, !P0 ;  /* 0x0000001911197208 */ /* 0x000fe20004000000 */
[----:B------:R-:W-:Y:S01]  /*1050*/  DADD R20, R20, R26 ;  /* 0x0000000014147229 */ /* 0x000fe2000000001a */
[----:B------:R-:W0:Y:S04]  /*1060*/  F2F.F64.F32 R26, R31 ;  /* 0x0000001f001a7310 */ /* 0x000e280000201800 */
[----:B-1----:R-:W-:Y:S01]  /*1070*/  DADD R24, R14, R24 ;  /* 0x000000000e187229 */ /* 0x002fe20000000018 */
[----:B------:R-:W-:Y:S01]  /*1080*/  ISETP.LE.AND P0, PT, R9, UR7, PT ;  /* 0x0000000709007c0c */ /* 0x000fe2000bf03270 */
[----:B------:R-:W-:Y:S01]  /*1090*/  UIADD3 UR7, UPT, UPT, UR4, 0x9, URZ ;  /* 0x0000000904077890 */ /* 0x000fe2000fffe0ff */
[----:B------:R-:W-:-:S07]  /*10a0*/  DADD R20, R20, R10 ;  /* 0x0000000014147229 */ /* 0x000fce000000000a */
        /* <DEDUP_REMOVED lines=21> */
[----:B------:R-:W-:-:S05]  /*1200*/  DADD R20, R20, R14 ;  /* 0x0000000014147229 */ /* 0x000fca000000000e */
[----:B-1----:R-:W-:Y:S01]  /*1210*/  DADD R24, R28, R24 ;  /* 0x000000001c187229 */ /* 0x002fe20000000018 */
[----:B------:R-:W-:Y:S02]  /*1220*/  ISETP.LE.AND P0, PT, R9, UR7, PT ;  /* 0x0000000709007c0c */ /* 0x000fe4000bf03270 */
[----:B------:R-:W-:Y:S01]  /*1230*/  DADD R20, R20, R26 ;  /* 0x0000000014147229 */ /* 0x000fe2000000001a */
[----:B------:R-:W-:-:S06]  /*1240*/  UIADD3 UR7, UPT, UPT, UR4, 0xd, URZ ;  /* 0x0000000d04077890 */ /* 0x000fcc000fffe0ff */
[----:B------:R-:W-:Y:S02]  /*1250*/  FSEL R24, R16, R24, !P0 ;  /* 0x0000001810187208 */ /* 0x000fe40004000000 */
[----:B------:R-:W-:Y:S01]  /*1260*/  FSEL R25, R17, R25, !P0 ;  /* 0x0000001911197208 */ /* 0x000fe20004000000 */
[----:B------:R-:W-:Y:S01]  /*1270*/  DADD R20, R20, R10 ;  /* 0x0000000014147229 */ /* 0x000fe2000000000a */
[----:B------:R-:W-:Y:S01]  /*1280*/  ISETP.LE.AND P0, PT, R9, UR7, PT ;  /* 0x0000000709007c0c */ /* 0x000fe2000bf03270 */
[----:B------:R-:W-:-:S06]  /*1290*/  UIADD3 UR7, UPT, UPT, UR4, 0xe, URZ ;  /* 0x0000000e04077890 */ /* 0x000fcc000fffe0ff */
[----:B------:R-:W-:Y:S01]  /*12a0*/  DADD R20, R20, R30 ;  /* 0x0000000014147229 */ /* 0x000fe2000000001e */
[----:B--2---:R-:W0:Y:S08]  /*12b0*/  F2F.F64.F32 R14, R35 ;  /* 0x00000023000e7310 */ /* 0x004e300000201800 */
[----:B---3--:R-:W1:Y:S01]  /*12c0*/  F2F.F64.F32 R10, R36 ;  /* 0x00000024000a7310 */ /* 0x008e620000201800 */
[----:B0-----:R-:W-:-:S02]  /*12d0*/  DADD R24, R14, R24 ;  /* 0x000000000e187229 */ /* 0x001fc40000000018 */
[----:B------:R-:W-:-:S08]  /*12e0*/  DADD R28, R20, R28 ;  /* 0x00000000141c7229 */ /* 0x000fd0000000001c */
[----:B------:R-:W-:Y:S02]  /*12f0*/  FSEL R24, R16, R24, !P0 ;  /* 0x0000001810187208 */ /* 0x000fe40004000000 */
[----:B------:R-:W-:Y:S01]  /*1300*/  FSEL R25, R17, R25, !P0 ;  /* 0x0000001911197208 */ /* 0x000fe20004000000 */
[----:B------:R-:W0:Y:S01]  /*1310*/  F2F.F64.F32 R20, R37 ;  /* 0x0000002500147310 */ /* 0x000e220000201800 */
[----:B------:R-:W-:-:S04]  /*1320*/  ISETP.LE.AND P0, PT, R9, UR7, PT ;  /* 0x0000000709007c0c */ /* 0x000fc8000bf03270 */
[----:B-1----:R-:W-:Y:S01]  /*1330*/  DADD R24, R10, R24 ;  /* 0x000000000a187229 */ /* 0x002fe20000000018 */
[----:B------:R-:W-:Y:S02]  /*1340*/  UIADD3 UR7, UPT, UPT, UR4, 0xf, URZ ;  /* 0x0000000f04077890 */ /* 0x000fe4000fffe0ff */
[----:B------:R-:W-:Y:S01]  /*1350*/  UIADD3 UR4, UPT, UPT, UR4, 0x10, URZ ;  /* 0x0000001004047890 */ /* 0x000fe2000fffe0ff */
[----:B------:R-:W-:-:S05]  /*1360*/  DADD R28, R28, R14 ;  /* 0x000000001c1c7229 */ /* 0x000fca000000000e */
[----:B------:R-:W-:Y:S02]  /*1370*/  ISETP.NE.AND P1, PT, R8, UR4, PT ;  /* 0x0000000408007c0c */ /* 0x000fe4000bf25270 */
[----:B------:R-:W-:Y:S02]  /*1380*/  FSEL R14, R16, R24, !P0 ;  /* 0x00000018100e7208 */ /* 0x000fe40004000000 */
[----:B------:R-:W-:Y:S01]  /*1390*/  FSEL R15, R17, R25, !P0 ;  /* 0x00000019110f7208 */ /* 0x000fe20004000000 */
[----:B------:R-:W-:-:S05]  /*13a0*/  DADD R28, R28, R10 ;  /* 0x000000001c1c7229 */ /* 0x000fca000000000a */
[----:B0-----:R-:W-:Y:S01]  /*13b0*/  DADD R10, R20, R14 ;  /* 0x00000000140a7229 */ /* 0x001fe2000000000e */
[----:B------:R-:W-:Y:S02]  /*13c0*/  ISETP.LE.AND P0, PT, R9, UR7, PT ;  /* 0x0000000709007c0c */ /* 0x000fe4000bf03270 */
[----:B------:R-:W-:Y:S01]  /*13d0*/  DADD R20, R28, R20 ;  /* 0x000000001c147229 */ /* 0x000fe20000000014 */
[----:B------:R-:W-:-:S06]  /*13e0*/  VIADD R6, R6, 0x10 ;  /* 0x0000001006067836 */ /* 0x000fcc0000000000 */
[----:B------:R-:W-:Y:S02]  /*13f0*/  FSEL R16, R16, R10, !P0 ;  /* 0x0000000a10107208 */ /* 0x000fe40004000000 */
[----:B------:R-:W-:Y:S01]  /*1400*/  FSEL R17, R17, R11, !P0 ;  /* 0x0000000b11117208 */ /* 0x000fe20004000000 */
[----:B------:R-:W-:Y:S06]  /*1410*/  @P1 BRA `(.L_x_116) ;  /* 0xfffffff400f01947 */ /* 0x000fec000383ffff */
.L_x_115:
[----:B------:R-:W-:Y:S05]  /*1420*/  BRA.U !UP1, `(.L_x_117) ;  /* 0x0000000909247547 */ /* 0x000fea000b800000 */
[----:B------:R-:W-:Y:S02]  /*1430*/  ULOP3.LUT UR4, UR12, 0xf, URZ, 0xc0, !UPT ;  /* 0x0000000f0c047892 */ /* 0x000fe4000f8ec0ff */
[----:B------:R-:W-:Y:S02]  /*1440*/  ULOP3.LUT UP1, URZ, UR12, 0x7, URZ, 0xc0, !UPT ;  /* 0x000000070cff7892 */ /* 0x000fe4000f82c0ff */
[----:B------:R-:W-:-:S09]  /*1450*/  UISETP.GE.U32.AND UP0, UPT, UR4, 0x8, UPT ;  /* 0x000000080400788c */ /* 0x000fd2000bf06070 */
[----:B------:R-:W-:Y:S05]  /*1460*/  BRA.U !UP0, `(.L_x_118) ;  /* 0x0000000508147547 */ /* 0x000fea000b800000 */
[----:B------:R-:W0:Y:S01]  /*1470*/  LDC.64 R24, c[0x0][0x380] ;  /* 0x0000e000ff187b82 */ /* 0x000e220000000a00 */
[----:B------:R-:W1:Y:S02]  /*1480*/  LDCU UR4, c[0x0][0x394] ;  /* 0x00007280ff0477ac */ /* 0x000e640008000800 */
[----:B-1----:R-:W-:-:S04]  /*1490*/  VIADD R9, R8, UR4 ;  /* 0x0000000408097c36 */ /* 0x002fc80008000000 */
[----:B0-----:R-:W-:-:S05]  /*14a0*/  IMAD.WIDE R24, R9, 0x4, R24 ;  /* 0x0000000409187825 */ /* 0x001fca00078e0218 */
[----:B------:R-:W2:Y:S04]  /*14b0*/  LDG.E.CONSTANT R26, desc[UR14][R24.64] ;  /* 0x0000000e181a7981 */ /* 0x000ea8000c1e9900 */
[----:B------:R-:W3:Y:S04]  /*14c0*/  LDG.E.CONSTANT R10, desc[UR14][R24.64+0x4] ;  /* 0x0000040e180a7981 */ /* 0x000ee8000c1e9900 */
[----:B------:R-:W4:Y:S04]  /*14d0*/  LDG.E.CONSTANT R32, desc[UR14][R24.64+0x8] ;  /* 0x0000080e18207981 */ /* 0x000f28000c1e9900 */
[----:B------:R-:W5:Y:S04]  /*14e0*/  LDG.E.CONSTANT R31, desc[UR14][R24.64+0xc] ;  /* 0x00000c0e181f7981 */ /* 0x000f68000c1e9900 */
[----:B------:R-:W5:Y:S04]  /*14f0*/  LDG.E.CONSTANT R30, desc[UR14][R24.64+0x10] ;  /* 0x0000100e181e7981 */ /* 0x000f68000c1e9900 */
[----:B------:R-:W4:Y:S04]  /*1500*/  LDG.E.CONSTANT R0, desc[UR14][R24.64+0x14] ;  /* 0x0000140e18007981 */ /* 0x000f28000c1e9900 */
[----:B------:R-:W5:Y:S04]  /*1510*/  LDG.E.CONSTANT R23, desc[UR14][R24.64+0x18] ;  /* 0x0000180e18177981 */ /* 0x000f68000c1e9900 */
[----:B------:R0:W5:Y:S01]  /*1520*/  LDG.E.CONSTANT R6, desc[UR14][R24.64+0x1c] ;  /* 0x00001c0e18067981 */ /* 0x000162000c1e9900 */
[----:B------:R-:W-:Y:S01]  /*1530*/  IADD3 R9, PT, PT, -R7, UR12, RZ ;  /* 0x0000000c07097c10 */ /* 0x000fe2000fffe1ff */
[----:B------:R-:W-:-:S03]  /*1540*/  VIADD R28, R8, 0x1 ;  /* 0x00000001081c7836 */ /* 0x000fc60000000000 */
[----:B------:R-:W-:Y:S01]  /*1550*/  ISETP.GE.AND P0, PT, R8, R9, PT ;  /* 0x000000090800720c */ /* 0x000fe20003f06270 */
[----:B--2---:R-:W1:Y:S08]  /*1560*/  F2F.F64.F32 R26, R26 ;  /* 0x0000001a001a7310 */ /* 0x004e700000201800 */
[----:B---3--:R-:W2:Y:S01]  /*1570*/  F2F.F64.F32 R10, R10 ;  /* 0x0000000a000a7310 */ /* 0x008ea20000201800 */
[----:B-1----:R-:W-:-:S02]  /*1580*/  DADD R14, R26, R16 ;  /* 0x000000001a0e7229 */ /* 0x002fc40000000010 */
[----:B------:R-:W-:-:S05]  /*1590*/  DADD R20, R20, R26 ;  /* 0x0000000014147229 */ /* 0x000fca000000001a */
[----:B----4-:R1:W-:Y:S03]  /*15a0*/  F2F.F64.F32 R26, R0 ;  /* 0x00000000001a7310 */ /* 0x0103e60000201800 */
[----:B------:R-:W-:Y:S01]  /*15b0*/  FSEL R18, R16, R14, !P0 ;  /* 0x0000000e10127208 */ /* 0x000fe20004000000 */
[----:B--2---:R-:W-:Y:S01]  /*15c0*/  DADD R20, R20, R10 ;  /* 0x0000000014147229 */ /* 0x004fe2000000000a */
[----:B------:R-:W-:Y:S01]  /*15d0*/  FSEL R19, R17, R15, !P0 ;  /* 0x0000000f11137208 */ /* 0x000fe20004000000 */
[----:B-1----:R-:W-:Y:S02]  /*15e0*/  VIADD R0, R8, 0x6 ;  /* 0x0000000608007836 */ /* 0x002fe40000000000 */
[----:B------:R1:W2:Y:S01]  /*15f0*/  F2F.F64.F32 R14, R32 ;  /* 0x00000020000e7310 */ /* 0x0002a20000201800 */
[----:B------:R-:W-:Y:S01]  /*1600*/  ISETP.GE.AND P0, PT, R28, R9, PT ;  /* 0x000000091c00720c */ /* 0x000fe20003f06270 */
[C---:B------:R-:W-:Y:S01]  /*1610*/  VIADD R28, R8.reuse, 0x2 ;  /* 0x00000002081c7836 */ /* 0x040fe20000000000 */
[----:B------:R-:W-:Y:S01]  /*1620*/  DADD R18, R10, R18 ;  /* 0x000000000a127229 */ /* 0x000fe20000000012 */
[----:B-1----:R-:W-:-:S09]  /*1630*/  VIADD R32, R8, 0x3 ;  /* 0x0000000308207836 */ /* 0x002fd20000000000 */
[----:B0-----:R-:W-:Y:S01]  /*1640*/  FSEL R24, R16, R18, !P0 ;  /* 0x0000001210187208 */ /* 0x001fe20004000000 */
[----:B--2---:R-:W-:Y:S01]  /*1650*/  DADD R20, R20, R14 ;  /* 0x0000000014147229 */ /* 0x004fe2000000000e */
[----:B------:R-:W-:Y:S02]  /*1660*/  FSEL R25, R17, R19, !P0 ;  /* 0x0000001311197208 */ /* 0x000fe40004000000 */
[----:B-----5:R-:W0:Y:S01]  /*1670*/  F2F.F64.F32 R18, R31 ;  /* 0x0000001f00127310 */ /* 0x020e220000201800 */
[----:B------:R-:W-:-:S03]  /*1680*/  ISETP.GE.AND P0, PT, R28, R9, PT ;  /* 0x000000091c00720c */ /* 0x000fc60003f06270 */
[----:B------:R-:W-:-:S10]  /*1690*/  DADD R24, R14, R24 ;  /* 0x000000000e187229 */ /* 0x000fd40000000018 */
[----:B------:R-:W-:Y:S01]  /*16a0*/  FSEL R28, R16, R24, !P0 ;  /* 0x00000018101c7208 */ /* 0x000fe20004000000 */
[----:B0-----:R-:W-:Y:S01]  /*16b0*/  DADD R20, R20, R18 ;  /* 0x0000000014147229 */ /* 0x001fe20000000012 */
[----:B------:R-:W-:Y:S02]  /*16c0*/  FSEL R29, R17, R25, !P0 ;  /* 0x00000019111d7208 */ /* 0x000fe40004000000 */
[----:B------:R-:W0:Y:S01]  /*16d0*/  F2F.F64.F32 R24, R30 ;  /* 0x0000001e00187310 */ /* 0x000e220000201800 */
[----:B------:R-:W-:Y:S01]  /*16e0*/  ISETP.GE.AND P0, PT, R32, R9, PT ;  /* 0x000000092000720c */ /* 0x000fe20003f06270 */
[----:B------:R-:W-:Y:S02]  /*16f0*/  VIADD R32, R8, 0x4 ;  /* 0x0000000408207836 */ /* 0x000fe40000000000 */
[----:B------:R-:W-:-:S10]  /*1700*/  DADD R28, R18, R28 ;  /* 0x00000000121c7229 */ /* 0x000fd4000000001c */
[----:B------:R-:W-:Y:S02]  /*1710*/  FSEL R28, R16, R28, !P0 ;  /* 0x0000001c101c7208 */ /* 0x000fe40004000000 */
[----:B------:R-:W-:Y:S02]  /*1720*/  FSEL R29, R17, R29, !P0 ;  /* 0x0000001d111d7208 */ /* 0x000fe40004000000 */
[----:B------:R-:W-:-:S04]  /*1730*/  ISETP.GE.AND P0, PT, R32, R9, PT ;  /* 0x000000092000720c */ /* 0x000fc80003f06270 */
[----:B0-----:R-:W-:Y:S02]  /*1740*/  DADD R28, R24, R28 ;  /* 0x00000000181c7229 */ /* 0x001fe4000000001c */
[----:B------:R-:W-:Y:S01]  /*1750*/  DADD R24, R20, R24 ;  /* 0x0000000014187229 */ /* 0x000fe20000000018 */
[----:B------:R-:W-:Y:S07]  /*1760*/  F2F.F64.F32 R20, R6 ;  /* 0x0000000600147310 */ /* 0x000fee0000201800 */
[----:B------:R-:W-:Y:S01]  /*1770*/  FSEL R10, R16, R28, !P0 ;  /* 0x0000001c100a7208 */ /* 0x000fe20004000000 */
[----:B------:R-:W-:Y:S01]  /*1780*/  VIADD R28, R8, 0x5 ;  /* 0x00000005081c7836 */ /* 0x000fe20000000000 */
[----:B------:R-:W-:Y:S01]  /*1790*/  FSEL R11, R17, R29, !P0 ;  /* 0x0000001d110b7208 */ /* 0x000fe20004000000 */
[----:B------:R-:W-:-:S03]  /*17a0*/  DADD R24, R24, R26 ;  /* 0x0000000018187229 */ /* 0x000fc6000000001a */
[----:B------:R-:W-:Y:S02]  /*17b0*/  ISETP.GE.AND P0, PT, R28, R9, PT ;  /* 0x000000091c00720c */ /* 0x000fe40003f06270 */
[----:B------:R-:W-:Y:S01]  /*17c0*/  DADD R14, R26, R10 ;  /* 0x000000001a0e7229 */ /* 0x000fe2000000000a */
[----:B------:R-:W0:Y:S09]  /*17d0*/  F2F.F64.F32 R10, R23 ;  /* 0x00000017000a7310 */ /* 0x000e320000201800 */
[----:B------:R-:W-:-:S02]  /*17e0*/  FSEL R14, R16, R14, !P0 ;  /* 0x0000000e100e7208 */ /* 0x000fc40004000000 */
[----:B------:R-:W-:Y:S02]  /*17f0*/  FSEL R15, R17, R15, !P0 ;  /* 0x0000000f110f7208 */ /* 0x000fe40004000000 */
[----:B------:R-:W-:Y:S01]  /*1800*/  ISETP.GE.AND P0, PT, R0, R9, PT ;  /* 0x000000090000720c */ /* 0x000fe20003f06270 */
[C---:B------:R-:W-:Y:S01]  /*1810*/  VIADD R0, R8.reuse, 0x7 ;  /* 0x0000000708007836 */ /* 0x040fe20000000000 */
[----:B0-----:R-:W-:Y:S01]  /*1820*/  DADD R24, R24, R10 ;  /* 0x0000000018187229 */ /* 0x001fe2000000000a */
[----:B------:R-:W-:Y:S01]  /*1830*/  VIADD R8, R8, 0x8 ;  /* 0x0000000808087836 */ /* 0x000fe20000000000 */
[----:B------:R-:W-:-:S10]  /*1840*/  DADD R14, R10, R14 ;  /* 0x000000000a0e7229 */ /* 0x000fd4000000000e */
[----:B------:R-:W-:Y:S02]  /*1850*/  FSEL R14, R16, R14, !P0 ;  /* 0x0000000e100e7208 */ /* 0x000fe40004000000 */
[----:B------:R-:W-:Y:S02]  /*1860*/  FSEL R15, R17, R15, !P0 ;  /* 0x0000000f110f7208 */ /* 0x000fe40004000000 */
[----:B------:R-:W-:-:S04]  /*1870*/  ISETP.GE.AND P0, PT, R0, R9, PT ;  /* 0x000000090000720c */ /* 0x000fc80003f06270 */
[----:B------:R-:W-:Y:S02]  /*1880*/  DADD R10, R20, R14 ;  /* 0x00000000140a7229 */ /* 0x000fe4000000000e */
[----:B------:R-:W-:-:S08]  /*1890*/  DADD R20, R24, R20 ;  /* 0x0000000018147229 */ /* 0x000fd00000000014 */
[----:B------:R-:W-:Y:S02]  /*18a0*/  FSEL R16, R16, R10, !P0 ;  /* 0x0000000a10107208 */ /* 0x000fe40004000000 */
[----:B------:R-:W-:-:S07]  /*18b0*/  FSEL R17, R17, R11, !P0 ;  /* 0x0000000b11117208 */ /* 0x000fce0004000000 */
.L_x_118:
        /* <DEDUP_REMOVED lines=12> */
[----:B------:R4:W5:Y:S01]  /*1980*/  LDG.E.CONSTANT R0, desc[UR14][R14.64+0xc] ;  /* 0x00000c0e0e007981 */ /* 0x000962000c1e9900 */
[----:B------:R-:W-:-:S02]  /*1990*/  IADD3 R9, PT, PT, -R7, UR12, RZ ;  /* 0x0000000c07097c10 */ /* 0x000fc4000fffe1ff */
[C---:B------:R-:W-:Y:S02]  /*19a0*/  IADD3 R6, PT, PT, R8.reuse, 0x1, RZ ;  /* 0x0000000108067810 */ /* 0x040fe40007ffe0ff */
[----:B------:R-:W-:Y:S01]  /*19b0*/  ISETP.GE.AND P0, PT, R8, R9, PT ;  /* 0x000000090800720c */ /* 0x000fe20003f06270 */
[----:B--2---:R-:W0:Y:S08]  /*19c0*/  F2F.F64.F32 R18, R18 ;  /* 0x0000001200127310 */ /* 0x004e300000201800 */
[----:B---3--:R-:W1:Y:S01]  /*19d0*/  F2F.F64.F32 R10, R10 ;  /* 0x0000000a000a7310 */ /* 0x008e620000201800 */
[----:B0-----:R-:W-:-:S07]  /*19e0*/  DADD R24, R18, R16 ;  /* 0x0000000012187229 */ /* 0x001fce0000000010 */
[----:B----4-:R-:W0:Y:S01]  /*19f0*/  F2F.F64.F32 R14, R23 ;  /* 0x00000017000e7310 */ /* 0x010e220000201800 */
[----:B------:R-:W-:-:S07]  /*1a00*/  DADD R18, R20, R18 ;  /* 0x0000000014127229 */ /* 0x000fce0000000012 */
[----:B-----5:R-:W2:Y:S01]  /*1a10*/  F2F.F64.F32 R20, R0 ;  /* 0x0000000000147310 */ /* 0x020ea20000201800 */
[----:B------:R-:W-:Y:S01]  /*1a20*/  FSEL R24, R16, R24, !P0 ;  /* 0x0000001810187208 */ /* 0x000fe20004000000 */
[----:B-1----:R-:W-:Y:S01]  /*1a30*/  DADD R18, R18, R10 ;  /* 0x0000000012127229 */ /* 0x002fe2000000000a */
[----:B------:R-:W-:Y:S02]  /*1a40*/  FSEL R25, R17, R25, !P0 ;  /* 0x0000001911197208 */ /* 0x000fe40004000000 */
[----:B------:R-:W-:Y:S01]  /*1a50*/  ISETP.GE.AND P0, PT, R6, R9, PT ;  /* 0x000000090600720c */ /* 0x000fe20003f06270 */
[----:B------:R-:W-:-:S03]  /*1a60*/  VIADD R6, R8, 0x2 ;  /* 0x0000000208067836 */ /* 0x000fc60000000000 */
[----:B------:R-:W-:Y:S02]  /*1a70*/  DADD R24, R10, R24 ;  /* 0x000000000a187229 */ /* 0x000fe40000000018 */
[----:B0-----:R-:W-:-:S08]  /*1a80*/  DADD R18, R18, R14 ;  /* 0x0000000012127229 */ /* 0x001fd0000000000e */
[----:B------:R-:W-:Y:S02]  /*1a90*/  FSEL R24, R16, R24, !P0 ;  /* 0x0000001810187208 */ /* 0x000fe40004000000 */
[----:B------:R-:W-:Y:S02]  /*1aa0*/  FSEL R25, R17, R25, !P0 ;  /* 0x0000001911197208 */ /* 0x000fe40004000000 */
[----:B------:R-:W-:Y:S01]  /*1ab0*/  ISETP.GE.AND P0, PT, R6, R9, PT ;  /* 0x000000090600720c */ /* 0x000fe20003f06270 */
[C---:B------:R-:W-:Y:S02]  /*1ac0*/  VIADD R6, R8.reuse, 0x3 ;  /* 0x0000000308067836 */ /* 0x040fe40000000000 */
[----:B------:R-:W-:Y:S01]  /*1ad0*/  VIADD R8, R8, 0x4 ;  /* 0x0000000408087836 */ /* 0x000fe20000000000 */
[----:B------:R-:W-:-:S10]  /*1ae0*/  DADD R24, R14, R24 ;  /* 0x000000000e187229 */ /* 0x000fd40000000018 */
[----:B------:R-:W-:Y:S02]  /*1af0*/  FSEL R10, R16, R24, !P0 ;  /* 0x00000018100a7208 */ /* 0x000fe40004000000 */
[----:B------:R-:W-:Y:S02]  /*1b00*/  FSEL R11, R17, R25, !P0 ;  /* 0x00000019110b7208 */ /* 0x000fe40004000000 */
[----:B------:R-:W-:-:S04]  /*1b10*/  ISETP.GE.AND P0, PT, R6, R9, PT ;  /* 0x000000090600720c */ /* 0x000fc80003f06270 */
[----:B--2---:R-:W-:Y:S02]  /*1b20*/  DADD R10, R20, R10 ;  /* 0x00000000140a7229 */ /* 0x004fe4000000000a */
[----:B------:R-:W-:-:S08]  /*1b30*/  DADD R20, R18, R20 ;  /* 0x0000000012147229 */ /* 0x000fd00000000014 */
[----:B------:R-:W-:Y:S02]  /*1b40*/  FSEL R16, R16, R10, !P0 ;  /* 0x0000000a10107208 */ /* 0x000fe40004000000 */
[----:B------:R-:W-:-:S07]  /*1b50*/  FSEL R17, R17, R11, !P0 ;  /* 0x0000000b11117208 */ /* 0x000fce0004000000 */
.L_x_119:
[----:B------:R-:W-:Y:S05]  /*1b60*/  BRA.U !UP1, `(.L_x_117) ;  /* 0x0000000109547547 */ /* 0x000fea000b800000 */
[----:B------:R-:W0:Y:S01]  /*1b70*/  LDC.64 R18, c[0x0][0x380] ;  /* 0x0000e000ff127b82 */ /* 0x000e220000000a00 */
[----:B------:R-:W1:Y:S01]  /*1b80*/  LDCU UR7, c[0x0][0x394] ;  /* 0x00007280ff0777ac */ /* 0x000e620008000800 */
[----:B------:R-:W-:Y:S01]  /*1b90*/  IADD3 R23, PT, PT, -R7, UR12, RZ ;  /* 0x0000000c07177c10 */ /* 0x000fe2000fffe1ff */
[----:B------:R-:W-:-:S04]  /*1ba0*/  ULOP3.LUT UR4, UR12, 0x3, URZ, 0xc0, !UPT ;  /* 0x000000030c047892 */ /* 0x000fc8000f8ec0ff */
[----:B------:R-:W-:Y:S01]  /*1bb0*/  UIADD3 UR4, UPT, UPT, -UR4, URZ, URZ ;  /* 0x000000ff04047290 */ /* 0x000fe2000fffe1ff */
[----:B-1----:R-:W-:-:S11]  /*1bc0*/  VIADD R9, R8, UR7 ;  /* 0x0000000708097c36 */ /* 0x002fd60008000000 */
.L_x_120:
[----:B0-----:R-:W-:-:S06]  /*1bd0*/  IMAD.WIDE R10, R9, 0x4, R18 ;  /* 0x00000004090a7825 */ /* 0x001fcc00078e0212 */
[----:B------:R0:W2:Y:S01]  /*1be0*/  LDG.E.CONSTANT R10, desc[UR14][R10.64] ;  /* 0x0000000e0a0a7981 */ /* 0x0000a2000c1e9900 */
[----:B------:R-:W-:Y:S01]  /*1bf0*/  UIADD3 UR4, UPT, UPT, UR4, 0x1, URZ ;  /* 0x0000000104047890 */ /* 0x000fe2000fffe0ff */
[C---:B------:R-:W-:Y:S01]  /*1c00*/  ISETP.GE.AND P0, PT, R8.reuse, R23, PT ;  /* 0x000000170800720c */ /* 0x040fe20003f06270 */
[----:B------:R-:W-:Y:S02]  /*1c10*/  VIADD R8, R8, 0x1 ;  /* 0x0000000108087836 */ /* 0x000fe40000000000 */
[----:B------:R-:W-:Y:S01]  /*1c20*/  UISETP.NE.AND UP0, UPT, UR4, URZ, UPT ;  /* 0x000000ff0400728c */ /* 0x000fe2000bf05270 */
[----:B------:R-:W-:Y:S02]  /*1c30*/  VIADD R9, R9, 0x1 ;  /* 0x0000000109097836 */ /* 0x000fe40000000000 */
[----:B0-----:R-:W-:Y:S01]  /*1c40*/  IMAD.MOV.U32 R11, RZ, RZ, R17 ;  /* 0x000000ffff0b7224 */ /* 0x001fe200078e0011 */
[----:B--2---:R0:W1:Y:S02]  /*1c50*/  F2F.F64.F32 R14, R10 ;  /* 0x0000000a000e7310 */ /* 0x0040640000201800 */
[----:B0-----:R-:W-:-:S06]  /*1c60*/  IMAD.MOV.U32 R10, RZ, RZ, R16 ;  /* 0x000000ffff0a7224 */ /* 0x001fcc00078e0010 */
[C---:B-1----:R-:W-:Y:S02]  /*1c70*/  DADD R16, R14.reuse, R10 ;  /* 0x000000000e107229 */ /* 0x042fe4000000000a */
[----:B------:R-:W-:-:S08]  /*1c80*/  DADD R20, R14, R20 ;  /* 0x000000000e147229 */ /* 0x000fd00000000014 */
[----:B------:R-:W-:Y:S02]  /*1c90*/  FSEL R16, R10, R16, !P0 ;  /* 0x000000100a107208 */ /* 0x000fe40004000000 */
[----:B------:R-:W-:Y:S01]  /*1ca0*/  FSEL R17, R11, R17, !P0 ;  /* 0x000000110b117208 */ /* 0x000fe20004000000 */
[----:B------:R-:W-:Y:S06]  /*1cb0*/  BRA.U UP0, `(.L_x_120) ;  /* 0xfffffffd00c47547 */ /* 0x000fec000b83ffff */
.L_x_117:
[----:B------:R-:W0:Y:S01]  /*1cc0*/  I2F.F64.U32 R14, R7 ;  /* 0x00000007000e7312 */ /* 0x000e220000201800 */
[----:B------:R-:W-:Y:S02]  /*1cd0*/  IMAD.MOV.U32 R8, RZ, RZ, 0x1 ;  /* 0x00000001ff087424 */ /* 0x000fe400078e00ff */
[----:B------:R-:W-:Y:S02]  /*1ce0*/  IMAD.MOV.U32 R18, RZ, RZ, R16 ;  /* 0x000000ffff127224 */ /* 0x000fe400078e0010 */
[----:B------:R-:W-:-:S05]  /*1cf0*/  IMAD.MOV.U32 R19, RZ, RZ, R17 ;  /* 0x000000ffff137224 */ /* 0x000fca00078e0011 */
[----:B------:R-:W-:Y:S01]  /*1d00*/  FSETP.GEU.AND P1, PT, |R19|, 6.5827683646048100446e-37, PT ;  /* 0x036000001300780b */ /* 0x000fe20003f2e200 */
        /* <DEDUP_REMOVED lines=15> */
[----:B------:R-:W-:Y:S02]  /*1e00*/  IMAD.MOV.U32 R16, RZ, RZ, R14 ;  /* 0x000000ffff107224 */ /* 0x000fe400078e000e */
[----:B------:R-:W-:-:S07]  /*1e10*/  IMAD.MOV.U32 R9, RZ, RZ, R15 ;  /* 0x000000ffff097224 */ /* 0x000fce00078e000f */
[----:B------:R-:W-:Y:S05]  /*1e20*/  CALL.REL.NOINC `($__internal_3_$__cuda_sm20_div_rn_f64_full) ;  /* 0x0000001c00a87944 */ /* 0x000fea0003c00000 */
.L_x_121:
[----:B------:R-:W0:Y:S01]  /*1e30*/  I2F.F64.U32 R16, UR12 ;  /* 0x0000000c00107d12 */ /* 0x000e220008201800 */
[----:B------:R-:W-:Y:S01]  /*1e40*/  IMAD.MOV.U32 R10, RZ, RZ, 0x1 ;  /* 0x00000001ff0a7424 */ /* 0x000fe200078e00ff */
[----:B------:R-:W-:-:S06]  /*1e50*/  FSETP.GEU.AND P1, PT, |R21|, 6.5827683646048100446e-37, PT ;  /* 0x036000001500780b */ /* 0x000fcc0003f2e200 */
        /* <DEDUP_REMOVED lines=8> */
[----:B------:R-:W-:Y:S01]  /*1ee0*/  DFMA R10, R10, R18, R14 ;  /* 0x000000120a0a722b */ /* 0x000fe2000000000e */
[----:B------:R-:W-:Y:S02]  /*1ef0*/  IMAD.MOV.U32 R14, RZ, RZ, R8 ;  /* 0x000000ffff0e7224 */ /* 0x000fe400078e0008 */
[----:B------:R-:W-:-:S07]  /*1f00*/  IMAD.MOV.U32 R15, RZ, RZ, R9 ;  /* 0x000000ffff0f7224 */ /* 0x000fce00078e0009 */
[----:B------:R-:W-:-:S05]  /*1f10*/  FFMA R0, RZ, R17, R11 ;  /* 0x00000011ff007223 */ /* 0x000fca000000000b */
[----:B------:R-:W-:-:S13]  /*1f20*/  FSETP.GT.AND P0, PT, |R0|, 1.469367938527859385e-39, PT ;  /* 0x001000000000780b */ /* 0x000fda0003f04200 */
[----:B------:R-:W-:Y:S05]  /*1f30*/  @P0 BRA P1, `(.L_x_122) ;  /* 0x00000000001c0947 */ /* 0x000fea0000800000 */
[----:B------:R-:W-:Y:S01]  /*1f40*/  IMAD.MOV.U32 R6, RZ, RZ, R20 ;  /* 0x000000ffff067224 */ /* 0x000fe200078e0014 */
[----:B------:R-:W-:Y:S01]  /*1f50*/  MOV R0, 0x1f90 ;  /* 0x00001f9000007802 */ /* 0x000fe20000000f00 */
[----:B------:R-:W-:Y:S02]  /*1f60*/  IMAD.MOV.U32 R11, RZ, RZ, R21 ;  /* 0x000000ffff0b7224 */ /* 0x000fe400078e0015 */
[----:B------:R-:W-:-:S07]  /*1f70*/  IMAD.MOV.U32 R9, RZ, RZ, R17 ;  /* 0x000000ffff097224 */ /* 0x000fce00078e0011 */
[----:B------:R-:W-:Y:S05]  /*1f80*/  CALL.REL.NOINC `($__internal_3_$__cuda_sm20_div_rn_f64_full) ;  /* 0x0000001c00507944 */ /* 0x000fea0003c00000 */
[----:B------:R-:W-:Y:S02]  /*1f90*/  IMAD.MOV.U32 R10, RZ, RZ, R8 ;  /* 0x000000ffff0a7224 */ /* 0x000fe400078e0008 */
[----:B------:R-:W-:-:S07]  /*1fa0*/  IMAD.MOV.U32 R11, RZ, RZ, R9 ;  /* 0x000000ffff0b7224 */ /* 0x000fce00078e0009 */
.L_x_122:
[----:B------:R-:W-:Y:S01]  /*1fb0*/  ISETP.LT.U32.AND P0, PT, R7, UR12, PT ;  /* 0x0000000c07007c0c */ /* 0x000fe2000bf01070 */
[----:B------:R-:W-:Y:S02]  /*1fc0*/  IMAD.MOV.U32 R20, RZ, RZ, R10 ;  /* 0x000000ffff147224 */ /* 0x000fe400078e000a */
[----:B------:R-:W-:-:S10]  /*1fd0*/  IMAD.MOV.U32 R21, RZ, RZ, R11 ;  /* 0x000000ffff157224 */ /* 0x000fd400078e000b */
[----:B------:R-:W-:Y:S05]  /*1fe0*/  @!P0 BRA `(.L_x_123) ;  /* 0x0000000800748947 */ /* 0x000fea0003800000 */
[----:B------:R-:W0:Y:S02]  /*1ff0*/  LDCU UR4, c[0x0][0x394] ;  /* 0x00007280ff0477ac */ /* 0x000e240008000800 */
[----:B0-----:R-:W-:Y:S02]  /*2000*/  IMAD.U32 R9, RZ, RZ, UR4 ;  /* 0x00000004ff097e24 */ /* 0x001fe4000f8e00ff */
[----:B------:R-:W-:-:S03]  /*2010*/  VIADD R0, R7, UR4 ;  /* 0x0000000407007c36 */ /* 0x000fc60008000000 */
[----:B------:R-:W-:-:S04]  /*2020*/  VIADDMNMX R22, R22, R9, UR6, !PT ;  /* 0x0000000616167e46 */ /* 0x000fc8000f800109 */
[----:B------:R-:W-:Y:S01]  /*2030*/  IADD3 R6, PT, PT, R7, UR4, -R22 ;  /* 0x0000000407067c10 */ /* 0x000fe2000fffe816 */
[----:B------:R-:W-:-:S03]  /*2040*/  IMAD.IADD R7, R22, 0x1, -R0 ;  /* 0x0000000116077824 */ /* 0x000fc600078e0a00 */
[----:B------:R-:W-:Y:S02]  /*2050*/  ISETP.GT.U32.AND P0, PT, R6, -0x10, PT ;  /* 0xfffffff00600780c */ /* 0x000fe40003f04070 */
[----:B------:R-:W-:-:S11]  /*2060*/  LOP3.LUT P1, R8, R7, 0xf, RZ, 0xc0, !PT ;  /* 0x0000000f07087812 */ /* 0x000fd6000782c0ff */
[----:B------:R-:W-:Y:S05]  /*2070*/  @P0 BRA `(.L_x_124) ;  /* 0x0000000400200947 */ /* 0x000fea0003800000 */
[----:B------:R-:W-:-:S05]  /*2080*/  LOP3.LUT R9, R7, 0xfffffff0, RZ, 0xc0, !PT ;  /* 0xfffffff007097812 */ /* 0x000fca00078ec0ff */
[----:B------:R-:W-:-:S07]  /*2090*/  IMAD.MOV R9, RZ, RZ, -R9 ;  /* 0x000000ffff097224 */ /* 0x000fce00078e0a09 */
.L_x_125:
[----:B------:R-:W0:Y:S02]  /*20a0*/  LDC.64 R34, c[0x0][0x380] ;  /* 0x0000e000ff227b82 */ /* 0x000e240000000a00 */
        /* <DEDUP_REMOVED lines=17> */
[----:B------:R-:W-:-:S02]  /*21c0*/  VIADD R9, R9, 0x10 ;  /* 0x0000001009097836 */ /* 0x000fc40000000000 */
[----:B------:R-:W-:-:S03]  /*21d0*/  VIADD R0, R0, 0x10 ;  /* 0x0000001000007836 */ /* 0x000fc60000000000 */
[----:B------:R-:W-:Y:S01]  /*21e0*/  ISETP.NE.AND P0, PT, R9, RZ, PT ;  /* 0x000000ff0900720c */ /* 0x000fe20003f05270 */
[----:B--2---:R-:W0:Y:S08]  /*21f0*/  F2F.F64.F32 R26, R37 ;  /* 0x00000025001a7310 */ /* 0x004e300000201800 */
[----:B---3--:R-:W1:Y:S01]  /*2200*/  F2F.F64.F32 R24, R24 ;  /* 0x0000001800187310 */ /* 0x008e620000201800 */
[----:B0-----:R-:W-:-:S07]  /*2210*/  DMUL R26, R26, R4 ;  /* 0x000000041a1a7228 */ /* 0x001fce0000000000 */
[----:B----4-:R-:W0:Y:S01]  /*2220*/  F2F.F64.F32 R22, R36 ;  /* 0x0000002400167310 */ /* 0x010e220000201800 */
[----:B-1----:R-:W-:Y:S02]  /*2230*/  DMUL R24, R24, R4 ;  /* 0x0000000418187228 */ /* 0x002fe40000000000 */
[----:B------:R-:W-:-:S05]  /*2240*/  DFMA R14, R12, R14, R26 ;  /* 0x0000000e0c0e722b */ /* 0x000fca000000001a */
[----:B-----5:R-:W1:Y:S01]  /*2250*/  F2F.F64.F32 R26, R33 ;  /* 0x00000021001a7310 */ /* 0x020e620000201800 */
[----:B0-----:R-:W-:Y:S02]  /*2260*/  DMUL R22, R22, R4 ;  /* 0x0000000416167228 */ /* 0x001fe40000000000 */
[----:B------:R-:W-:-:S05]  /*2270*/  DFMA R14, R12, R14, R24 ;  /* 0x0000000e0c0e722b */ /* 0x000fca0000000018 */
[----:B------:R-:W0:Y:S03]  /*2280*/  F2F.F64.F32 R24, R32 ;  /* 0x0000002000187310 */ /* 0x000e260000201800 */
[----:B------:R-:W-:Y:S02]  /*2290*/  DFMA R14, R12, R14, R22 ;  /* 0x0000000e0c0e722b */ /* 0x000fe40000000016 */
[----:B-1----:R-:W-:-:S03]  /*22a0*/  DMUL R26, R26, R4 ;  /* 0x000000041a1a7228 */ /* 0x002fc60000000000 */
[----:B------:R-:W1:Y:S01]  /*22b0*/  F2F.F64.F32 R22, R31 ;  /* 0x0000001f00167310 */ /* 0x000e620000201800 */
[----:B0-----:R-:W-:-:S04]  /*22c0*/  DMUL R24, R24, R4 ;  /* 0x0000000418187228 */ /* 0x001fc80000000000 */
[----:B------:R-:W-:-:S03]  /*22d0*/  DFMA R14, R12, R14, R26 ;  /* 0x0000000e0c0e722b */ /* 0x000fc6000000001a */
[----:B------:R-:W0:Y:S01]  /*22e0*/  F2F.F64.F32 R26, R30 ;  /* 0x0000001e001a7310 */ /* 0x000e220000201800 */
[----:B-1----:R-:W-:-:S04]  /*22f0*/  DMUL R22, R22, R4 ;  /* 0x0000000416167228 */ /* 0x002fc80000000000 */
[----:B------:R-:W-:-:S03]  /*2300*/  DFMA R14, R12, R14, R24 ;  /* 0x0000000e0c0e722b */ /* 0x000fc60000000018 */
[----:B------:R-:W1:Y:S05]  /*2310*/  F2F.F64.F32 R24, R29 ;  /* 0x0000001d00187310 */ /* 0x000e6a0000201800 */
[----:B------:R-:W-:Y:S02]  /*2320*/  DFMA R14, R12, R14, R22 ;  /* 0x0000000e0c0e722b */ /* 0x000fe40000000016 */
[-C--:B0-----:R-:W-:Y:S01]  /*2330*/  DMUL R26, R26, R4.reuse ;  /* 0x000000041a1a7228 */ /* 0x081fe20000000000 */
[----:B------:R-:W0:Y:S01]  /*2340*/  F2F.F64.F32 R22, R28 ;  /* 0x0000001c00167310 */ /* 0x000e220000201800 */
[----:B-1----:R-:W-:-:S06]  /*2350*/  DMUL R24, R24, R4 ;  /* 0x0000000418187228 */ /* 0x002fcc0000000000 */
[C---:B------:R-:W-:Y:S02]  /*2360*/  DFMA R14, R12.reuse, R14, R26 ;  /* 0x0000000e0c0e722b */ /* 0x040fe4000000001a */
[----:B------:R-:W1:Y:S06]  /*2370*/  F2F.F64.F32 R26, R19 ;  /* 0x00000013001a7310 */ /* 0x000e6c0000201800 */
[----:B------:R-:W-:Y:S02]  /*2380*/  DFMA R14, R12, R14, R24 ;  /* 0x0000000e0c0e722b */ /* 0x000fe40000000018 */
[-C--:B0-----:R-:W-:Y:S01]  /*2390*/  DMUL R24, R22, R4.reuse ;  /* 0x0000000416187228 */ /* 0x081fe20000000000 */
[----:B------:R-:W0:Y:S01]  /*23a0*/  F2F.F64.F32 R22, R18 ;  /* 0x0000001200167310 */ /* 0x000e220000201800 */
[----:B-1----:R-:W-:-:S06]  /*23b0*/  DMUL R26, R26, R4 ;  /* 0x000000041a1a7228 */ /* 0x002fcc0000000000 */
[C---:B------:R-:W-:Y:S01]  /*23c0*/  DFMA R24, R12.reuse, R14, R24 ;  /* 0x0000000e0c18722b */ /* 0x040fe20000000018 */
[----:B------:R-:W1:Y:S07]  /*23d0*/  F2F.F64.F32 R18, R6 ;  /* 0x0000000600127310 */ /* 0x000e6e0000201800 */
[----:B------:R-:W-:Y:S01]  /*23e0*/  DFMA R24, R12, R24, R26 ;  /* 0x000000180c18722b */ /* 0x000fe2000000001a */
[----:B------:R-:W2:Y:S01]  /*23f0*/  F2F.F64.F32 R14, R17 ;  /* 0x00000011000e7310 */ /* 0x000ea20000201800 */
[----:B0-----:R-:W-:-:S02]  /*2400*/  DMUL R26, R22, R4 ;  /* 0x00000004161a7228 */ /* 0x001fc40000000000 */
[----:B-1----:R-:W-:-:S05]  /*2410*/  DMUL R18, R18, R4 ;  /* 0x0000000412127228 */ /* 0x002fca0000000000 */
[----:B------:R-:W0:Y:S01]  /*2420*/  F2F.F64.F32 R22, R16 ;  /* 0x0000001000167310 */ /* 0x000e220000201800 */
[----:B------:R-:W-:Y:S02]  /*2430*/  DFMA R24, R12, R24, R26 ;  /* 0x000000180c18722b */ /* 0x000fe4000000001a */
[----:B--2---:R-:W-:-:S05]  /*2440*/  DMUL R26, R14, R4 ;  /* 0x000000040e1a7228 */ /* 0x004fca0000000000 */
[----:B------:R-:W1:Y:S03]  /*2450*/  F2F.F64.F32 R14, R10 ;  /* 0x0000000a000e7310 */ /* 0x000e660000201800 */
[----:B------:R-:W-:Y:S02]  /*2460*/  DFMA R24, R12, R24, R26 ;  /* 0x000000180c18722b */ /* 0x000fe4000000001a */
[-C--:B0-----:R-:W-:Y:S02]  /*2470*/  DMUL R22, R22, R4.reuse ;  /* 0x0000000416167228 */ /* 0x081fe40000000000 */
[----:B-1----:R-:W-:-:S06]  /*2480*/  DMUL R14, R14, R4 ;  /* 0x000000040e0e7228 */ /* 0x002fcc0000000000 */
[C---:B------:R-:W-:Y:S01]  /*2490*/  DFMA R22, R12.reuse, R24, R22 ;  /* 0x000000180c16722b */ /* 0x040fe20000000016 */
[----:B------:R-:W0:Y:S07]  /*24a0*/  F2F.F64.F32 R24, R11 ;  /* 0x0000000b00187310 */ /* 0x000e2e0000201800 */
[----:B------:R-:W-:-:S08]  /*24b0*/  DFMA R14, R12, R22, R14 ;  /* 0x000000160c0e722b */ /* 0x000fd0000000000e */
[----:B------:R-:W-:Y:S02]  /*24c0*/  DFMA R14, R12, R14, R18 ;  /* 0x0000000e0c0e722b */ /* 0x000fe40000000012 */
[----:B0-----:R-:W-:-:S08]  /*24d0*/  DMUL R24, R24, R4 ;  /* 0x0000000418187228 */ /* 0x001fd00000000000 */
[----:B------:R-:W-:Y:S01]  /*24e0*/  DFMA R14, R12, R14, R24 ;  /* 0x0000000e0c0e722b */ /* 0x000fe20000000018 */
[----:B------:R-:W-:Y:S10]  /*24f0*/  @P0 BRA `(.L_x_125) ;  /* 0xfffffff800e80947 */ /* 0x000ff4000383ffff */
.L_x_124:
[----:B------:R-:W-:Y:S05]  /*2500*/  @!P1 BRA `(.L_x_123) ;  /* 0x00000004002c9947 */ /* 0x000fea0003800000 */
[----:B------:R-:W-:Y:S02]  /*2510*/  ISETP.GE.U32.AND P0, PT, R8, 0x8, PT ;  /* 0x000000080800780c */ /* 0x000fe40003f06070 */
[----:B------:R-:W-:-:S04]  /*2520*/  LOP3.LUT R17, R7, 0x7, RZ, 0xc0, !PT ;  /* 0x0000000707117812 */ /* 0x000fc800078ec0ff */
[----:B------:R-:W-:-:S07]  /*2530*/  ISETP.NE.AND P1, PT, R17, RZ, PT ;  /* 0x000000ff1100720c */ /* 0x000fce0003f25270 */
[----:B------:R-:W-:Y:S06]  /*2540*/  @!P0 BRA `(.L_x_126) ;  /* 0x00000000008c8947 */ /* 0x000fec0003800000 */
        /* <DEDUP_REMOVED lines=8> */
[----:B------:R0:W5:Y:S04]  /*25d0*/  LDG.E.CONSTANT R6, desc[UR14][R22.64+0x18] ;  /* 0x0000180e16067981 */ /* 0x000168000c1e9900 */
[----:B------:R-:W0:Y:S01]  /*25e0*/  LDG.E.CONSTANT R11, desc[UR14][R22.64+0x1c] ;  /* 0x00001c0e160b7981 */ /* 0x000e22000c1e9900 */
[----:B------:R-:W-:Y:S01]  /*25f0*/  VIADD R0, R0, 0x8 ;  /* 0x0000000800007836 */ /* 0x000fe20000000000 */
[----:B--2---:R-:W1:Y:S08]  /*2600*/  F2F.F64.F32 R8, R26 ;  /* 0x0000001a00087310 */ /* 0x004e700000201800 */
[----:B---3--:R-:W2:Y:S01]  /*2610*/  F2F.F64.F32 R18, R27 ;  /* 0x0000001b00127310 */ /* 0x008ea20000201800 */
[----:B-1----:R-:W-:-:S07]  /*2620*/  DMUL R24, R8, R4 ;  /* 0x0000000408187228 */ /* 0x002fce0000000000 */
[----:B----4-:R-:W1:Y:S01]  /*2630*/  F2F.F64.F32 R8, R28 ;  /* 0x0000001c00087310 */ /* 0x010e620000201800 */
[----:B------:R-:W-:Y:S02]  /*2640*/  DFMA R24, R12, R14, R24 ;  /* 0x0000000e0c18722b */ /* 0x000fe40000000018 */
[----:B--2---:R-:W-:-:S05]  /*2650*/  DMUL R18, R18, R4 ;  /* 0x0000000412127228 */ /* 0x004fca0000000000 */
[----:B-----5:R-:W2:Y:S01]  /*2660*/  F2F.F64.F32 R14, R29 ;  /* 0x0000001d000e7310 */ /* 0x020ea20000201800 */
[----:B-1----:R-:W-:Y:S02]  /*2670*/  DMUL R8, R8, R4 ;  /* 0x0000000408087228 */ /* 0x002fe40000000000 */
[----:B------:R-:W-:-:S05]  /*2680*/  DFMA R18, R12, R24, R18 ;  /* 0x000000180c12722b */ /* 0x000fca0000000012 */
[----:B0-----:R-:W0:Y:S01]  /*2690*/  F2F.F64.F32 R22, R11 ;  /* 0x0000000b00167310 */ /* 0x001e220000201800 */
[----:B--2---:R-:W-:-:S07]  /*26a0*/  DMUL R14, R14, R4 ;  /* 0x000000040e0e7228 */ /* 0x004fce0000000000 */
[----:B------:R-:W1:Y:S01]  /*26b0*/  F2F.F64.F32 R24, R16 ;  /* 0x0000001000187310 */ /* 0x000e620000201800 */
[----:B------:R-:W-:Y:S02]  /*26c0*/  DFMA R8, R12, R18, R8 ;  /* 0x000000120c08722b */ /* 0x000fe40000000008 */
[----:B0-----:R-:W-:-:S05]  /*26d0*/  DMUL R22, R22, R4 ;  /* 0x0000000416167228 */ /* 0x001fca0000000000 */
[----:B------:R-:W0:Y:S01]  /*26e0*/  F2F.F64.F32 R18, R10 ;  /* 0x0000000a00127310 */ /* 0x000e220000201800 */
[----:B------:R-:W-:Y:S02]  /*26f0*/  DFMA R8, R12, R8, R14 ;  /* 0x000000080c08722b */ /* 0x000fe4000000000e */
[----:B-1----:R-:W-:-:S05]  /*2700*/  DMUL R24, R24, R4 ;  /* 0x0000000418187228 */ /* 0x002fca0000000000 */
[----:B------:R-:W1:Y:S03]  /*2710*/  F2F.F64.F32 R14, R6 ;  /* 0x00000006000e7310 */ /* 0x000e660000201800 */
[----:B------:R-:W-:Y:S02]  /*2720*/  DFMA R8, R12, R8, R24 ;  /* 0x000000080c08722b */ /* 0x000fe40000000018 */
[-C--:B0-----:R-:W-:Y:S02]  /*2730*/  DMUL R18, R18, R4.reuse ;  /* 0x0000000412127228 */ /* 0x081fe40000000000 */
[----:B-1----:R-:W-:-:S06]  /*2740*/  DMUL R14, R14, R4 ;  /* 0x000000040e0e7228 */ /* 0x002fcc0000000000 */
[----:B------:R-:W-:-:S08]  /*2750*/  DFMA R8, R12, R8, R18 ;  /* 0x000000080c08722b */ /* 0x000fd00000000012 */
[----:B------:R-:W-:-:S08]  /*2760*/  DFMA R14, R12, R8, R14 ;  /* 0x000000080c0e722b */ /* 0x000fd0000000000e */
[----:B------:R-:W-:-:S11]  /*2770*/  DFMA R14, R12, R14, R22 ;  /* 0x0000000e0c0e722b */ /* 0x000fd60000000016 */
.L_x_126:
        /* <DEDUP_REMOVED lines=20> */
[----:B------:R-:W-:Y:S02]  /*28c0*/  DFMA R10, R12, R10, R16 ;  /* 0x0000000a0c0a722b */ /* 0x000fe40000000010 */
[----:B-1----:R-:W-:-:S06]  /*28d0*/  DMUL R14, R14, R4 ;  /* 0x000000040e0e7228 */ /* 0x002fcc0000000000 */
[----:B------:R-:W-:-:S08]  /*28e0*/  DFMA R10, R12, R10, R18 ;  /* 0x0000000a0c0a722b */ /* 0x000fd00000000012 */
[----:B------:R-:W-:-:S11]  /*28f0*/  DFMA R14, R12, R10, R14 ;  /* 0x0000000a0c0e722b */ /* 0x000fd6000000000e */
.L_x_127:
[----:B------:R-:W-:Y:S05]  /*2900*/  @!P1 BRA `(.L_x_123) ;  /* 0x00000000002c9947 */ /* 0x000fea0003800000 */
[----:B------:R-:W0:Y:S01]  /*2910*/  LDC.64 R8, c[0x0][0x380] ;  /* 0x0000e000ff087b82 */ /* 0x000e220000000a00 */
[----:B------:R-:W-:-:S07]  /*2920*/  IMAD.MOV R16, RZ, RZ, -R7 ;  /* 0x000000ffff107224 */ /* 0x000fce00078e0a07 */
.L_x_128:
[----:B0-----:R-:W-:-:S06]  /*2930*/  IMAD.WIDE R6, R0, 0x4, R8 ;  /* 0x0000000400067825 */ /* 0x001fcc00078e0208 */
[----:B------:R-:W2:Y:S01]  /*2940*/  LDG.E.CONSTANT R6, desc[UR14][R6.64] ;  /* 0x0000000e06067981 */ /* 0x000ea2000c1e9900 */
[----:B------:R-:W-:Y:S01]  /*2950*/  IADD3 R16, PT, PT, R16, 0x1, RZ ;  /* 0x0000000110107810 */ /* 0x000fe20007ffe0ff */
[----:B------:R-:W-:-:S03]  /*2960*/  VIADD R0, R0, 0x1 ;  /* 0x0000000100007836 */ /* 0x000fc60000000000 */
[----:B------:R-:W-:Y:S01]  /*2970*/  ISETP.NE.AND P0, PT, R16, RZ, PT ;  /* 0x000000ff1000720c */ /* 0x000fe20003f05270 */
[----:B--2---:R-:W0:Y:S02]  /*2980*/  F2F.F64.F32 R10, R6 ;  /* 0x00000006000a7310 */ /* 0x004e240000201800 */
[----:B0-----:R-:W-:-:S08]  /*2990*/  DMUL R10, R10, R4 ;  /* 0x000000040a0a7228 */ /* 0x001fd00000000000 */
[----:B------:R-:W-:Y:S02]  /*29a0*/  DFMA R14, R12, R14, R10 ;  /* 0x0000000e0c0e722b */ /* 0x000fe4000000000a */
[----:B------:R-:W-:Y:S09]  /*29b0*/  @P0 BRA `(.L_x_128) ;  /* 0xfffffffc00dc0947 */ /* 0x000ff2000383ffff */
.L_x_123:
[----:B------:R-:W-:Y:S01]  /*29c0*/  DSETP.NE.AND P0, PT, |R20|, +INF , PT ;  /* 0x7ff000001400742a */ /* 0x000fe20003f05200 */
[----:B------:R-:W-:Y:S01]  /*29d0*/  BSSY.RECONVERGENT B1, `(.L_x_129) ;  /* 0x000001f000017945 */ /* 0x000fe20003800200 */
[----:B------:R-:W-:-:S04]  /*29e0*/  IMAD.MOV.U32 R9, RZ, RZ, 0x7fffffff ;  /* 0x7fffffffff097424 */ /* 0x000fc800078e00ff */
        /* <DEDUP_REMOVED lines=24> */
.L_x_132:
[----:B------:R-:W-:Y:S05]  /*2b70*/  BSYNC.RECONVERGENT B2 ;  /* 0x0000000000027941 */ /* 0x000fea0003800200 */
.L_x_131:
[----:B------:R-:W-:Y:S02]  /*2b80*/  IMAD.MOV.U32 R6, RZ, RZ, 0x0 ;  /* 0x00000000ff067424 */ /* 0x000fe400078e00ff */
[----:B------:R-:W-:-:S06]  /*2b90*/  IMAD.MOV.U32 R7, RZ, RZ, 0x40590000 ;  /* 0x40590000ff077424 */ /* 0x000fcc00078e00ff */
[----:B------:R-:W-:-:S10]  /*2ba0*/  DFMA R8, R8, R6, -100 ;  /* 0xc05900000808742b */ /* 0x000fd40000000006 */
[----:B------:R0:W1:Y:S02]  /*2bb0*/  F2F.F32.F64 R9, R8 ;  /* 0x0000000800097310 */ /* 0x0000640000301000 */
.L_x_130:
[----:B------:R-:W-:Y:S05]  /*2bc0*/  BSYNC.RECONVERGENT B1 ;  /* 0x0000000000017941 */ /* 0x000fea0003800200 */
.L_x_129:
[----:B------:R-:W2:Y:S01]  /*2bd0*/  LDCU UR9, c[0x0][0x390] ;  /* 0x00007200ff0977ac */ /* 0x000ea20008000800 */
[----:B------:R-:W3:Y:S01]  /*2be0*/  LDCU.64 UR10, c[0x0][0x3b0] ;  /* 0x00007600ff0a77ac */ /* 0x000ee20008000a00 */
[----:B------:R-:W-:-:S04]  /*2bf0*/  UIADD3 UR7, UP0, UPT, UR5, UR6, URZ ;  /* 0x0000000605077290 */ /* 0x000fc8000ff1e0ff */
[----:B------:R-:W-:Y:S02]  /*2c00*/  ULEA.HI.X.SX32 UR8, UR6, URZ, 0x1, UP0 ;  /* 0x000000ff06087291 */ /* 0x000fe400080f0eff */
[----:B--2---:R-:W-:Y:S02]  /*2c10*/  UISETP.GE.AND UP0, UPT, UR6, UR9, UPT ;  /* 0x000000090600728c */ /* 0x004fe4000bf06270 */
[----:B---3--:R-:W-:-:S04]  /*2c20*/  ULEA UR4, UP1, UR7, UR10, 0x2 ;  /* 0x0000000a07047291 */ /* 0x008fc8000f8210ff */
[----:B------:R-:W-:Y:S01]  /*2c30*/  PLOP3.LUT P0, PT, PT, PT, UP0, 0x80, 0x8 ;  /* 0x000000000008781c */ /* 0x000fe20003f0f008 */
[----:B------:R-:W-:Y:S01]  /*2c40*/  ULEA.HI.X UR7, UR7, UR11, UR8, 0x2, UP1 ;  /* 0x0000000b07077291 */ /* 0x000fe200088f1408 */
[----:B------:R-:W-:-:S05]  /*2c50*/  IMAD.U32 R6, RZ, RZ, UR4 ;  /* 0x00000004ff067e24 */ /* 0x000fca000f8e00ff */
[----:B------:R-:W-:-:S05]  /*2c60*/  IMAD.U32 R7, RZ, RZ, UR7 ;  /* 0x00000007ff077e24 */ /* 0x000fca000f8e00ff */
[----:B-1----:R1:W-:Y:S01]  /*2c70*/  STG.E desc[UR14][R6.64+-0x4], R9 ;  /* 0xfffffc0906007986 */ /* 0x0023e2000c10190e */
[----:B------:R-:W-:Y:S05]  /*2c80*/  @P0 EXIT ;  /* 0x000000000000094d */ /* 0x000fea0003800000 */
[----:B------:R-:W-:-:S04]  /*2c90*/  UIADD3 UR4, UPT, UPT, -UR6, UR9, URZ ;  /* 0x0000000906047290 */ /* 0x000fc8000fffe1ff */
[----:B------:R-:W-:-:S09]  /*2ca0*/  ULOP3.LUT UP0, UR4, UR4, 0x3, URZ, 0xc0, !UPT ;  /* 0x0000000304047892 */ /* 0x000fd2000f80c0ff */
[----:B------:R-:W-:Y:S05]  /*2cb0*/  BRA.U !UP0, `(.L_x_133) ;  /* 0x0000000108dc7547 */ /* 0x000fea000b800000 */
[----:B------:R-:W2:Y:S01]  /*2cc0*/  LDC.64 R22, c[0x0][0x3b0] ;  /* 0x0000ec00ff167b82 */ /* 0x000ea20000000a00 */
[----:B------:R-:W-:Y:S01]  /*2cd0*/  UIADD3 UR7, UPT, UPT, UR5, UR6, URZ ;  /* 0x0000000605077290 */ /* 0x000fe2000fffe0ff */
[----:B------:R-:W3:Y:S05]  /*2ce0*/  LDCU.64 UR10, c[0x0][0x380] ;  /* 0x00007000ff0a77ac */ /* 0x000eea0008000a00 */
[----:B-1----:R-:W-:Y:S01]  /*2cf0*/  IMAD.U32 R7, RZ, RZ, UR7 ;  /* 0x00000007ff077e24 */ /* 0x002fe2000f8e00ff */
[----:B------:R-:W-:-:S12]  /*2d00*/  UIADD3 UR4, UPT, UPT, -UR4, URZ, URZ ;  /* 0x000000ff04047290 */ /* 0x000fd8000fffe1ff */
.L_x_138:
[----:B---3--:R-:W-:-:S06]  /*2d10*/  UIMAD.WIDE UR8, UR6, 0x4, UR10 ;  /* 0x00000004060878a5 */ /* 0x008fcc000f8e020a */
[----:B------:R-:W-:Y:S02]  /*2d20*/  IMAD.U32 R18, RZ, RZ, UR8 ;  /* 0x00000008ff127e24 */ /* 0x000fe4000f8e00ff */
[----:B------:R-:W-:-:S05]  /*2d30*/  IMAD.U32 R19, RZ, RZ, UR9 ;  /* 0x00000009ff137e24 */ /* 0x000fca000f8e00ff */
[----:B------:R-:W0:Y:S01]  /*2d40*/  LDG.E.CONSTANT R18, desc[UR14][R18.64] ;  /* 0x0000000e12127981 */ /* 0x000e22000c1e9900 */
[----:B------:R-:W-:Y:S01]  /*2d50*/  DADD R16, -R2, 1 ;  /* 0x3ff0000002107429 */ /* 0x000fe20000000100 */
[----:B------:R-:W-:Y:S01]  /*2d60*/  BSSY.RECONVERGENT B1, `(.L_x_134) ;  /* 0x0000025000017945 */ /* 0x000fe20003800200 */
[----:B0---4-:R-:W0:Y:S02]  /*2d70*/  F2F.F64.F32 R8, R18 ;  /* 0x0000001200087310 */ /* 0x011e240000201800 */
        /* <DEDUP_REMOVED lines=29> */
[----:B--2---:R-:W-:Y:S05]  /*2f50*/  CALL.REL.NOINC `($__internal_3_$__cuda_sm20_div_rn_f64_full) ;  /* 0x0000000c005c7944 */ /* 0x004fea0003c00000 */
.L_x_137:
[----:B------:R-:W-:Y:S05]  /*2f60*/  BSYNC.RECONVERGENT B2 ;  /* 0x0000000000027941 */ /* 0x000fea0003800200 */
.L_x_136:
[----:B------:R-:W-:Y:S02]  /*2f70*/  IMAD.MOV.U32 R10, RZ, RZ, 0x0 ;  /* 0x00000000ff0a7424 */ /* 0x000fe400078e00ff */
[----:B------:R-:W-:-:S06]  /*2f80*/  IMAD.MOV.U32 R11, RZ, RZ, 0x40590000 ;  /* 0x40590000ff0b7424 */ /* 0x000fcc00078e00ff */
[----:B------:R-:W-:-:S06]  /*2f90*/  DFMA R8, R8, R10, -100 ;  /* 0xc05900000808742b */ /* 0x000fcc000000000a */
[----:B------:R0:W1:Y:S05]  /*2fa0*/  F2F.F32.F64 R11, R8 ;  /* 0x00000008000b7310 */ /* 0x00006a0000301000 */
.L_x_135:
[----:B------:R-:W-:Y:S05]  /*2fb0*/  BSYNC.RECONVERGENT B1 ;  /* 0x0000000000017941 */ /* 0x000fea0003800200 */
.L_x_134:
[C---:B0-2---:R-:W-:Y:S01]  /*2fc0*/  IMAD.WIDE R8, R7.reuse, 0x4, R22 ;  /* 0x0000000407087825 */ /* 0x045fe200078e0216 */
[----:B------:R-:W-:Y:S02]  /*2fd0*/  UIADD3 UR4, UPT, UPT, UR4, 0x1, URZ ;  /* 0x0000000104047890 */ /* 0x000fe4000fffe0ff */
[----:B------:R-:W-:Y:S01]  /*2fe0*/  UIADD3 UR6, UPT, UPT, UR6, 0x1, URZ ;  /* 0x0000000106067890 */ /* 0x000fe2000fffe0ff */
[----:B------:R-:W-:Y:S01]  /*2ff0*/  VIADD R7, R7, 0x1 ;  /* 0x0000000107077836 */ /* 0x000fe20000000000 */
[----:B-1----:R4:W-:Y:S01]  /*3000*/  STG.E desc[UR14][R8.64], R11 ;  /* 0x0000000b08007986 */ /* 0x0029e2000c10190e */
[----:B------:R-:W-:-:S09]  /*3010*/  UISETP.NE.AND UP0, UPT, UR4, URZ, UPT ;  /* 0x000000ff0400728c */ /* 0x000fd2000bf05270 */
[----:B------:R-:W-:Y:S05]  /*3020*/  BRA.U UP0, `(.L_x_138) ;  /* 0xfffffffd00387547 */ /* 0x000fea000b83ffff */
.L_x_133:
[----:B-1----:R-:W1:Y:S02]  /*3030*/  LDC.64 R6, c[0x0][0x390] ;  /* 0x0000e400ff067b82 */ /* 0x002e640000000a00 */
[----:B-1----:R-:W-:-:S04]  /*3040*/  IADD3 R0, PT, PT, R7, UR12, -R6 ;  /* 0x0000000c07007c10 */ /* 0x002fc8000fffe806 */
[----:B------:R-:W-:-:S13]  /*3050*/  ISETP.GT.U32.AND P0, PT, R0, -0x4, PT ;  /* 0xfffffffc0000780c */ /* 0x000fda0003f04070 */
[----:B------:R-:W-:Y:S05]  /*3060*/  @P0 EXIT ;  /* 0x000000000000094d */ /* 0x000fea0003800000 */
[----:B------:R-:W1:Y:S01]  /*3070*/  LDCU.64 UR10, c[0x0][0x380] ;  /* 0x00007000ff0a77ac */ /* 0x000e620008000a00 */
[----:B------:R-:W2:Y:S01]  /*3080*/  LDCU.64 UR12, c[0x0][0x3b0] ;  /* 0x00007600ff0c77ac */ /* 0x000ea20008000a00 */
[----:B------:R-:W3:Y:S01]  /*3090*/  LDCU UR16, c[0x0][0x390] ;  /* 0x00007200ff1077ac */ /* 0x000ee20008000800 */
[----:B-1----:R-:W-:Y:S02]  /*30a0*/  UIADD3 UR9, UP0, UPT, UR10, 0x8, URZ ;  /* 0x000000080a097890 */ /* 0x002fe4000ff1e0ff */
[----:B--2---:R-:W-:Y:S02]  /*30b0*/  UIADD3 UR7, UP1, UPT, UR12, 0x8, URZ ;  /* 0x000000080c077890 */ /* 0x004fe4000ff3e0ff */
[----:B------:R-:W-:Y:S02]  /*30c0*/  UIADD3.X UR10, UPT, UPT, URZ, UR11, URZ, UP0, !UPT ;  /* 0x0000000bff0a7290 */ /* 0x000fe400087fe4ff */
[----:B------:R-:W-:Y:S02]  /*30d0*/  UIADD3.X UR8, UPT, UPT, URZ, UR13, URZ, UP1, !UPT ;  /* 0x0000000dff087290 */ /* 0x000fe40008ffe4ff */
[----:B---3--:R-:W-:-:S12]  /*30e0*/  UIADD3 UR11, UPT, UPT, UR5, UR6, URZ ;  /* 0x00000006050b7290 */ /* 0x008fd8000fffe0ff */
.L_x_155:
[----:B------:R-:W-:Y:S01]  /*30f0*/  UMOV UR4, UR9 ;  /* 0x0000000900047c82 */ /* 0x000fe20008000000 */
[----:B------:R-:W-:Y:S02]  /*3100*/  UMOV UR5, UR10 ;  /* 0x0000000a00057c82 */ /* 0x000fe40008000000 */
[----:B------:R-:W-:-:S06]  /*3110*/  UIMAD.WIDE UR12, UR6, 0x4, UR4 ;  /* 0x00000004060c78a5 */ /* 0x000fcc000f8e0204 */
[----:B------:R-:W-:Y:S02]  /*3120*/  IMAD.U32 R16, RZ, RZ, UR12 ;  /* 0x0000000cff107e24 */ /* 0x000fe4000f8e00ff */
[----:B------:R-:W-:-:S05]  /*3130*/  IMAD.U32 R17, RZ, RZ, UR13 ;  /* 0x0000000dff117e24 */ /* 0x000fca000f8e00ff */
[----:B------:R-:W2:Y:S01]  /*3140*/  LDG.E.CONSTANT R16, desc[UR14][R16.64+-0x8] ;  /* 0xfffff80e10107981 */ /* 0x000ea2000c1e9900 */
[----:B-1--4-:R-:W-:Y:S01]  /*3150*/  DADD R10, -R2, 1 ;  /* 0x3ff00000020a7429 */ /* 0x012fe20000000100 */
[----:B------:R-:W-:Y:S01]  /*3160*/  BSSY.RECONVERGENT B1, `(.L_x_139) ;  /* 0x0000025000017945 */ /* 0x000fe20003800200 */
[----:B------:R-:W-:Y:S01]  /*3170*/  IMAD.MOV.U32 R19, RZ, RZ, 0x7fffffff ;  /* 0x7fffffffff137424 */ /* 0x000fe200078e00ff */
[----:B0-2---:R-:W0:Y:S02]  /*3180*/  F2F.F64.F32 R6, R16 ;  /* 0x0000001000067310 */ /* 0x005e240000201800 */
        /* <DEDUP_REMOVED lines=29> */
.L_x_142:
[----:B------:R-:W-:Y:S05]  /*3360*/  BSYNC.RECONVERGENT B2 ;  /* 0x0000000000027941 */ /* 0x000fea0003800200 */
.L_x_141:
[----:B------:R-:W-:Y:S02]  /*3370*/  IMAD.MOV.U32 R6, RZ, RZ, 0x0 ;  /* 0x00000000ff067424 */ /* 0x000fe400078e00ff */
[----:B------:R-:W-:-:S06]  /*3380*/  IMAD.MOV.U32 R7, RZ, RZ, 0x40590000 ;  /* 0x40590000ff077424 */ /* 0x000fcc00078e00ff */
[----:B------:R-:W-:-:S06]  /*3390*/  DFMA R8, R8, R6, -100 ;  /* 0xc05900000808742b */ /* 0x000fcc0000000006 */
[----:B------:R0:W1:Y:S05]  /*33a0*/  F2F.F32.F64 R19, R8 ;  /* 0x0000000800137310 */ /* 0x00006a0000301000 */
.L_x_140:
[----:B------:R-:W-:Y:S05]  /*33b0*/  BSYNC.RECONVERGENT B1 ;  /* 0x0000000000017941 */ /* 0x000fea0003800200 */
.L_x_139:
[----:B------:R-:W-:Y:S01]  /*33c0*/  IMAD.U32 R10, RZ, RZ, UR12 ;  /* 0x0000000cff0a7e24 */ /* 0x000fe2000f8e00ff */
[----:B------:R-:W-:-:S05]  /*33d0*/  MOV R11, UR13 ;  /* 0x0000000d000b7c02 */ /* 0x000fca0008000f00 */
[----:B------:R-:W2:Y:S01]  /*33e0*/  LDG.E.CONSTANT R10, desc[UR14][R10.64+-0x4] ;  /* 0xfffffc0e0a0a7981 */ /* 0x000ea2000c1e9900 */
[----:B0-----:R-:W-:Y:S01]  /*33f0*/  DADD R8, -R2, 1 ;  /* 0x3ff0000002087429 */ /* 0x001fe20000000100 */
[----:B------:R-:W-:Y:S01]  /*3400*/  UMOV UR4, UR7 ;  /* 0x0000000700047c82 */ /* 0x000fe20008000000 */
[----:B------:R-:W-:Y:S01]  /*3410*/  UMOV UR5, UR8 ;  /* 0x0000000800057c82 */ /* 0x000fe20008000000 */
[----:B------:R-:W-:Y:S01]  /*3420*/  BSSY.RECONVERGENT B1, `(.L_x_143) ;  /* 0x0000029000017945 */ /* 0x000fe20003800200 */
[----:B------:R-:W-:Y:S01]  /*3430*/  UIMAD.WIDE UR4, UR11, 0x4, UR4 ;  /* 0x000000040b0478a5 */ /* 0x000fe2000f8e0204 */
[----:B------:R-:W-:Y:S01]  /*3440*/  IMAD.MOV.U32 R17, RZ, RZ, 0x7fffffff ;  /* 0x7fffffffff117424 */ /* 0x000fe200078e00ff */
[----:B--2---:R-:W0:Y:S02]  /*3450*/  F2F.F64.F32 R6, R10 ;  /* 0x0000000a00067310 */ /* 0x004e240000201800 */
[C---:B0-----:R-:W-:Y:S02]  /*3460*/  DMUL R22, R6.reuse, R2 ;  /* 0x0000000206167228 */ /* 0x041fe40000000000 */
[----:B------:R-:W-:-:S06]  /*3470*/  DMUL R6, R6, R4 ;  /* 0x0000000406067228 */ /* 0x000fcc0000000000 */
[----:B------:R-:W-:Y:S02]  /*3480*/  DFMA R22, R8, R20, R22 ;  /* 0x000000140816722b */ /* 0x000fe40000000016 */
[----:B------:R-:W-:Y:S01]  /*3490*/  DFMA R14, R12, R14, R6 ;  /* 0x0000000e0c0e722b */ /* 0x000fe20000000006 */
[----:B------:R-:W-:Y:S02]  /*34a0*/  IMAD.U32 R8, RZ, RZ, UR4 ;  /* 0x00000004ff087e24 */ /* 0x000fe4000f8e00ff */
[----:B------:R-:W-:-:S03]  /*34b0*/  IMAD.U32 R9, RZ, RZ, UR5 ;  /* 0x00000005ff097e24 */ /* 0x000fc6000f8e00ff */
[----:B------:R-:W-:Y:S02]  /*34c0*/  DSETP.NE.AND P0, PT, |R22|, +INF , PT ;  /* 0x7ff000001600742a */ /* 0x000fe40003f05200 */
[----:B-1----:R0:W-:Y:S04]  /*34d0*/  STG.E desc[UR14][R8.64+-0x8], R19 ;  /* 0xfffff81308007986 */ /* 0x0021e8000c10190e */
[----:B------:R-:W-:-:S06]  /*34e0*/  DSETP.EQU.OR P0, PT, |R14|, +INF , !P0 ;  /* 0x7ff000000e00742a */ /* 0x000fcc000470a600 */
[----:B------:R-:W-:-:S14]  /*34f0*/  DSETP.EQ.OR P0, PT, R22, RZ, P0 ;  /* 0x000000ff1600722a */ /* 0x000fdc0000702400 */
[----:B0-----:R-:W-:Y:S05]  /*3500*/  @P0 BRA `(.L_x_144) ;  /* 0x0000000000680947 */ /* 0x001fea0003800000 */
        /* <DEDUP_REMOVED lines=21> */
.L_x_146:
[----:B------:R-:W-:Y:S05]  /*3660*/  BSYNC.RECONVERGENT B2 ;  /* 0x0000000000027941 */ /* 0x000fea0003800200 */
.L_x_145:
[----:B------:R-:W-:Y:S02]  /*3670*/  IMAD.MOV.U32 R6, RZ, RZ, 0x0 ;  /* 0x00000000ff067424 */ /* 0x000fe400078e00ff */
[----:B------:R-:W-:-:S06]  /*3680*/  IMAD.MOV.U32 R7, RZ, RZ, 0x40590000 ;  /* 0x40590000ff077424 */ /* 0x000fcc00078e00ff */
[----:B------:R-:W-:-:S06]  /*3690*/  DFMA R8, R8, R6, -100 ;  /* 0xc05900000808742b */ /* 0x000fcc0000000006 */
[----:B------:R0:W1:Y:S05]  /*36a0*/  F2F.F32.F64 R17, R8 ;  /* 0x0000000800117310 */ /* 0x00006a0000301000 */
.L_x_144:
[----:B------:R-:W-:Y:S05]  /*36b0*/  BSYNC.RECONVERGENT B1 ;  /* 0x0000000000017941 */ /* 0x000fea0003800200 */
.L_x_143:
[----:B------:R-:W-:Y:S02]  /*36c0*/  IMAD.U32 R10, RZ, RZ, UR12 ;  /* 0x0000000cff0a7e24 */ /* 0x000fe4000f8e00ff */
[----:B------:R-:W-:-:S05]  /*36d0*/  IMAD.U32 R11, RZ, RZ, UR13 ;  /* 0x0000000dff0b7e24 */ /* 0x000fca000f8e00ff */
[----:B------:R-:W2:Y:S01]  /*36e0*/  LDG.E.CONSTANT R10, desc[UR14][R10.64] ;  /* 0x0000000e0a0a7981 */ /* 0x000ea2000c1e9900 */
[----:B------:R-:W-:Y:S01]  /*36f0*/  DADD R20, -R2, 1 ;  /* 0x3ff0000002147429 */ /* 0x000fe20000000100 */
[----:B------:R-:W-:Y:S01]  /*3700*/  BSSY.RECONVERGENT B1, `(.L_x_147) ;  /* 0x0000028000017945 */ /* 0x000fe20003800200 */
        /* <DEDUP_REMOVED lines=34> */
.L_x_150:
[----:B------:R-:W-:Y:S05]  /*3930*/  BSYNC.RECONVERGENT B2 ;  /* 0x0000000000027941 */ /* 0x000fea0003800200 */
.L_x_149:
[----:B------:R-:W-:Y:S02]  /*3940*/  IMAD.MOV.U32 R6, RZ, RZ, 0x0 ;  /* 0x00000000ff067424 */ /* 0x000fe400078e00ff */
[----:B------:R-:W-:-:S06]  /*3950*/  IMAD.MOV.U32 R7, RZ, RZ, 0x40590000 ;  /* 0x40590000ff077424 */ /* 0x000fcc00078e00ff */
[----:B------:R-:W-:-:S06]  /*3960*/  DFMA R8, R8, R6, -100 ;  /* 0xc05900000808742b */ /* 0x000fcc0000000006 */
[----:B------:R0:W1:Y:S05]  /*3970*/  F2F.F32.F64 R19, R8 ;  /* 0x0000000800137310 */ /* 0x00006a0000301000 */
.L_x_148:
[----:B------:R-:W-:Y:S05]  /*3980*/  BSYNC.RECONVERGENT B1 ;  /* 0x0000000000017941 */ /* 0x000fea0003800200 */
.L_x_147:
[----:B------:R-:W-:Y:S02]  /*3990*/  IMAD.U32 R10, RZ, RZ, UR12 ;  /* 0x0000000cff0a7e24 */ /* 0x000fe4000f8e00ff */
[----:B------:R-:W-:-:S05]  /*39a0*/  IMAD.U32 R11, RZ, RZ, UR13 ;  /* 0x0000000dff0b7e24 */ /* 0x000fca000f8e00ff */
[----:B------:R2:W3:Y:S01]  /*39b0*/  LDG.E.CONSTANT R10, desc[UR14][R10.64+0x4] ;  /* 0x0000040e0a0a7981 */ /* 0x0004e2000c1e9900 */
[----:B------:R-:W-:Y:S01]  /*39c0*/  BSSY.RECONVERGENT B1, `(.L_x_151) ;  /* 0x0000028000017945 */ /* 0x000fe20003800200 */
[----:B--2---:R-:W-:Y:S01]  /*39d0*/  IMAD.MOV.U32 R11, RZ, RZ, 0x7fffffff ;  /* 0x7fffffffff0b7424 */ /* 0x004fe200078e00ff */
[----:B---3--:R-:W0:Y:S02]  /*39e0*/  F2F.F64.F32 R6, R10 ;  /* 0x0000000a00067310 */ /* 0x008e240000201800 */
        /* <DEDUP_REMOVED lines=32> */
.L_x_154:
[----:B------:R-:W-:Y:S05]  /*3bf0*/  BSYNC.RECONVERGENT B2 ;  /* 0x0000000000027941 */ /* 0x000fea0003800200 */
.L_x_153:
[----:B------:R-:W-:Y:S02]  /*3c00*/  IMAD.MOV.U32 R6, RZ, RZ, 0x0 ;  /* 0x00000000ff067424 */ /* 0x000fe400078e00ff */
[----:B------:R-:W-:-:S06]  /*3c10*/  IMAD.MOV.U32 R7, RZ, RZ, 0x40590000 ;  /* 0x40590000ff077424 */ /* 0x000fcc00078e00ff */
[----:B------:R-:W-:-:S06]  /*3c20*/  DFMA R8, R8, R6, -100 ;  /* 0xc05900000808742b */ /* 0x000fcc0000000006 */
[----:B------:R0:W1:Y:S05]  /*3c30*/  F2F.F32.F64 R11, R8 ;  /* 0x00000008000b7310 */ /* 0x00006a0000301000 */
.L_x_152:
[----:B------:R-:W-:Y:S05]  /*3c40*/  BSYNC.RECONVERGENT B1 ;  /* 0x0000000000017941 */ /* 0x000fea0003800200 */
.L_x_151:
[----:B------:R-:W-:Y:S01]  /*3c50*/  MOV R6, UR4 ;  /* 0x0000000400067c02 */ /* 0x000fe20008000f00 */
[----:B------:R-:W-:Y:S01]  /*3c60*/  IMAD.U32 R7, RZ, RZ, UR5 ;  /* 0x00000005ff077e24 */ /* 0x000fe2000f8e00ff */
[----:B------:R-:W-:Y:S02]  /*3c70*/  UIADD3 UR6, UPT, UPT, UR6, 0x4, URZ ;  /* 0x0000000406067890 */ /* 0x000fe4000fffe0ff */
[----:B------:R-:W-:Y:S02]  /*3c80*/  UIADD3 UR11, UPT, UPT, UR11, 0x4, URZ ;  /* 0x000000040b0b7890 */ /* 0x000fe4000fffe0ff */
[----:B-1----:R1:W-:Y:S01]  /*3c90*/  STG.E desc[UR14][R6.64+0x4], R11 ;  /* 0x0000040b06007986 */ /* 0x0023e2000c10190e */
[----:B------:R-:W-:-:S09]  /*3ca0*/  UISETP.GE.AND UP0, UPT, UR6, UR16, UPT ;  /* 0x000000100600728c */ /* 0x000fd2000bf06270 */
[----:B------:R-:W-:Y:S05]  /*3cb0*/  BRA.U !UP0, `(.L_x_155) ;  /* 0xfffffff5080c7547 */ /* 0x000fea000b83ffff */
[----:B------:R-:W-:Y:S05]  /*3cc0*/  EXIT ;  /* 0x000000000000794d */ /* 0x000fea0003800000 */
        .weak           $__internal_3_$__cuda_sm20_div_rn_f64_full
        .type           $__internal_3_$__cuda_sm20_div_rn_f64_full,@function
        .size           $__internal_3_$__cuda_sm20_div_rn_f64_full,(.L_x_330 - $__internal_3_$__cuda_sm20_div_rn_f64_full)
$__internal_3_$__cuda_sm20_div_rn_f64_full:
[C---:B------:R-:W-:Y:S01]  /*3cd0*/  FSETP.GEU.AND P0, PT, |R9|.reuse, 1.469367938527859385e-39, PT ;  /* 0x001000000900780b */ /* 0x040fe20003f0e200 */
[----:B------:R-:W-:Y:S01]  /*3ce0*/  IMAD.MOV.U32 R18, RZ, RZ, R16 ;  /* 0x000000ffff127224 */ /* 0x000fe200078e0010 */
[C---:B------:R-:W-:Y:S01]  /*3cf0*/  LOP3.LUT R17, R9.reuse, 0x800fffff, RZ, 0xc0, !PT ;  /* 0x800fffff09117812 */ /* 0x040fe200078ec0ff */
[----:B------:R-:W-:Y:S01]  /*3d00*/  IMAD.MOV.U32 R19, RZ, RZ, R9 ;  /* 0x000000ffff137224 */ /* 0x000fe200078e0009 */
[----:B------:R-:W-:Y:S01]  /*3d10*/  LOP3.LUT R9, R9, 0x7ff00000, RZ, 0xc0, !PT ;  /* 0x7ff0000009097812 */ /* 0x000fe200078ec0ff */
[----:B------:R-:W-:Y:S01]  /*3d20*/  IMAD.MOV.U32 R27, RZ, RZ, R11 ;  /* 0x000000ffff1b7224 */ /* 0x000fe200078e000b */
[----:B------:R-:W-:Y:S01]  /*3d30*/  LOP3.LUT R17, R17, 0x3ff00000, RZ, 0xfc, !PT ;  /* 0x3ff0000011117812 */ /* 0x000fe200078efcff */
[----:B------:R-:W-:Y:S01]  /*3d40*/  IMAD.MOV.U32 R28, RZ, RZ, 0x1 ;  /* 0x00000001ff1c7424 */ /* 0x000fe200078e00ff */
[----:B------:R-:W-:Y:S01]  /*3d50*/  BSSY.RECONVERGENT B0, `(.L_x_156) ;  /* 0x0000057000007945 */ /* 0x000fe20003800200 */
[----:B------:R-:W-:Y:S01]  /*3d60*/  IMAD.MOV.U32 R26, RZ, RZ, R6 ;  /* 0x000000ffff1a7224 */ /* 0x000fe200078e0006 */
[C---:B------:R-:W-:Y:S01]  /*3d70*/  FSETP.GEU.AND P2, PT, |R27|.reuse, 1.469367938527859385e-39, PT ;  /* 0x001000001b00780b */ /* 0x040fe20003f4e200 */
[----:B------:R-:W-:Y:S01]  /*3d80*/  IMAD.MOV.U32 R8, RZ, RZ, 0x1ca00000 ;  /* 0x1ca00000ff087424 */ /* 0x000fe200078e00ff */
[----:B------:R-:W-:Y:S01]  /*3d90*/  LOP3.LUT R6, R27, 0x7ff00000, RZ, 0xc0, !PT ;  /* 0x7ff000001b067812 */ /* 0x000fe200078ec0ff */
[----:B------:R-:W-:-:S03]  /*3da0*/  @!P0 DMUL R16, R18, 8.98846567431157953865e+307 ;  /* 0x7fe0000012108828 */ /* 0x000fc60000000000 */
[----:B------:R-:W-:-:S03]  /*3db0*/  ISETP.GE.U32.AND P1, PT, R6, R9, PT ;  /* 0x000000090600720c */ /* 0x000fc60003f26070 */
[----:B------:R-:W0:Y:S01]  /*3dc0*/  MUFU.RCP64H R29, R17 ;  /* 0x00000011001d7308 */ /* 0x000e220000001800 */
[----:B------:R-:W-:-:S03]  /*3dd0*/  SEL R10, R8, 0x63400000, !P1 ;  /* 0x63400000080a7807 */ /* 0x000fc60004800000 */
[----:B------:R-:W-:Y:S02]  /*3de0*/  @!P2 LOP3.LUT R11, R19, 0x7ff00000, RZ, 0xc0, !PT ;  /* 0x7ff00000130ba812 */ /* 0x000fe400078ec0ff */
[----:B------:R-:W-:Y:S02]  /*3df0*/  @!P0 LOP3.LUT R9, R17, 0x7ff00000, RZ, 0xc0, !PT ;  /* 0x7ff0000011098812 */ /* 0x000fe400078ec0ff */
[----:B------:R-:W-:-:S04]  /*3e00*/  @!P2 ISETP.GE.U32.AND P3, PT, R6, R11, PT ;  /* 0x0000000b0600a20c */ /* 0x000fc80003f66070 */
[----:B------:R-:W-:-:S04]  /*3e10*/  @!P2 SEL R11, R8, 0x63400000, !P3 ;  /* 0x63400000080ba807 */ /* 0x000fc80005800000 */
[----:B------:R-:W-:Y:S01]  /*3e20*/  @!P2 LOP3.LUT R11, R11, 0x80000000, R27, 0xf8, !PT ;  /* 0x800000000b0ba812 */ /* 0x000fe200078ef81b */
[----:B0-----:R-:W-:-:S03]  /*3e30*/  DFMA R24, R28, -R16, 1 ;  /* 0x3ff000001c18742b */ /* 0x001fc60000000810 */
[----:B------:R-:W-:-:S05]  /*3e40*/  @!P2 LOP3.LUT R11, R11, 0x100000, RZ, 0xfc, !PT ;  /* 0x001000000b0ba812 */ /* 0x000fca00078efcff */
[----:B------:R-:W-:-:S08]  /*3e50*/  DFMA R24, R24, R24, R24 ;  /* 0x000000181818722b */ /* 0x000fd00000000018 */
[----:B------:R-:W-:Y:S01]  /*3e60*/  DFMA R28, R28, R24, R28 ;  /* 0x000000181c1c722b */ /* 0x000fe2000000001c */
[----:B------:R-:W-:Y:S01]  /*3e70*/  LOP3.LUT R25, R10, 0x800fffff, R27, 0xf8, !PT ;  /* 0x800fffff0a197812 */ /* 0x000fe200078ef81b */
[----:B------:R-:W-:Y:S02]  /*3e80*/  IMAD.MOV.U32 R24, RZ, RZ, R26 ;  /* 0x000000ffff187224 */ /* 0x000fe400078e001a */
[----:B------:R-:W-:-:S04]  /*3e90*/  @!P2 IMAD.MOV.U32 R10, RZ, RZ, RZ ;  /* 0x000000ffff0aa224 */ /* 0x000fc800078e00ff */
[----:B------:R-:W-:Y:S02]  /*3ea0*/  DFMA R30, R28, -R16, 1 ;  /* 0x3ff000001c1e742b */ /* 0x000fe40000000810 */
[----:B------:R-:W-:-:S06]  /*3eb0*/  @!P2 DFMA R24, R24, 2, -R10 ;  /* 0x400000001818a82b */ /* 0x000fcc000000080a */
[----:B------:R-:W-:-:S04]  /*3ec0*/  DFMA R28, R28, R30, R28 ;  /* 0x0000001e1c1c722b */ /* 0x000fc8000000001c */
[----:B------:R-:W-:-:S04]  /*3ed0*/  @!P2 LOP3.LUT R6, R25, 0x7ff00000, RZ, 0xc0, !PT ;  /* 0x7ff000001906a812 */ /* 0x000fc800078ec0ff */
[----:B------:R-:W-:Y:S01]  /*3ee0*/  DMUL R30, R28, R24 ;  /* 0x000000181c1e7228 */ /* 0x000fe20000000000 */
[----:B------:R-:W-:-:S05]  /*3ef0*/  VIADD R10, R6, 0xffffffff ;  /* 0xffffffff060a7836 */ /* 0x000fca0000000000 */
[----:B------:R-:W-:Y:S01]  /*3f00*/  ISETP.GT.U32.AND P0, PT, R10, 0x7feffffe, PT ;  /* 0x7feffffe0a00780c */ /* 0x000fe20003f04070 */
[----:B------:R-:W-:Y:S01]  /*3f10*/  VIADD R10, R9, 0xffffffff ;  /* 0xffffffff090a7836 */ /* 0x000fe20000000000 */
[----:B------:R-:W-:-:S04]  /*3f20*/  DFMA R32, R30, -R16, R24 ;  /* 0x800000101e20722b */ /* 0x000fc80000000018 */
[----:B------:R-:W-:-:S04]  /*3f30*/  ISETP.GT.U32.OR P0, PT, R10, 0x7feffffe, P0 ;  /* 0x7feffffe0a00780c */ /* 0x000fc80000704470 */
[----:B------:R-:W-:-:S09]  /*3f40*/  DFMA R28, R28, R32, R30 ;  /* 0x000000201c1c722b */ /* 0x000fd2000000001e */
[----:B------:R-:W-:Y:S05]  /*3f50*/  @P0 BRA `(.L_x_157) ;  /* 0x0000000000780947 */ /* 0x000fea0003800000 */
[----:B------:R-:W-:Y:S01]  /*3f60*/  LOP3.LUT R6, R27, 0x7ff00000, RZ, 0xc0, !PT ;  /* 0x7ff000001b067812 */ /* 0x000fe200078ec0ff */
[----:B------:R-:W-:Y:S01]  /*3f70*/  IMAD.MOV.U32 R26, RZ, RZ, RZ ;  /* 0x000000ffff1a7224 */ /* 0x000fe200078e00ff */
[----:B------:R-:W-:-:S04]  /*3f80*/  LOP3.LUT R9, R19, 0x7ff00000, RZ, 0xc0, !PT ;  /* 0x7ff0000013097812 */ /* 0x000fc800078ec0ff */
[CC--:B------:R-:W-:Y:S02]  /*3f90*/  VIADDMNMX R10, R6.reuse, -R9.reuse, 0xb9600000, !PT ;  /* 0xb9600000060a7446 */ /* 0x0c0fe40007800909 */
[----:B------:R-:W-:Y:S02]  /*3fa0*/  ISETP.GE.U32.AND P0, PT, R6, R9, PT ;  /* 0x000000090600720c */ /* 0x000fe40003f06070 */
[----:B------:R-:W-:Y:S02]  /*3fb0*/  VIMNMX R10, PT, PT, R10, 0x46a00000, PT ;  /* 0x46a000000a0a7848 */ /* 0x000fe40003fe0100 */
[----:B------:R-:W-:-:S05]  /*3fc0*/  SEL R9, R8, 0x63400000, !P0 ;  /* 0x6340000008097807 */ /* 0x000fca0004000000 */
[----:B------:R-:W-:-:S04]  /*3fd0*/  IMAD.IADD R9, R10, 0x1, -R9 ;  /* 0x000000010a097824 */ /* 0x000fc800078e0a09 */
[----:B------:R-:W-:-:S06]  /*3fe0*/  VIADD R27, R9, 0x7fe00000 ;  /* 0x7fe00000091b7836 */ /* 0x000fcc0000000000 */
[----:B------:R-:W-:-:S10]  /*3ff0*/  DMUL R10, R28, R26 ;  /* 0x0000001a1c0a7228 */ /* 0x000fd40000000000 */
[----:B------:R-:W-:-:S13]  /*4000*/  FSETP.GTU.AND P0, PT, |R11|, 1.469367938527859385e-39, PT ;  /* 0x001000000b00780b */ /* 0x000fda0003f0c200 */
[----:B------:R-:W-:Y:S05]  /*4010*/  @P0 BRA `(.L_x_158) ;  /* 0x0000000000a80947 */ /* 0x000fea0003800000 */
[----:B------:R-:W-:Y:S01]  /*4020*/  DFMA R16, R28, -R16, R24 ;  /* 0x800000101c10722b */ /* 0x000fe20000000018 */
[----:B------:R-:W-:-:S09]  /*4030*/  IMAD.MOV.U32 R26, RZ, RZ, RZ ;  /* 0x000000ffff1a7224 */ /* 0x000fd200078e00ff */
[C---:B------:R-:W-:Y:S02]  /*4040*/  FSETP.NEU.AND P0, PT, R17.reuse, RZ, PT ;  /* 0x000000ff1100720b */ /* 0x040fe40003f0d000 */
[----:B------:R-:W-:-:S04]  /*4050*/  LOP3.LUT R18, R17, 0x80000000, R19, 0x48, !PT ;  /* 0x8000000011127812 */ /* 0x000fc800078e4813 */
[----:B------:R-:W-:-:S07]  /*4060*/  LOP3.LUT R27, R18, R27, RZ, 0xfc, !PT ;  /* 0x0000001b121b7212 */ /* 0x000fce00078efcff */
[----:B------:R-:W-:Y:S05]  /*4070*/  @!P0 BRA `(.L_x_158) ;  /* 0x0000000000908947 */ /* 0x000fea0003800000 */
[----:B------:R-:W-:Y:S01]  /*4080*/  IMAD.MOV R17, RZ, RZ, -R9 ;  /* 0x000000ffff117224 */ /* 0x000fe200078e0a09 */
[----:B------:R-:W-:Y:S01]  /*4090*/  IADD3 R9, PT, PT, -R9, -0x43300000, RZ ;  /* 0xbcd0000009097810 */ /* 0x000fe20007ffe1ff */
[----:B------:R-:W-:-:S06]  /*40a0*/  IMAD.MOV.U32 R16, RZ, RZ, RZ ;  /* 0x000000ffff107224 */ /* 0x000fcc00078e00ff */
[----:B------:R-:W-:Y:S02]  /*40b0*/  DFMA R16, R10, -R16, R28 ;  /* 0x800000100a10722b */ /* 0x000fe4000000001c */
[----:B------:R-:W-:-:S08]  /*40c0*/  DMUL.RP R28, R28, R26 ;  /* 0x0000001a1c1c7228 */ /* 0x000fd00000008000 */
[----:B------:R-:W-:Y:S02]  /*40d0*/  FSETP.NEU.AND P0, PT, |R17|, R9, PT ;  /* 0x000000091100720b */ /* 0x000fe40003f0d200 */
[----:B------:R-:W-:Y:S02]  /*40e0*/  LOP3.LUT R18, R29, R18, RZ, 0x3c, !PT ;  /* 0x000000121d127212 */ /* 0x000fe400078e3cff */
[----:B------:R-:W-:Y:S02]  /*40f0*/  FSEL R6, R28, R10, !P0 ;  /* 0x0000000a1c067208 */ /* 0x000fe40004000000 */
[----:B------:R-:W-:-:S03]  /*4100*/  FSEL R9, R18, R11, !P0 ;  /* 0x0000000b12097208 */ /* 0x000fc60004000000 */
[----:B------:R-:W-:Y:S02]  /*4110*/  IMAD.MOV.U32 R10, RZ, RZ, R6 ;  /* 0x000000ffff0a7224 */ /* 0x000fe400078e0006 */
[----:B------:R-:W-:Y:S01]  /*4120*/  IMAD.MOV.U32 R11, RZ, RZ, R9 ;  /* 0x000000ffff0b7224 */ /* 0x000fe200078e0009 */
[----:B------:R-:W-:Y:S06]  /*4130*/  BRA `(.L_x_158) ;  /* 0x0000000000607947 */ /* 0x000fec0003800000 */
.L_x_157:
[----:B------:R-:W-:-:S14]  /*4140*/  DSETP.NAN.AND P0, PT, R26, R26, PT ;  /* 0x0000001a1a00722a */ /* 0x000fdc0003f08000 */
[----:B------:R-:W-:Y:S05]  /*4150*/  @P0 BRA `(.L_x_159) ;  /* 0x00000000004c0947 */ /* 0x000fea0003800000 */
[----:B------:R-:W-:-:S14]  /*4160*/  DSETP.NAN.AND P0, PT, R18, R18, PT ;  /* 0x000000121200722a */ /* 0x000fdc0003f08000 */
[----:B------:R-:W-:Y:S05]  /*4170*/  @P0 BRA `(.L_x_160) ;  /* 0x0000000000340947 */ /* 0x000fea0003800000 */
[----:B------:R-:W-:Y:S01]  /*4180*/  ISETP.NE.AND P0, PT, R6, R9, PT ;  /* 0x000000090600720c */ /* 0x000fe20003f05270 */
[----:B------:R-:W-:Y:S02]  /*4190*/  IMAD.MOV.U32 R10, RZ, RZ, 0x0 ;  /* 0x00000000ff0a7424 */ /* 0x000fe400078e00ff */
[----:B------:R-:W-:-:S10]  /*41a0*/  IMAD.MOV.U32 R11, RZ, RZ, -0x80000 ;  /* 0xfff80000ff0b7424 */ /* 0x000fd400078e00ff */
[----:B------:R-:W-:Y:S05]  /*41b0*/  @!P0 BRA `(.L_x_158) ;  /* 0x0000000000408947 */ /* 0x000fea0003800000 */
[----:B------:R-:W-:Y:S02]  /*41c0*/  ISETP.NE.AND P0, PT, R6, 0x7ff00000, PT ;  /* 0x7ff000000600780c */ /* 0x000fe40003f05270 */
[----:B------:R-:W-:Y:S02]  /*41d0*/  LOP3.LUT R19, R27, 0x80000000, R19, 0x48, !PT ;  /* 0x800000001b137812 */ /* 0x000fe400078e4813 */
[----:B------:R-:W-:-:S13]  /*41e0*/  ISETP.EQ.OR P0, PT, R9, RZ, !P0 ;  /* 0x000000ff0900720c */ /* 0x000fda0004702670 */
[----:B------:R-:W-:Y:S01]  /*41f0*/  @P0 LOP3.LUT R6, R19, 0x7ff00000, RZ, 0xfc, !PT ;  /* 0x7ff0000013060812 */ /* 0x000fe200078efcff */
[----:B------:R-:W-:Y:S02]  /*4200*/  @!P0 IMAD.MOV.U32 R10, RZ, RZ, RZ ;  /* 0x000000ffff0a8224 */ /* 0x000fe400078e00ff */
[----:B------:R-:W-:Y:S02]  /*4210*/  @!P0 IMAD.MOV.U32 R11, RZ, RZ, R19 ;  /* 0x000000ffff0b8224 */ /* 0x000fe400078e0013 */
[----:B------:R-:W-:Y:S02]  /*4220*/  @P0 IMAD.MOV.U32 R10, RZ, RZ, RZ ;  /* 0x000000ffff0a0224 */ /* 0x000fe400078e00ff */
[----:B------:R-:W-:Y:S01]  /*4230*/  @P0 IMAD.MOV.U32 R11, RZ, RZ, R6 ;  /* 0x000000ffff0b0224 */ /* 0x000fe200078e0006 */
[----:B------:R-:W-:Y:S06]  /*4240*/  BRA `(.L_x_158) ;  /* 0x00000000001c7947 */ /* 0x000fec0003800000 */
.L_x_160:
[----:B------:R-:W-:Y:S01]  /*4250*/  LOP3.LUT R9, R19, 0x80000, RZ, 0xfc, !PT ;  /* 0x0008000013097812 */ /* 0x000fe200078efcff */
[----:B------:R-:W-:-:S04]  /*4260*/  IMAD.MOV.U32 R10, RZ, RZ, R18 ;  /* 0x000000ffff0a7224 */ /* 0x000fc800078e0012 */
[----:B------:R-:W-:Y:S01]  /*4270*/  IMAD.MOV.U32 R11, RZ, RZ, R9 ;  /* 0x000000ffff0b7224 */ /* 0x000fe200078e0009 */
[----:B------:R-:W-:Y:S06]  /*4280*/  BRA `(.L_x_158) ;  /* 0x00000000000c7947 */ /* 0x000fec0003800000 */
.L_x_159:
[----:B------:R-:W-:Y:S01]  /*4290*/  LOP3.LUT R9, R27, 0x80000, RZ, 0xfc, !PT ;  /* 0x000800001b097812 */ /* 0x000fe200078efcff */
[----:B------:R-:W-:-:S04]  /*42a0*/  IMAD.MOV.U32 R10, RZ, RZ, R26 ;  /* 0x000000ffff0a7224 */ /* 0x000fc800078e001a */
[----:B------:R-:W-:-:S07]  /*42b0*/  IMAD.MOV.U32 R11, RZ, RZ, R9 ;  /* 0x000000ffff0b7224 */ /* 0x000fce00078e0009 */
.L_x_158:
[----:B------:R-:W-:Y:S05]  /*42c0*/  BSYNC.RECONVERGENT B0 ;  /* 0x0000000000007941 */ /* 0x000fea0003800200 */
.L_x_156:
[----:B------:R-:W-:Y:S02]  /*42d0*/  IMAD.MOV.U32 R8, RZ, RZ, R10 ;  /* 0x000000ffff087224 */ /* 0x000fe400078e000a */
[----:B------:R-:W-:Y:S02]  /*42e0*/  IMAD.MOV.U32 R9, RZ, RZ, R11 ;  /* 0x000000ffff097224 */ /* 0x000fe400078e000b */
[----:B------:R-:W-:Y:S02]  /*42f0*/  IMAD.MOV.U32 R10, RZ, RZ, R0 ;  /* 0x000000ffff0a7224 */ /* 0x000fe400078e0000 */
[----:B------:R-:W-:-:S04]  /*4300*/  IMAD.MOV.U32 R11, RZ, RZ, 0x0 ;  /* 0x00000000ff0b7424 */ /* 0x000fc800078e00ff */
[----:B------:R-:W-:Y:S05]  /*4310*/  RET.REL.NODEC R10 `(ppo_batch_f32) ;  /* 0xffffffbc0a387950 */ /* 0x000fea0003c3ffff */
.L_x_161:
        /* <DEDUP_REMOVED lines=14> */
.L_x_330:


//--------------------- .text.ppo_batch_ema_manyparams_f32 --------------------------
	.section	.text.ppo_batch_ema_manyparams_f32,"ax",@progbits
	.align	128
        .global         ppo_batch_ema_manyparams_f32
        .type           ppo_batch_ema_manyparams_f32,@function
        .size           ppo_batch_ema_manyparams_f32,(.L_x_332 - ppo_batch_ema_manyparams_f32)
        .other          ppo_batch_ema_manyparams_f32,@"STO_CUDA_ENTRY STV_DEFAULT"
ppo_batch_ema_manyparams_f32:
.text.ppo_batch_ema_manyparams_f32:
[----:B------:R-:W-:Y:S08]  /*0000*/  LDC R1, c[0x0][0x37c] ;  /* 0x0000df00ff017b82 */ /* 0x000ff00000000800 */
[----:B------:R-:W0:Y:S01]  /*0010*/  LDC R5, c[0x0][0x3a0] ;  /* 0x0000e800ff057b82 */ /* 0x000e220000000800 */
[----:B------:R-:W0:Y:S02]  /*0020*/  LDCU UR5, c[0x0][0x388] ;  /* 0x00007100ff0577ac */ /* 0x000e240008000800 */
[----:B0-----:R-:W-:-:S04]  /*0030*/  VIMNMX R0, PT, PT, R5, UR5, PT ;  /* 0x0000000505007c48 */ /* 0x001fc8000bfe0100 */
[----:B------:R-:W-:-:S13]  /*0040*/  ISETP.GE.AND P0, PT, R0, 0x1, PT ;  /* 0x000000010000780c */ /* 0x000fda0003f06270 */
[----:B------:R-:W-:Y:S05]  /*0050*/  @!P0 EXIT ;  /* 0x000000000000894d */ /* 0x000fea0003800000 */
[----:B------:R-:W0:Y:S02]  /*0060*/  LDC R10, c[0x0][0x360] ;  /* 0x0000d800ff0a7b82 */ /* 0x000e240000000800 */
[----:B0-----:R-:W-:-:S13]  /*0070*/  ISETP.GE.U32.AND P0, PT, R10, 0x20, PT ;  /* 0x000000200a00780c */ /* 0x001fda0003f06070 */
[----:B------:R-:W-:Y:S05]  /*0080*/  @!P0 EXIT ;  /* 0x000000000000894d */ /* 0x000fea0003800000 */
[----:B------:R-:W0:Y:S01]  /*0090*/  S2R R0, SR_TID.X ;  /* 0x0000000000007919 */ /* 0x000e220000002100 */
[----:B------:R-:W1:Y:S01]  /*00a0*/  S2UR UR4, SR_CTAID.Y ;  /* 0x00000000000479c3 */ /* 0x000e620000002600 */
[----:B------:R-:W-:Y:S02]  /*00b0*/  LOP3.LUT R10, R10, 0x7e0, RZ, 0xc0, !PT ;  /* 0x000007e00a0a7812 */ /* 0x000fe400078ec0ff */
[----:B0-----:R-:W-:-:S04]  /*00c0*/  LOP3.LUT R23, R0, 0x1f, RZ, 0xc0, !PT ;  /* 0x0000001f00177812 */ /* 0x001fc800078ec0ff */
[----:B------:R-:W-:Y:S02]  /*00d0*/  LOP3.LUT R3, R23, 0x3e0, R0, 0xf8, !PT ;  /* 0x000003e017037812 */ /* 0x000fe400078ef800 */
[----:B------:R-:W-:-:S03]  /*00e0*/  VOTE.ANY R0, PT, PT ;  /* 0x0000000000007806 */ /* 0x000fc600038e0100 */
[----:B-1----:R-:W-:-:S05]  /*00f0*/  IMAD R10, R10, UR4, R3 ;  /* 0x000000040a0a7c24 */ /* 0x002fca000f8e0203 */
[----:B------:R-:W-:-:S13]  /*0100*/  ISETP.GE.U32.AND P0, PT, R10, R5, PT ;  /* 0x000000050a00720c */ /* 0x000fda0003f06070 */
[----:B------:R-:W-:Y:S02]  /*0110*/  VOTEU.ANY UR4, UPT, !P0 ;  /* 0x0000000000047886 */ /* 0x000fe400040e0100 */
[----:B------:R-:W-:-:S13]  /*0120*/  ISETP.EQ.OR P0, PT, RZ, UR4, P0 ;  /* 0x00000004ff007c0c */ /* 0x000fda0008702670 */
[----:B------:R-:W-:Y:S05]  /*0130*/  @P0 EXIT ;  /* 0x000000000000094d */ /* 0x000fea0003800000 */
[----:B------:R-:W0:Y:S01]  /*0140*/  LDC.64 R6, c[0x0][0x390] ;  /* 0x0000e400ff067b82 */ /* 0x000e220000000a00 */
[----:B------:R-:W1:Y:S07]  /*0150*/  LDCU.64 UR6, c[0x0][0x358] ;  /* 0x00006b00ff0677ac */ /* 0x000e6e0008000a00 */
[----:B------:R-:W2:Y:S08]  /*0160*/  LDC.64 R12, c[0x0][0x398] ;  /* 0x0000e600ff0c7b82 */ /* 0x000eb00000000a00 */
[----:B------:R-:W3:Y:S01]  /*0170*/  LDC R2, c[0x0][0x38c] ;  /* 0x0000e300ff027b82 */ /* 0x000ee20000000800 */
[----:B0-----:R-:W-:-:S05]  /*0180*/  IMAD.WIDE.U32 R6, R10, 0x4, R6 ;  /* 0x000000040a067825 */ /* 0x001fca00078e0006 */
[----:B-1----:R-:W4:Y:S01]  /*0190*/  LDG.E.CONSTANT R8, desc[UR6][R6.64] ;  /* 0x0000000606087981 */ /* 0x002f22000c1e9900 */
[----:B--2---:R-:W-:-:S05]  /*01a0*/  IMAD.WIDE.U32 R12, R10, 0x4, R12 ;  /* 0x000000040a0c7825 */ /* 0x004fca00078e000c */
[----:B------:R-:W4:Y:S01]  /*01b0*/  LDG.E.CONSTANT R9, desc[UR6][R12.64] ;  /* 0x000000060c097981 */ /* 0x000f22000c1e9900 */
[----:B------:R-:W-:Y:S01]  /*01c0*/  BSSY.RECONVERGENT B0, `(.L_x_162) ;  /* 0x000005e000007945 */ /* 0x000fe20003800200 */
[----:B------:R-:W-:Y:S01]  /*01d0*/  HFMA2 R11, -RZ, RZ, 0, 0 ;  /* 0x00000000ff0b7431 */ /* 0x000fe200000001ff */
[----:B------:R-:W-:Y:S02]  /*01e0*/  MOV R14, 0x7fffffff ;  /* 0x7fffffff000e7802 */ /* 0x000fe40000000f00 */
[----:B----4-:R-:W-:-:S04]  /*01f0*/  VIMNMX R0, PT, PT, R8, R9, PT ;  /* 0x0000000908007248 */ /* 0x010fc80003fe0100 */
[----:B------:R-:W-:Y:S01]  /*0200*/  ISETP.GE.AND P0, PT, R0, 0x1, PT ;  /* 0x000000010000780c */ /* 0x000fe20003f06270 */
[----:B---3--:R-:W-:-:S12]  /*0210*/  IMAD.IADD R4, R9, 0x1, R2 ;  /* 0x0000000109047824 */ /* 0x008fd800078e0202 */
[----:B------:R-:W-:Y:S05]  /*0220*/  @!P0 BRA `(.L_x_163) ;  /* 0x00000004005c8947 */ /* 0x000fea0003800000 */
[----:B------:R-:W-:Y:S01]  /*0230*/  IADD3 R5, PT, PT, R4, -0x1, RZ ;  /* 0xffffffff04057810 */ /* 0x000fe20007ffe0ff */
[----:B------:R-:W-:Y:S01]  /*0240*/  IMAD.MOV.U32 R11, RZ, RZ, R9 ;  /* 0x000000ffff0b7224 */ /* 0x000fe200078e0009 */
[----:B------:R-:W-:Y:S02]  /*0250*/  MOV R14, R8 ;  /* 0x00000008000e7202 */ /* 0x000fe40000000f00 */
[----:B------:R-:W-:-:S04]  /*0260*/  VIMNMX R5, PT, PT, R5, UR5, PT ;  /* 0x0000000505057c48 */ /* 0x000fc8000bfe0100 */
[----:B------:R-:W-:-:S13]  /*0270*/  ISETP.GE.AND P0, PT, R5, 0x1, PT ;  /* 0x000000010500780c */ /* 0x000fda0003f06270 */
[----:B------:R-:W-:Y:S05]  /*0280*/  @!P0 BRA `(.L_x_163) ;  /* 0x0000000400448947 */ /* 0x000fea0003800000 */
[C---:B------:R-:W-:Y:S01]  /*0290*/  ISETP.GE.U32.AND P0, PT, R5.reuse, 0x8, PT ;  /* 0x000000080500780c */ /* 0x040fe20003f06070 */
[----:B------:R-:W-:Y:S01]  /*02a0*/  BSSY.RECONVERGENT B1, `(.L_x_164) ;  /* 0x000001c000017945 */ /* 0x000fe20003800200 */
[----:B------:R-:W-:Y:S01]  /*02b0*/  LOP3.LUT R16, R5, 0x7, RZ, 0xc0, !PT ;  /* 0x0000000705107812 */ /* 0x000fe200078ec0ff */
[----:B------:R-:W-:Y:S02]  /*02c0*/  HFMA2 R6, -RZ, RZ, 0, 0 ;  /* 0x00000000ff067431 */ /* 0x000fe400000001ff */
[----:B------:R-:W-:Y:S01]  /*02d0*/  IMAD R3, R10, UR5, RZ ;  /* 0x000000050a037c24 */ /* 0x000fe2000f8e02ff */
[----:B------:R-:W-:-:S07]  /*02e0*/  ISETP.NE.AND P1, PT, R16, RZ, PT ;  /* 0x000000ff1000720c */ /* 0x000fce0003f25270 */
[----:B------:R-:W-:Y:S06]  /*02f0*/  @!P0 BRA `(.L_x_165) ;  /* 0x0000000000588947 */ /* 0x000fec0003800000 */
[----:B------:R-:W0:Y:S01]  /*0300*/  LDC.64 R6, c[0x0][0x3a8] ;  /* 0x0000ea00ff067b82 */ /* 0x000e220000000a00 */
[----:B------:R-:W-:Y:S01]  /*0310*/  MOV R17, 0x7fffffff ;  /* 0x7fffffff00117802 */ /* 0x000fe20000000f00 */
[----:B0-----:R-:W-:-:S03]  /*0320*/  IMAD.WIDE.U32 R6, R3, 0x4, R6 ;  /* 0x0000000403067825 */ /* 0x001fc600078e0006 */
[----:B------:R-:W-:Y:S02]  /*0330*/  IADD3 R14, P0, PT, R6, 0x10, RZ ;  /* 0x00000010060e7810 */ /* 0x000fe40007f1e0ff */
[----:B------:R-:W-:Y:S02]  /*0340*/  LOP3.LUT R6, R5, 0x7ffffff8, RZ, 0xc0, !PT ;  /* 0x7ffffff805067812 */ /* 0x000fe400078ec0ff */
[----:B------:R-:W-:-:S03]  /*0350*/  IADD3.X R15, PT, PT, RZ, R7, RZ, P0, !PT ;  /* 0x00000007ff0f7210 */ /* 0x000fc600007fe4ff */
[----:B------:R-:W-:-:S07]  /*0360*/  IMAD.MOV R11, RZ, RZ, -R6 ;  /* 0x000000ffff0b7224 */ /* 0x000fce00078e0a06 */
.L_x_166:
[----:B0-----:R-:W-:Y:S01]  /*0370*/  MOV R12, R14 ;  /* 0x0000000e000c7202 */ /* 0x001fe20000000f00 */
[----:B------:R-:W-:Y:S01]  /*0380*/  IMAD.MOV.U32 R13, RZ, RZ, R15 ;  /* 0x000000ffff0d7224 */ /* 0x000fe200078e000f */
[----:B------:R-:W-:Y:S02]  /*0390*/  IADD3 R11, PT, PT, R11, 0x8, RZ ;  /* 0x000000080b0b7810 */ /* 0x000fe40007ffe0ff */
[----:B------:R-:W-:Y:S02]  /*03a0*/  IADD3 R14, P2, PT, R12, 0x20, RZ ;  /* 0x000000200c0e7810 */ /* 0x000fe40007f5e0ff */
[----:B------:R0:W-:Y:S01]  /*03b0*/  STG.E desc[UR6][R12.64+-0x10], R17 ;  /* 0xfffff0110c007986 */ /* 0x0001e2000c101906 */
[----:B------:R-:W-:Y:S02]  /*03c0*/  ISETP.NE.AND P0, PT, R11, RZ, PT ;  /* 0x000000ff0b00720c */ /* 0x000fe40003f05270 */
[----:B------:R-:W-:Y:S01]  /*03d0*/  IADD3.X R15, PT, PT, RZ, R13, RZ, P2, !PT ;  /* 0x0000000dff0f7210 */ /* 0x000fe200017fe4ff */
[----:B------:R0:W-:Y:S04]  /*03e0*/  STG.E desc[UR6][R12.64+-0xc], R17 ;  /* 0xfffff4110c007986 */ /* 0x0001e8000c101906 */
[----:B------:R0:W-:Y:S04]  /*03f0*/  STG.E desc[UR6][R12.64+-0x8], R17 ;  /* 0xfffff8110c007986 */ /* 0x0001e8000c101906 */
[----:B------:R0:W-:Y:S04]  /*0400*/  STG.E desc[UR6][R12.64+-0x4], R17 ;  /* 0xfffffc110c007986 */ /* 0x0001e8000c101906 */
[----:B------:R0:W-:Y:S04]  /*0410*/  STG.E desc[UR6][R12.64], R17 ;  /* 0x000000110c007986 */ /* 0x0001e8000c101906 */
[----:B------:R0:W-:Y:S04]  /*0420*/  STG.E desc[UR6][R12.64+0x4], R17 ;  /* 0x000004110c007986 */ /* 0x0001e8000c101906 */
[----:B------:R0:W-:Y:S04]  /*0430*/  STG.E desc[UR6][R12.64+0x8], R17 ;  /* 0x000008110c007986 */ /* 0x0001e8000c101906 */
[----:B------:R0:W-:Y:S01]  /*0440*/  STG.E desc[UR6][R12.64+0xc], R17 ;  /* 0x00000c110c007986 */ /* 0x0001e2000c101906 */
[----:B------:R-:W-:Y:S05]  /*0450*/  @P0 BRA `(.L_x_166) ;  /* 0xfffffffc00c40947 */ /* 0x000fea000383ffff */
.L_x_165:
[----:B------:R-:W-:Y:S05]  /*0460*/  BSYNC.RECONVERGENT B1 ;  /* 0x0000000000017941 */ /* 0x000fea0003800200 */
.L_x_164:
[----:B------:R-:W-:Y:S01]  /*0470*/  IMAD.MOV.U32 R14, RZ, RZ, R8 ;  /* 0x000000ffff0e7224 */ /* 0x000fe200078e0008 */
[----:B------:R-:W-:Y:S01]  /*0480*/  MOV R11, R9 ;  /* 0x00000009000b7202 */ /* 0x000fe20000000f00 */
[----:B------:R-:W-:Y:S06]  /*0490*/  @!P1 BRA `(.L_x_163) ;  /* 0x0000000000c09947 */ /* 0x000fec0003800000 */
[----:B------:R-:W-:Y:S01]  /*04a0*/  ISETP.GE.U32.AND P0, PT, R16, 0x4, PT ;  /* 0x000000041000780c */ /* 0x000fe20003f06070 */
[----:B------:R-:W-:Y:S01]  /*04b0*/  BSSY.RECONVERGENT B1, `(.L_x_167) ;  /* 0x0000012000017945 */ /* 0x000fe20003800200 */
[----:B0-----:R-:W-:-:S04]  /*04c0*/  LOP3.LUT R17, R5, 0x3, RZ, 0xc0, !PT ;  /* 0x0000000305117812 */ /* 0x001fc800078ec0ff */
[----:B------:R-:W-:-:S07]  /*04d0*/  ISETP.NE.AND P1, PT, R17, RZ, PT ;  /* 0x000000ff1100720c */ /* 0x000fce0003f25270 */
[----:B------:R-:W-:Y:S06]  /*04e0*/  @!P0 BRA `(.L_x_168) ;  /* 0x0000000000388947 */ /* 0x000fec0003800000 */
[----:B------:R-:W0:Y:S01]  /*04f0*/  LDC.64 R14, c[0x0][0x3a8] ;  /* 0x0000ea00ff0e7b82 */ /* 0x000e220000000a00 */
[----:B------:R-:W1:Y:S01]  /*0500*/  LDCU.64 UR8, c[0x0][0x3a8] ;  /* 0x00007500ff0877ac */ /* 0x000e620008000a00 */
[CC--:B------:R-:W-:Y:S02]  /*0510*/  IADD3 R11, P0, PT, R3.reuse, R6.reuse, RZ ;  /* 0x00000006030b7210 */ /* 0x0c0fe40007f1e0ff */
[----:B------:R-:W-:Y:S02]  /*0520*/  IADD3 R7, PT, PT, R3, R6, RZ ;  /* 0x0000000603077210 */ /* 0x000fe40007ffe0ff */
[----:B------:R-:W-:Y:S01]  /*0530*/  IADD3 R6, PT, PT, R6, 0x4, RZ ;  /* 0x0000000406067810 */ /* 0x000fe20007ffe0ff */
[----:B------:R-:W-:Y:S01]  /*0540*/  IMAD.X R16, RZ, RZ, RZ, P0 ;  /* 0x000000ffff107224 */ /* 0x000fe200000e06ff */
[----:B-1----:R-:W-:-:S04]  /*0550*/  LEA R12, P0, R11, UR8, 0x2 ;  /* 0x000000080b0c7c11 */ /* 0x002fc8000f8010ff */
[----:B------:R-:W-:Y:S01]  /*0560*/  LEA.HI.X R13, R11, UR9, R16, 0x2, P0 ;  /* 0x000000090b0d7c11 */ /* 0x000fe200080f1410 */
[----:B0-----:R-:W-:Y:S01]  /*0570*/  IMAD.WIDE.U32 R14, R7, 0x4, R14 ;  /* 0x00000004070e7825 */ /* 0x001fe200078e000e */
[----:B------:R-:W-:-:S05]  /*0580*/  MOV R7, 0x7fffffff ;  /* 0x7fffffff00077802 */ /* 0x000fca0000000f00 */
[----:B------:R0:W-:Y:S04]  /*0590*/  STG.E desc[UR6][R14.64], R7 ;  /* 0x000000070e007986 */ /* 0x0001e8000c101906 */
[----:B------:R0:W-:Y:S04]  /*05a0*/  STG.E desc[UR6][R12.64+0x4], R7 ;  /* 0x000004070c007986 */ /* 0x0001e8000c101906 */
[----:B------:R0:W-:Y:S04]  /*05b0*/  STG.E desc[UR6][R12.64+0x8], R7 ;  /* 0x000008070c007986 */ /* 0x0001e8000c101906 */
[----:B------:R0:W-:Y:S02]  /*05c0*/  STG.E desc[UR6][R12.64+0xc], R7 ;  /* 0x00000c070c007986 */ /* 0x0001e4000c101906 */
.L_x_168:
[----:B------:R-:W-:Y:S05]  /*05d0*/  BSYNC.RECONVERGENT B1 ;  /* 0x0000000000017941 */ /* 0x000fea0003800200 */
.L_x_167:
[----:B0-----:R-:W-:Y:S01]  /*05e0*/  IMAD.MOV.U32 R14, RZ, RZ, R8 ;  /* 0x000000ffff0e7224 */ /* 0x001fe200078e0008 */
[----:B------:R-:W-:Y:S01]  /*05f0*/  MOV R11, R9 ;  /* 0x00000009000b7202 */ /* 0x000fe20000000f00 */
[----:B------:R-:W-:Y:S06]  /*0600*/  @!P1 BRA `(.L_x_163) ;  /* 0x0000000000649947 */ /* 0x000fec0003800000 */
[----:B------:R-:W-:Y:S01]  /*0610*/  LOP3.LUT R5, R5, 0x1, RZ, 0xc0, !PT ;  /* 0x0000000105057812 */ /* 0x000fe200078ec0ff */
[----:B------:R-:W-:Y:S01]  /*0620*/  BSSY.RECONVERGENT B1, `(.L_x_169) ;  /* 0x0000011000017945 */ /* 0x000fe20003800200 */
[----:B------:R-:W-:Y:S02]  /*0630*/  ISETP.NE.AND P0, PT, R17, 0x1, PT ;  /* 0x000000011100780c */ /* 0x000fe40003f05270 */
[----:B------:R-:W-:-:S13]  /*0640*/  ISETP.NE.U32.AND P1, PT, R5, 0x1, PT ;  /* 0x000000010500780c */ /* 0x000fda0003f25070 */
[----:B------:R-:W0:Y:S01]  /*0650*/  @!P1 LDC.64 R12, c[0x0][0x3a8] ;  /* 0x0000ea00ff0c9b82 */ /* 0x000e220000000a00 */
[----:B------:R-:W-:Y:S05]  /*0660*/  @!P0 BRA `(.L_x_170) ;  /* 0x0000000000308947 */ /* 0x000fea0003800000 */
[----:B------:R-:W1:Y:S01]  /*0670*/  LDC.64 R16, c[0x0][0x3a8] ;  /* 0x0000ea00ff107b82 */ /* 0x000e620000000a00 */
[----:B------:R-:W2:Y:S01]  /*0680*/  LDCU.64 UR8, c[0x0][0x3a8] ;  /* 0x00007500ff0877ac */ /* 0x000ea20008000a00 */
[CC--:B------:R-:W-:Y:S02]  /*0690*/  IADD3 R7, P0, PT, R3.reuse, R6.reuse, RZ ;  /* 0x0000000603077210 */ /* 0x0c0fe40007f1e0ff */
[----:B------:R-:W-:Y:S02]  /*06a0*/  IADD3 R5, PT, PT, R3, R6, RZ ;  /* 0x0000000603057210 */ /* 0x000fe40007ffe0ff */
[----:B------:R-:W-:Y:S01]  /*06b0*/  IADD3 R6, PT, PT, R6, 0x2, RZ ;  /* 0x0000000206067810 */ /* 0x000fe20007ffe0ff */
[----:B------:R-:W-:Y:S01]  /*06c0*/  IMAD.X R18, RZ, RZ, RZ, P0 ;  /* 0x000000ffff127224 */ /* 0x000fe200000e06ff */
[----:B--2---:R-:W-:-:S04]  /*06d0*/  LEA R14, P0, R7, UR8, 0x2 ;  /* 0x00000008070e7c11 */ /* 0x004fc8000f8010ff */
[----:B------:R-:W-:Y:S01]  /*06e0*/  LEA.HI.X R15, R7, UR9, R18, 0x2, P0 ;  /* 0x00000009070f7c11 */ /* 0x000fe200080f1412 */
[----:B-1----:R-:W-:Y:S01]  /*06f0*/  IMAD.WIDE.U32 R16, R5, 0x4, R16 ;  /* 0x0000000405107825 */ /* 0x002fe200078e0010 */
[----:B------:R-:W-:-:S05]  /*0700*/  MOV R5, 0x7fffffff ;  /* 0x7fffffff00057802 */ /* 0x000fca0000000f00 */
[----:B------:R1:W-:Y:S04]  /*0710*/  STG.E desc[UR6][R16.64], R5 ;  /* 0x0000000510007986 */ /* 0x0003e8000c101906 */
[----:B------:R1:W-:Y:S02]  /*0720*/  STG.E desc[UR6][R14.64+0x4], R5 ;  /* 0x000004050e007986 */ /* 0x0003e4000c101906 */
.L_x_170:
[----:B------:R-:W-:Y:S05]  /*0730*/  BSYNC.RECONVERGENT B1 ;  /* 0x0000000000017941 */ /* 0x000fea0003800200 */
.L_x_169:
[----:B------:R-:W-:Y:S01]  /*0740*/  @!P1 IMAD.IADD R3, R3, 0x1, R6 ;  /* 0x0000000103039824 */ /* 0x000fe200078e0206 */
[----:B-1----:R-:W-:Y:S01]  /*0750*/  @!P1 MOV R5, 0x7fffffff ;  /* 0x7fffffff00059802 */ /* 0x002fe20000000f00 */
[----:B------:R-:W-:Y:S01]  /*0760*/  IMAD.MOV.U32 R11, RZ, RZ, R9 ;  /* 0x000000ffff0b7224 */ /* 0x000fe200078e0009 */
[----:B------:R-:W-:Y:S01]  /*0770*/  MOV R14, R8 ;  /* 0x00000008000e7202 */ /* 0x000fe20000000f00 */
[----:B0-----:R-:W-:-:S05]  /*0780*/  @!P1 IMAD.WIDE.U32 R12, R3, 0x4, R12 ;  /* 0x00000004030c9825 */ /* 0x001fca00078e000c */
[----:B------:R1:W-:Y:S02]  /*0790*/  @!P1 STG.E desc[UR6][R12.64], R5 ;  /* 0x000000050c009986 */ /* 0x0003e4000c101906 */
.L_x_163:
[----:B------:R-:W-:Y:S05]  /*07a0*/  BSYNC.RECONVERGENT B0 ;  /* 0x0000000000007941 */ /* 0x000fea0003800200 */
.L_x_162:
[----:B-1----:R-:W-:Y:S01]  /*07b0*/  MOV R5, R11 ;  /* 0x0000000b00057202 */ /* 0x002fe20000000f00 */
[----:B------:R-:W-:Y:S01]  /*07c0*/  IMAD.MOV.U32 R6, RZ, RZ, 0x10000 ;  /* 0x00010000ff067424 */ /* 0x000fe200078e00ff */
[----:B------:R-:W-:Y:S01]  /*07d0*/  MOV R22, UR4 ;  /* 0x0000000400167c02 */ /* 0x000fe20008000f00 */
[----:B------:R-:W1:Y:S01]  /*07e0*/  LDCU UR11, c[0x0][0x38c] ;  /* 0x00007180ff0b77ac */ /* 0x000e620008000800 */
[----:B------:R-:W-:Y:S01]  /*07f0*/  MOV R3, R14 ;  /* 0x0000000e00037202 */ /* 0x000fe20000000f00 */
[----:B------:R-:W-:Y:S01]  /*0800*/  BSSY B1, `(.L_x_171) ;  /* 0x000012d000017945 */ /* 0x000fe20003800000 */
[----:B------:R-:W-:Y:S01]  /*0810*/  SHF.L.U32 R6, R6, R23, RZ ;  /* 0x0000001706067219 */ /* 0x000fe200000006ff */
[----:B0-----:R-:W0:Y:S01]  /*0820*/  SHFL.DOWN PT, R12, R5, 0x10, 0x1f ;  /* 0x0a001f00050c7f89 */ /* 0x001e2200000e0000 */
[----:B------:R-:W-:Y:S01]  /*0830*/  ISETP.GE.AND P3, PT, R2, UR5, PT ;  /* 0x0000000502007c0c */ /* 0x000fe2000bf66270 */
[----:B------:R-:W2:Y:S01]  /*0840*/  LDCU.64 UR8, c[0x0][0x380] ;  /* 0x00007000ff0877ac */ /* 0x000ea20008000a00 */
[----:B------:R-:W-:Y:S01]  /*0850*/  LOP3.LUT P0, RZ, R6, UR4, RZ, 0xc0, !PT ;  /* 0x0000000406ff7c12 */ /* 0x000fe2000f80c0ff */
[----:B------:R-:W3:Y:S01]  /*0860*/  SHFL.DOWN PT, R14, R3, 0x10, 0x1f ;  /* 0x0a001f00030e7f89 */ /* 0x000ee200000e0000 */
[----:B------:R-:W-:Y:S01]  /*0870*/  HFMA2 R6, -RZ, RZ, 0, 1.52587890625e-05 ;  /* 0x00000100ff067431 */ /* 0x000fe200000001ff */
[----:B------:R-:W-:Y:S01]  /*0880*/  ISETP.GT.AND P4, PT, R0, RZ, PT ;  /* 0x000000ff0000720c */ /* 0x000fe20003f84270 */
[----:B------:R-:W-:Y:S01]  /*0890*/  IMAD.MOV.U32 R11, RZ, RZ, RZ ;  /* 0x000000ffff0b7224 */ /* 0x000fe200078e00ff */
[----:B------:R-:W-:-:S02]  /*08a0*/  ISETP.LT.U32.AND P0, PT, R23, 0x10, P0 ;  /* 0x000000101700780c */ /* 0x000fc40000701070 */
[----:B------:R-:W-:Y:S02]  /*08b0*/  MOV R0, RZ ;  /* 0x000000ff00007202 */ /* 0x000fe40000000f00 */
[----:B------:R-:W-:-:S04]  /*08c0*/  SHF.L.U32 R6, R6, R23, RZ ;  /* 0x0000001706067219 */ /* 0x000fc800000006ff */
[----:B------:R-:W-:Y:S01]  /*08d0*/  LOP3.LUT P1, RZ, R6, UR4, RZ, 0xc0, !PT ;  /* 0x0000000406ff7c12 */ /* 0x000fe2000f82c0ff */
[----:B------:R-:W-:-:S03]  /*08e0*/  IMAD.MOV.U32 R6, RZ, RZ, 0x10 ;  /* 0x00000010ff067424 */ /* 0x000fc600078e00ff */
[----:B------:R-:W-:Y:S02]  /*08f0*/  ISETP.LT.U32.AND P1, PT, R23, 0x18, P1 ;  /* 0x000000181700780c */ /* 0x000fe40000f21070 */
[----:B0-----:R-:W-:Y:S02]  /*0900*/  @P0 VIMNMX R5, PT, PT, R12, R5, !PT ;  /* 0x000000050c050248 */ /* 0x001fe40007fe0100 */
[----:B------:R-:W-:Y:S02]  /*0910*/  SHF.L.U32 R6, R6, R23, RZ ;  /* 0x0000001706067219 */ /* 0x000fe400000006ff */
[----:B---3--:R-:W-:Y:S01]  /*0920*/  @P0 VIMNMX R3, PT, PT, R14, R3, PT ;  /* 0x000000030e030248 */ /* 0x008fe20003fe0100 */
[----:B------:R-:W0:Y:S04]  /*0930*/  SHFL.DOWN PT, R12, R5, 0x8, 0x1f ;  /* 0x09001f00050c7f89 */ /* 0x000e2800000e0000 */
[----:B------:R-:W3:Y:S02]  /*0940*/  SHFL.DOWN PT, R14, R3, 0x8, 0x1f ;  /* 0x09001f00030e7f89 */ /* 0x000ee400000e0000 */
[----:B0-----:R-:W-:-:S02]  /*0950*/  @P1 VIMNMX R5, PT, PT, R5, R12, !PT ;  /* 0x0000000c05051248 */ /* 0x001fc40007fe0100 */
[----:B---3--:R-:W-:-:S03]  /*0960*/  @P1 VIMNMX R3, PT, PT, R3, R14, PT ;  /* 0x0000000e03031248 */ /* 0x008fc60003fe0100 */
[----:B------:R-:W0:Y:S01]  /*0970*/  SHFL.DOWN PT, R12, R5, 0x4, 0x1f ;  /* 0x08801f00050c7f89 */ /* 0x000e2200000e0000 */
[----:B------:R-:W-:Y:S02]  /*0980*/  LOP3.LUT P1, RZ, R6, UR4, RZ, 0xc0, !PT ;  /* 0x0000000406ff7c12 */ /* 0x000fe4000f82c0ff */
[----:B------:R-:W-:Y:S01]  /*0990*/  MOV R6, 0x4 ;  /* 0x0000000400067802 */ /* 0x000fe20000000f00 */
[----:B------:R-:W3:Y:S01]  /*09a0*/  SHFL.DOWN PT, R14, R3, 0x4, 0x1f ;  /* 0x08801f00030e7f89 */ /* 0x000ee200000e0000 */
[----:B------:R-:W-:Y:S02]  /*09b0*/  ISETP.LT.U32.AND P1, PT, R23, 0x1c, P1 ;  /* 0x0000001c1700780c */ /* 0x000fe40000f21070 */
[----:B------:R-:W-:-:S04]  /*09c0*/  SHF.L.U32 R6, R6, R23, RZ ;  /* 0x0000001706067219 */ /* 0x000fc800000006ff */
[----:B------:R-:W-:-:S04]  /*09d0*/  LOP3.LUT P2, RZ, R6, UR4, RZ, 0xc0, !PT ;  /* 0x0000000406ff7c12 */ /* 0x000fc8000f84c0ff */
[----:B------:R-:W-:-:S03]  /*09e0*/  ISETP.LT.U32.AND P2, PT, R23, 0x1e, P2 ;  /* 0x0000001e1700780c */ /* 0x000fc60001741070 */
[----:B0-----:R-:W-:Y:S02]  /*09f0*/  @P1 VIMNMX R5, PT, PT, R5, R12, !PT ;  /* 0x0000000c05051248 */ /* 0x001fe40007fe0100 */
[----:B---3--:R-:W-:-:S03]  /*0a00*/  @P1 VIMNMX R3, PT, PT, R3, R14, PT ;  /* 0x0000000e03031248 */ /* 0x008fc60003fe0100 */
[----:B------:R-:W0:Y:S04]  /*0a10*/  SHFL.DOWN PT, R12, R5, 0x2, 0x1f ;  /* 0x08401f00050c7f89 */ /* 0x000e2800000e0000 */
[----:B------:R-:W3:Y:S01]  /*0a20*/  SHFL.DOWN PT, R14, R3, 0x2, 0x1f ;  /* 0x08401f00030e7f89 */ /* 0x000ee200000e0000 */
[----:B0-----:R-:W-:Y:S01]  /*0a30*/  @P2 VIMNMX R5, PT, PT, R5, R12, !PT ;  /* 0x0000000c05052248 */ /* 0x001fe20007fe0100 */
[----:B------:R-:W-:Y:S01]  /*0a40*/  HFMA2 R12, -RZ, RZ, 0, 1.1920928955078125e-07 ;  /* 0x00000002ff0c7431 */ /* 0x000fe200000001ff */
[----:B---3--:R-:W-:-:S03]  /*0a50*/  @P2 VIMNMX R3, PT, PT, R3, R14, PT ;  /* 0x0000000e03032248 */ /* 0x008fc60003fe0100 */
[----:B------:R-:W0:Y:S01]  /*0a60*/  SHFL.DOWN PT, R6, R5, 0x1, 0x1f ;  /* 0x08201f0005067f89 */ /* 0x000e2200000e0000 */
[----:B------:R-:W-:-:S03]  /*0a70*/  SHF.L.U32 R7, R12, R23, RZ ;  /* 0x000000170c077219 */ /* 0x000fc600000006ff */
[----:B------:R-:W3:Y:S01]  /*0a80*/  SHFL.DOWN PT, R12, R3, 0x1, 0x1f ;  /* 0x08201f00030c7f89 */ /* 0x000ee200000e0000 */
[----:B------:R-:W-:-:S04]  /*0a90*/  LOP3.LUT P2, RZ, R7, UR4, RZ, 0xc0, !PT ;  /* 0x0000000407ff7c12 */ /* 0x000fc8000f84c0ff */
[----:B------:R-:W-:-:S13]  /*0aa0*/  ISETP.NE.AND P2, PT, R23, 0x1f, P2 ;  /* 0x0000001f1700780c */ /* 0x000fda0001745270 */
[----:B0-----:R-:W-:Y:S02]  /*0ab0*/  @P2 VIMNMX R5, PT, PT, R5, R6, !PT ;  /* 0x0000000605052248 */ /* 0x001fe40007fe0100 */
[----:B------:R-:W-:Y:S02]  /*0ac0*/  CS2R R6, SRZ ;  /* 0x0000000000067805 */ /* 0x000fe4000001ff00 */
[----:B------:R-:W-:Y:S02]  /*0ad0*/  ISETP.EQ.OR P3, PT, R5, RZ, P3 ;  /* 0x000000ff0500720c */ /* 0x000fe40001f62670 */
[----:B---3--:R-:W-:-:S11]  /*0ae0*/  @P2 VIMNMX R3, PT, PT, R3, R12, PT ;  /* 0x0000000c03032248 */ /* 0x008fd60003fe0100 */
[----:B-12---:R-:W-:Y:S05]  /*0af0*/  @P3 BRA `(.L_x_172) ;  /* 0x0000000c00f43947 */ /* 0x006fea0003800000 */
[----:B------:R-:W-:Y:S01]  /*0b00*/  LOP3.LUT R0, RZ, R2, RZ, 0x33, !PT ;  /* 0x00000002ff007212 */ /* 0x000fe200078e33ff */
[----:B------:R-:W-:Y:S01]  /*0b10*/  BSSY B0, `(.L_x_173) ;  /* 0x00000c9000007945 */ /* 0x000fe20003800000 */
[----:B------:R-:W-:Y:S02]  /*0b20*/  IADD3 R7, PT, PT, R5, -0x1, RZ ;  /* 0xffffffff05077810 */ /* 0x000fe40007ffe0ff */
[----:B------:R-:W-:Y:S02]  /*0b30*/  MOV R16, RZ ;  /* 0x000000ff00107202 */ /* 0x000fe40000000f00 */
[----:B------:R-:W-:Y:S01]  /*0b40*/  VIADDMNMX.U32 R7, R0, UR5, R7, PT ;  /* 0x0000000500077c46 */ /* 0x000fe2000b800007 */
[----:B------:R-:W-:Y:S01]  /*0b50*/  IMAD.MOV.U32 R0, RZ, RZ, RZ ;  /* 0x000000ffff007224 */ /* 0x000fe200078e00ff */
[----:B------:R-:W-:Y:S02]  /*0b60*/  MOV R11, RZ ;  /* 0x000000ff000b7202 */ /* 0x000fe40000000f00 */
[----:B------:R-:W-:-:S02]  /*0b70*/  ISETP.GE.U32.AND P2, PT, R7, 0x3, PT ;  /* 0x000000030700780c */ /* 0x000fc40003f46070 */
[----:B------:R-:W-:Y:S02]  /*0b80*/  IADD3 R12, PT, PT, R7, 0x1, RZ ;  /* 0x00000001070c7810 */ /* 0x000fe40007ffe0ff */
[----:B------:R-:W-:Y:S02]  /*0b90*/  CS2R R6, SRZ ;  /* 0x0000000000067805 */ /* 0x000fe4000001ff00 */
[----:B------:R-:W-:-:S07]  /*0ba0*/  LOP3.LUT R14, R12, 0x3, RZ, 0xc0, !PT ;  /* 0x000000030c0e7812 */ /* 0x000fce00078ec0ff */
[----:B------:R-:W-:Y:S05]  /*0bb0*/  @!P2 BRA `(.L_x_174) ;  /* 0x0000000800f8a947 */ /* 0x000fea0003800000 */
[----:B------:R-:W0:Y:S01]  /*0bc0*/  LDCU UR10, c[0x0][0x38c] ;  /* 0x00007180ff0a77ac */ /* 0x000e220008000800 */
[----:B------:R-:W-:Y:S01]  /*0bd0*/  LOP3.LUT R16, R12, 0xfffffffc, RZ, 0xc0, !PT ;  /* 0xfffffffc0c107812 */ /* 0x000fe200078ec0ff */
[----:B------:R-:W-:Y:S01]  /*0be0*/  HFMA2 R18, -RZ, RZ, 0, 0 ;  /* 0x00000000ff127431 */ /* 0x000fe200000001ff */
[----:B------:R-:W-:Y:S01]  /*0bf0*/  ISETP.NE.AND P3, PT, R23, RZ, PT ;  /* 0x000000ff1700720c */ /* 0x000fe20003f65270 */
[----:B------:R-:W-:Y:S01]  /*0c00*/  IMAD.MOV.U32 R0, RZ, RZ, RZ ;  /* 0x000000ffff007224 */ /* 0x000fe200078e00ff */
[----:B------:R-:W-:Y:S02]  /*0c10*/  SHF.R.S32.HI R15, RZ, 0x1f, R2 ;  /* 0x0000001fff0f7819 */ /* 0x000fe40000011402 */
[----:B------:R-:W-:Y:S02]  /*0c20*/  MOV R20, 0x1 ;  /* 0x0000000100147802 */ /* 0x000fe40000000f00 */
[----:B------:R-:W-:Y:S01]  /*0c30*/  IADD3 R19, PT, PT, -R16, RZ, RZ ;  /* 0x000000ff10137210 */ /* 0x000fe20007ffe1ff */
[----:B0-----:R-:W-:-:S07]  /*0c40*/  IMAD.U32 R17, RZ, RZ, UR10 ;  /* 0x0000000aff117e24 */ /* 0x001fce000f8e00ff */
.L_x_193:
[----:B-1----:R-:W0:Y:S01]  /*0c50*/  @!P3 LDC.64 R12, c[0x0][0x380] ;  /* 0x0000e000ff0cbb82 */ /* 0x002e220000000a00 */
[----:B--2---:R-:W-:Y:S01]  /*0c60*/  MOV R24, RZ ;  /* 0x000000ff00187202 */ /* 0x004fe20000000f00 */
[----:B0-----:R-:W-:-:S05]  /*0c70*/  @!P3 IMAD.WIDE R12, R17, 0x4, R12 ;  /* 0x00000004110cb825 */ /* 0x001fca00078e020c */
[----:B------:R0:W5:Y:S01]  /*0c80*/  @!P3 LDG.E.CONSTANT R24, desc[UR6][R12.64] ;  /* 0x000000060c18b981 */ /* 0x000162000c1e9900 */
[----:B------:R-:W-:-:S04]  /*0c90*/  IADD3 R19, PT, PT, R19, 0x4, RZ ;  /* 0x0000000413137810 */ /* 0x000fc80007ffe0ff */
[----:B------:R-:W-:Y:S01]  /*0ca0*/  ISETP.NE.AND P5, PT, R19, RZ, PT ;  /* 0x000000ff1300720c */ /* 0x000fe20003fa5270 */
[----:B---3--:R-:W-:-:S12]  /*0cb0*/  BRA.DIV UR4, `(.L_x_175) ;  /* 0x00000032040c7947 */ /* 0x008fd8000b800000 */
[----:B0----5:R0:W1:Y:S02]  /*0cc0*/  SHFL.IDX PT, R13, R24, RZ, 0x1f ;  /* 0x00001fff180d7589 */ /* 0x02106400000e0000 */
.L_x_269:
[----:B------:R-:W-:Y:S01]  /*0cd0*/  IADD3 R2, PT, PT, R20, -0x1, RZ ;  /* 0xffffffff14027810 */ /* 0x000fe20007ffe0ff */
[----:B------:R-:W-:Y:S01]  /*0ce0*/  BSSY.RECONVERGENT B2, `(.L_x_176) ;  /* 0x0000022000027945 */ /* 0x000fe20003800200 */
[----:B------:R-:W-:Y:S01]  /*0cf0*/  ISETP.NE.AND P3, PT, R23, RZ, PT ;  /* 0x000000ff1700720c */ /* 0x000fe20003f65270 */
[----:B0-----:R-:W-:Y:S01]  /*0d00*/  IMAD.MOV.U32 R24, RZ, RZ, RZ ;  /* 0x000000ffff187224 */ /* 0x001fe200078e00ff */
[----:B------:R-:W-:-:S13]  /*0d10*/  ISETP.GE.OR P2, PT, R2, R9, !P4 ;  /* 0x000000090200720c */ /* 0x000fda0006746670 */
[----:B------:R-:W-:Y:S05]  /*0d20*/  @P2 BRA `(.L_x_177) ;  /* 0x0000000000742947 */ /* 0x000fea0003800000 */
[----:B-1----:R-:W-:-:S04]  /*0d30*/  FADD R21, R6, R13 ;  /* 0x0000000d06157221 */ /* 0x002fc80000000000 */
[----:B------:R-:W-:-:S04]  /*0d40*/  FADD R12, -R6, R21 ;  /* 0x00000015060c7221 */ /* 0x000fc80000000100 */
[--C-:B------:R-:W-:Y:S01]  /*0d50*/  FADD R25, R21, -R12.reuse ;  /* 0x8000000c15197221 */ /* 0x100fe20000000000 */
[----:B------:R-:W-:-:S03]  /*0d60*/  FADD R12, R13, -R12 ;  /* 0x8000000c0d0c7221 */ /* 0x000fc60000000000 */
[----:B------:R-:W-:-:S04]  /*0d70*/  FADD R25, R6, -R25 ;  /* 0x8000001906197221 */ /* 0x000fc80000000000 */
[----:B------:R-:W-:-:S04]  /*0d80*/  FADD R12, R25, R12 ;  /* 0x0000000c190c7221 */ /* 0x000fc80000000000 */
[----:B------:R-:W-:-:S04]  /*0d90*/  FADD R25, R21, R12 ;  /* 0x0000000c15197221 */ /* 0x000fc80000000000 */
[----:B------:R-:W-:-:S04]  /*0da0*/  FADD R21, -R21, R25 ;  /* 0x0000001915157221 */ /* 0x000fc80000000100 */
[----:B------:R-:W-:-:S04]  /*0db0*/  FADD R12, R12, -R21 ;  /* 0x800000150c0c7221 */ /* 0x000fc80000000000 */
[----:B------:R-:W-:Y:S01]  /*0dc0*/  FADD R12, R11, R12 ;  /* 0x0000000c0b0c7221 */ /* 0x000fe20000000000 */
[----:B------:R-:W-:-:S03]  /*0dd0*/  IADD3 R11, PT, PT, -R8, R9, RZ ;  /* 0x00000009080b7210 */ /* 0x000fc60007ffe1ff */
[----:B------:R-:W-:Y:S01]  /*0de0*/  FADD R6, R25, R12 ;  /* 0x0000000c19067221 */ /* 0x000fe20000000000 */
[----:B------:R-:W-:-:S03]  /*0df0*/  ISETP.GT.AND P2, PT, R11, R2, PT ;  /* 0x000000020b00720c */ /* 0x000fc60003f44270 */
[----:B------:R-:W-:-:S04]  /*0e00*/  FADD R11, -R25, R6 ;  /* 0x00000006190b7221 */ /* 0x000fc80000000100 */
[----:B------:R-:W-:-:S06]  /*0e10*/  FADD R11, R12, -R11 ;  /* 0x8000000b0c0b7221 */ /* 0x000fcc0000000000 */
[----:B------:R-:W-:Y:S05]  /*0e20*/  @P2 BRA `(.L_x_177) ;  /* 0x0000000000342947 */ /* 0x000fea0003800000 */
[----:B------:R-:W-:-:S04]  /*0e30*/  FADD R21, R0, R13 ;  /* 0x0000000d00157221 */ /* 0x000fc80000000000 */
        /* <DEDUP_REMOVED lines=8> */
[----:B------:R-:W-:-:S04]  /*0ec0*/  FADD R7, R7, R2 ;  /* 0x0000000207077221 */ /* 0x000fc80000000000 */
[----:B------:R-:W-:-:S04]  /*0ed0*/  FADD R0, R12, R7 ;  /* 0x000000070c007221 */ /* 0x000fc80000000000 */
[----:B------:R-:W-:-:S04]  /*0ee0*/  FADD R12, -R12, R0 ;  /* 0x000000000c0c7221 */ /* 0x000fc80000000100 */
[----:B------:R-:W-:-:S07]  /*0ef0*/  FADD R7, R7, -R12 ;  /* 0x8000000c07077221 */ /* 0x000fce0000000000 */
.L_x_177:
[----:B------:R-:W-:Y:S05]  /*0f00*/  BSYNC.RECONVERGENT B2 ;  /* 0x0000000000027941 */ /* 0x000fea0003800200 */
.L_x_176:
[----:B------:R-:W-:Y:S04]  /*0f10*/  BSSY.RECONVERGENT B2, `(.L_x_178) ;  /* 0x0000007000027945 */ /* 0x000fe80003800200 */
[----:B------:R-:W-:Y:S05]  /*0f20*/  @P3 BRA `(.L_x_179) ;  /* 0x0000000000143947 */ /* 0x000fea0003800000 */
[----:B------:R-:W-:-:S04]  /*0f30*/  IADD3 R2, P2, PT, R18, UR11, RZ ;  /* 0x0000000b12027c10 */ /* 0x000fc8000ff5e0ff */
[----:B-1----:R-:W-:Y:S02]  /*0f40*/  LEA.HI.X.SX32 R13, R18, R15, 0x1, P2 ;  /* 0x0000000f120d7211 */ /* 0x002fe400010f0eff */
[----:B------:R-:W-:-:S04]  /*0f50*/  LEA R12, P2, R2, UR8, 0x2 ;  /* 0x00000008020c7c11 */ /* 0x000fc8000f8410ff */
[----:B------:R-:W-:-:S05]  /*0f60*/  LEA.HI.X R13, R2, UR9, R13, 0x2, P2 ;  /* 0x00000009020d7c11 */ /* 0x000fca00090f140d */
[----:B------:R0:W5:Y:S04]  /*0f70*/  LDG.E.CONSTANT R24, desc[UR6][R12.64+0x4] ;  /* 0x000004060c187981 */ /* 0x000168000c1e9900 */
.L_x_179:
[----:B------:R-:W-:Y:S05]  /*0f80*/  BSYNC.RECONVERGENT B2 ;  /* 0x0000000000027941 */ /* 0x000fea0003800200 */
.L_x_178:
[----:B------:R-:W-:Y:S05]  /*0f90*/  BRA.DIV UR4, `(.L_x_180) ;  /* 0x0000002e04787947 */ /* 0x000fea000b800000 */
[----:B-----5:R2:W3:Y:S02]  /*0fa0*/  SHFL.IDX PT, R2, R24, RZ, 0x1f ;  /* 0x00001fff18027589 */ /* 0x0204e400000e0000 */
.L_x_272:
[----:B------:R-:W-:Y:S01]  /*0fb0*/  ISETP.GE.OR P2, PT, R20, R9, !P4 ;  /* 0x000000091400720c */ /* 0x000fe20006746670 */
[----:B------:R-:W-:Y:S01]  /*0fc0*/  BSSY.RECONVERGENT B2, `(.L_x_181) ;  /* 0x0000020000027945 */ /* 0x000fe20003800200 */
[----:B--2---:R-:W-:-:S11]  /*0fd0*/  HFMA2 R24, -RZ, RZ, 0, 0 ;  /* 0x00000000ff187431 */ /* 0x004fd600000001ff */
[----:B------:R-:W-:Y:S05]  /*0fe0*/  @P2 BRA `(.L_x_182) ;  /* 0x0000000000742947 */ /* 0x000fea0003800000 */
[----:B01-3--:R-:W-:-:S04]  /*0ff0*/  FADD R13, R6, R2 ;  /* 0x00000002060d7221 */ /* 0x00bfc80000000000 */
        /* <DEDUP_REMOVED lines=28> */
.L_x_182:
[----:B------:R-:W-:Y:S05]  /*11c0*/  BSYNC.RECONVERGENT B2 ;  /* 0x0000000000027941 */ /* 0x000fea0003800200 */
.L_x_181:
[----:B------:R-:W-:Y:S04]  /*11d0*/  BSSY.RECONVERGENT B2, `(.L_x_183) ;  /* 0x0000007000027945 */ /* 0x000fe80003800200 */
[----:B------:R-:W-:Y:S05]  /*11e0*/  @P3 BRA `(.L_x_184) ;  /* 0x0000000000143947 */ /* 0x000fea0003800000 */
[----:B---3--:R-:W-:-:S04]  /*11f0*/  IADD3 R2, P2, PT, R18, UR11, RZ ;  /* 0x0000000b12027c10 */ /* 0x008fc8000ff5e0ff */
[----:B01----:R-:W-:Y:S02]  /*1200*/  LEA.HI.X.SX32 R13, R18, R15, 0x1, P2 ;  /* 0x0000000f120d7211 */ /* 0x003fe400010f0eff */
[----:B------:R-:W-:-:S04]  /*1210*/  LEA R12, P2, R2, UR8, 0x2 ;  /* 0x00000008020c7c11 */ /* 0x000fc8000f8410ff */
[----:B------:R-:W-:-:S05]  /*1220*/  LEA.HI.X R13, R2, UR9, R13, 0x2, P2 ;  /* 0x00000009020d7c11 */ /* 0x000fca00090f140d */
[----:B------:R2:W5:Y:S04]  /*1230*/  LDG.E.CONSTANT R24, desc[UR6][R12.64+0x8] ;  /* 0x000008060c187981 */ /* 0x000568000c1e9900 */
.L_x_184:
[----:B------:R-:W-:Y:S05]  /*1240*/  BSYNC.RECONVERGENT B2 ;  /* 0x0000000000027941 */ /* 0x000fea0003800200 */
.L_x_183:
[----:B------:R-:W-:Y:S05]  /*1250*/  BRA.DIV UR4, `(.L_x_185) ;  /* 0x0000002a04e87947 */ /* 0x000fea000b800000 */
[----:B012--5:R0:W1:Y:S02]  /*1260*/  SHFL.IDX PT, R13, R24, RZ, 0x1f ;  /* 0x00001fff180d7589 */ /* 0x02706400000e0000 */
.L_x_275:
[----:B---3--:R-:W-:Y:S01]  /*1270*/  VIADD R2, R20, 0x1 ;  /* 0x0000000114027836 */ /* 0x008fe20000000000 */
[----:B------:R-:W-:Y:S01]  /*1280*/  BSSY.RECONVERGENT B2, `(.L_x_186) ;  /* 0x0000021000027945 */ /* 0x000fe20003800200 */
[----:B0-----:R-:W-:-:S03]  /*1290*/  MOV R24, RZ ;  /* 0x000000ff00187202 */ /* 0x001fc60000000f00 */
        /* <DEDUP_REMOVED lines=31> */
.L_x_187:
[----:B------:R-:W-:Y:S05]  /*1490*/  BSYNC.RECONVERGENT B2 ;  /* 0x0000000000027941 */ /* 0x000fea0003800200 */
.L_x_186:
[----:B------:R-:W-:Y:S04]  /*14a0*/  BSSY.RECONVERGENT B2, `(.L_x_188) ;  /* 0x0000007000027945 */ /* 0x000fe80003800200 */
[----:B------:R-:W-:Y:S05]  /*14b0*/  @P3 BRA `(.L_x_189) ;  /* 0x0000000000143947 */ /* 0x000fea0003800000 */
[----:B------:R-:W-:-:S04]  /*14c0*/  IADD3 R2, P2, PT, R18, UR11, RZ ;  /* 0x0000000b12027c10 */ /* 0x000fc8000ff5e0ff */
[----:B-1----:R-:W-:Y:S02]  /*14d0*/  LEA.HI.X.SX32 R13, R18, R15, 0x1, P2 ;  /* 0x0000000f120d7211 */ /* 0x002fe400010f0eff */
[----:B------:R-:W-:-:S04]  /*14e0*/  LEA R12, P2, R2, UR8, 0x2 ;  /* 0x00000008020c7c11 */ /* 0x000fc8000f8410ff */
[----:B------:R-:W-:-:S05]  /*14f0*/  LEA.HI.X R13, R2, UR9, R13, 0x2, P2 ;  /* 0x00000009020d7c11 */ /* 0x000fca00090f140d */
[----:B------:R0:W5:Y:S04]  /*1500*/  LDG.E.CONSTANT R24, desc[UR6][R12.64+0xc] ;  /* 0x00000c060c187981 */ /* 0x000168000c1e9900 */
.L_x_189:
[----:B------:R-:W-:Y:S05]  /*1510*/  BSYNC.RECONVERGENT B2 ;  /* 0x0000000000027941 */ /* 0x000fea0003800200 */
.L_x_188:
[----:B------:R-:W-:Y:S05]  /*1520*/  BRA.DIV UR4, `(.L_x_190) ;  /* 0x0000002a04587947 */ /* 0x000fea000b800000 */
[----:B-----5:R2:W3:Y:S02]  /*1530*/  SHFL.IDX PT, R2, R24, RZ, 0x1f ;  /* 0x00001fff18027589 */ /* 0x0204e400000e0000 */
.L_x_278:
[----:B0-----:R-:W-:Y:S01]  /*1540*/  IADD3 R12, PT, PT, R20, 0x2, RZ ;  /* 0x00000002140c7810 */ /* 0x001fe20007ffe0ff */
[----:B------:R-:W-:Y:S03]  /*1550*/  BSSY.RECONVERGENT B2, `(.L_x_191) ;  /* 0x0000020000027945 */ /* 0x000fe60003800200 */
[----:B------:R-:W-:-:S13]  /*1560*/  ISETP.GE.OR P2, PT, R12, R9, !P4 ;  /* 0x000000090c00720c */ /* 0x000fda0006746670 */
[----:B------:R-:W-:Y:S05]  /*1570*/  @P2 BRA `(.L_x_192) ;  /* 0x0000000000742947 */ /* 0x000fea0003800000 */
[----:B-1-3--:R-:W-:-:S04]  /*1580*/  FADD R13, R6, R2 ;  /* 0x00000002060d7221 */ /* 0x00afc80000000000 */
[----:B------:R-:W-:-:S04]  /*1590*/  FADD R21, -R6, R13 ;  /* 0x0000000d06157221 */ /* 0x000fc80000000100 */
[--C-:B------:R-:W-:Y:S01]  /*15a0*/  FADD R25, R13, -R21.reuse ;  /* 0x800000150d197221 */ /* 0x100fe20000000000 */
[----:B--2---:R-:W-:-:S03]  /*15b0*/  FADD R24, R2, -R21 ;  /* 0x8000001502187221 */ /* 0x004fc60000000000 */
[----:B------:R-:W-:-:S04]  /*15c0*/  FADD R25, R6, -R25 ;  /* 0x8000001906197221 */ /* 0x000fc80000000000 */
[----:B------:R-:W-:-:S04]  /*15d0*/  FADD R24, R25, R24 ;  /* 0x0000001819187221 */ /* 0x000fc80000000000 */
[----:B------:R-:W-:-:S04]  /*15e0*/  FADD R21, R13, R24 ;  /* 0x000000180d157221 */ /* 0x000fc80000000000 */
[----:B------:R-:W-:-:S04]  /*15f0*/  FADD R13, -R13, R21 ;  /* 0x000000150d0d7221 */ /* 0x000fc80000000100 */
[----:B------:R-:W-:-:S04]  /*1600*/  FADD R24, R24, -R13 ;  /* 0x8000000d18187221 */ /* 0x000fc80000000000 */
[----:B------:R-:W-:Y:S01]  /*1610*/  FADD R24, R11, R24 ;  /* 0x000000180b187221 */ /* 0x000fe20000000000 */
[----:B------:R-:W-:-:S03]  /*1620*/  IMAD.IADD R11, R9, 0x1, -R8 ;  /* 0x00000001090b7824 */ /* 0x000fc600078e0a08 */
[----:B------:R-:W-:Y:S02]  /*1630*/  FADD R6, R21, R24 ;  /* 0x0000001815067221 */ /* 0x000fe40000000000 */
[----:B------:R-:W-:Y:S02]  /*1640*/  ISETP.GT.AND P2, PT, R11, R12, PT ;  /* 0x0000000c0b00720c */ /* 0x000fe40003f44270 */
[----:B------:R-:W-:-:S04]  /*1650*/  FADD R11, -R21, R6 ;  /* 0x00000006150b7221 */ /* 0x000fc80000000100 */
[----:B------:R-:W-:-:S07]  /*1660*/  FADD R11, R24, -R11 ;  /* 0x8000000b180b7221 */ /* 0x000fce0000000000 */
        /* <DEDUP_REMOVED lines=14> */
.L_x_192:
[----:B------:R-:W-:Y:S05]  /*1750*/  BSYNC.RECONVERGENT B2 ;  /* 0x0000000000027941 */ /* 0x000fea0003800200 */
.L_x_191:
[----:B------:R-:W-:Y:S02]  /*1760*/  IADD3 R18, PT, PT, R18, 0x4, RZ ;  /* 0x0000000412127810 */ /* 0x000fe40007ffe0ff */
[----:B------:R-:W-:Y:S02]  /*1770*/  IADD3 R20, PT, PT, R20, 0x4, RZ ;  /* 0x0000000414147810 */ /* 0x000fe40007ffe0ff */
[----:B------:R-:W-:Y:S01]  /*1780*/  IADD3 R17, PT, PT, R17, 0x4, RZ ;  /* 0x0000000411117810 */ /* 0x000fe20007ffe0ff */
[----:B------:R-:W-:Y:S06]  /*1790*/  @P5 BRA `(.L_x_193) ;  /* 0xfffffff4002c5947 */ /* 0x000fec000383ffff */
.L_x_174:
[----:B------:R-:W-:Y:S05]  /*17a0*/  BSYNC B0 ;  /* 0x0000000000007941 */ /* 0x000fea0003800000 */
.L_x_173:
[----:B------:R-:W-:-:S13]  /*17b0*/  ISETP.NE.AND P2, PT, R14, RZ, PT ;  /* 0x000000ff0e00720c */ /* 0x000fda0003f45270 */
[----:B------:R-:W-:Y:S05]  /*17c0*/  @!P2 BRA `(.L_x_172) ;  /* 0x0000000000c0a947 */ /* 0x000fea0003800000 */
[----:B-1----:R-:W0:Y:S01]  /*17d0*/  LDC.64 R12, c[0x0][0x380] ;  /* 0x0000e000ff0c7b82 */ /* 0x002e220000000a00 */
[----:B------:R-:W1:Y:S01]  /*17e0*/  LDCU UR10, c[0x0][0x38c] ;  /* 0x00007180ff0a77ac */ /* 0x000e620008000800 */
[----:B------:R-:W-:Y:S01]  /*17f0*/  IMAD.MOV R17, RZ, RZ, -R14 ;  /* 0x000000ffff117224 */ /* 0x000fe200078e0a0e */
[----:B-1----:R-:W-:-:S07]  /*1800*/  IADD3 R19, PT, PT, R16, UR10, RZ ;  /* 0x0000000a10137c10 */ /* 0x002fce000fffe0ff */
.L_x_197:
[----:B------:R-:W-:Y:S01]  /*1810*/  ISETP.NE.AND P2, PT, R23, RZ, PT ;  /* 0x000000ff1700720c */ /* 0x000fe20003f45270 */
[----:B-12---:R-:W-:Y:S02]  /*1820*/  HFMA2 R24, -RZ, RZ, 0, 0 ;  /* 0x00000000ff187431 */ /* 0x006fe400000001ff */
[----:B0-----:R-:W-:-:S10]  /*1830*/  IMAD.WIDE R14, R19, 0x4, R12 ;  /* 0x00000004130e7825 */ /* 0x001fd400078e020c */
[----:B------:R0:W5:Y:S01]  /*1840*/  @!P2 LDG.E.CONSTANT R24, desc[UR6][R14.64] ;  /* 0x000000060e18a981 */ /* 0x000162000c1e9900 */
[----:B------:R-:W-:-:S04]  /*1850*/  IADD3 R17, PT, PT, R17, 0x1, RZ ;  /* 0x0000000111117810 */ /* 0x000fc80007ffe0ff */
[----:B------:R-:W-:Y:S01]  /*1860*/  ISETP.NE.AND P3, PT, R17, RZ, PT ;  /* 0x000000ff1100720c */ /* 0x000fe20003f65270 */
[----:B------:R-:W-:-:S12]  /*1870*/  BRA.DIV UR4, `(.L_x_194) ;  /* 0x0000002604a47947 */ /* 0x000fd8000b800000 */
[----:B---3-5:R1:W2:Y:S02]  /*1880*/  SHFL.IDX PT, R2, R24, RZ, 0x1f ;  /* 0x00001fff18027589 */ /* 0x0282a400000e0000 */
.L_x_281:
[----:B------:R-:W-:Y:S01]  /*1890*/  ISETP.GE.OR P2, PT, R16, R9, !P4 ;  /* 0x000000091000720c */ /* 0x000fe20006746670 */
[----:B------:R-:W-:-:S12]  /*18a0*/  BSSY.RECONVERGENT B0, `(.L_x_195) ;  /* 0x000001f000007945 */ /* 0x000fd80003800200 */
[----:B------:R-:W-:Y:S05]  /*18b0*/  @P2 BRA `(.L_x_196) ;  /* 0x0000000000742947 */ /* 0x000fea0003800000 */
[----:B0-2---:R-:W-:-:S04]  /*18c0*/  FADD R15, R6, R2 ;  /* 0x00000002060f7221 */ /* 0x005fc80000000000 */
[----:B------:R-:W-:-:S04]  /*18d0*/  FADD R14, -R6, R15 ;  /* 0x0000000f060e7221 */ /* 0x000fc80000000100 */
[--C-:B------:R-:W-:Y:S01]  /*18e0*/  FADD R21, R15, -R14.reuse ;  /* 0x8000000e0f157221 */ /* 0x100fe20000000000 */
[----:B------:R-:W-:-:S03]  /*18f0*/  FADD R14, R2, -R14 ;  /* 0x8000000e020e7221 */ /* 0x000fc60000000000 */
[----:B------:R-:W-:-:S04]  /*1900*/  FADD R21, R6, -R21 ;  /* 0x8000001506157221 */ /* 0x000fc80000000000 */
[----:B------:R-:W-:-:S04]  /*1910*/  FADD R14, R21, R14 ;  /* 0x0000000e150e7221 */ /* 0x000fc80000000000 */
[----:B------:R-:W-:-:S04]  /*1920*/  FADD R18, R15, R14 ;  /* 0x0000000e0f127221 */ /* 0x000fc80000000000 */
[----:B------:R-:W-:-:S04]  /*1930*/  FADD R15, -R15, R18 ;  /* 0x000000120f0f7221 */ /* 0x000fc80000000100 */
[----:B------:R-:W-:Y:S01]  /*1940*/  FADD R14, R14, -R15 ;  /* 0x8000000f0e0e7221 */ /* 0x000fe20000000000 */
[----:B------:R-:W-:-:S03]  /*1950*/  IMAD.IADD R15, R9, 0x1, -R8 ;  /* 0x00000001090f7824 */ /* 0x000fc600078e0a08 */
[----:B------:R-:W-:Y:S02]  /*1960*/  FADD R11, R11, R14 ;  /* 0x0000000e0b0b7221 */ /* 0x000fe40000000000 */
[----:B------:R-:W-:Y:S02]  /*1970*/  ISETP.GT.AND P2, PT, R15, R16, PT ;  /* 0x000000100f00720c */ /* 0x000fe40003f44270 */
[----:B------:R-:W-:-:S04]  /*1980*/  FADD R6, R18, R11 ;  /* 0x0000000b12067221 */ /* 0x000fc80000000000 */
[----:B------:R-:W-:-:S04]  /*1990*/  FADD R18, -R18, R6 ;  /* 0x0000000612127221 */ /* 0x000fc80000000100 */
[----:B------:R-:W-:-:S03]  /*19a0*/  FADD R11, R11, -R18 ;  /* 0x800000120b0b7221 */ /* 0x000fc60000000000 */
        /* <DEDUP_REMOVED lines=14> */
.L_x_196:
[----:B------:R-:W-:Y:S05]  /*1a90*/  BSYNC.RECONVERGENT B0 ;  /* 0x0000000000007941 */ /* 0x000fea0003800200 */
.L_x_195:
[----:B------:R-:W-:Y:S02]  /*1aa0*/  IADD3 R16, PT, PT, R16, 0x1, RZ ;  /* 0x0000000110107810 */ /* 0x000fe40007ffe0ff */
[----:B------:R-:W-:Y:S01]  /*1ab0*/  IADD3 R19, PT, PT, R19, 0x1, RZ ;  /* 0x0000000113137810 */ /* 0x000fe20007ffe0ff */
[----:B------:R-:W-:Y:S06]  /*1ac0*/  @P3 BRA `(.L_x_197) ;  /* 0xfffffffc00503947 */ /* 0x000fec000383ffff */
.L_x_172:
[----:B------:R-:W-:Y:S05]  /*1ad0*/  BSYNC B1 ;  /* 0x0000000000017941 */ /* 0x000fea0003800000 */
.L_x_171:
[----:B------:R-:W-:Y:S01]  /*1ae0*/  BSSY.RECONVERGENT B1, `(.L_x_198) ;  /* 0x000004e000017945 */ /* 0x000fe20003800200 */
[----:B------:R-:W-:Y:S02]  /*1af0*/  CS2R R20, SRZ ;  /* 0x0000000000147805 */ /* 0x000fe4000001ff00 */
[----:B------:R-:W-:Y:S02]  /*1b00*/  CS2R R18, SRZ ;  /* 0x0000000000127805 */ /* 0x000fe4000001ff00 */
[----:B------:R-:W-:Y:S02]  /*1b10*/  CS2R R16, SRZ ;  /* 0x0000000000107805 */ /* 0x000fe4000001ff00 */
[----:B------:R-:W-:Y:S01]  /*1b20*/  MOV R12, RZ ;  /* 0x000000ff000c7202 */ /* 0x000fe20000000f00 */
[----:B------:R-:W-:Y:S06]  /*1b30*/  @!P4 BRA `(.L_x_199) ;  /* 0x000000040020c947 */ /* 0x000fec0003800000 */
[----:B------:R-:W-:Y:S01]  /*1b40*/  I2FP.F32.U32 R12, R8 ;  /* 0x00000008000c7245 */ /* 0x000fe20000201000 */
[----:B------:R-:W-:Y:S04]  /*1b50*/  BSSY.RECONVERGENT B2, `(.L_x_200) ;  /* 0x000000d000027945 */ /* 0x000fe80003800200 */
[----:B--23--:R-:W-:-:S05]  /*1b60*/  VIADD R2, R12, 0x1800000 ;  /* 0x018000000c027836 */ /* 0x00cfca0000000000 */
[----:B------:R-:W-:-:S04]  /*1b70*/  LOP3.LUT R2, R2, 0x7f800000, RZ, 0xc0, !PT ;  /* 0x7f80000002027812 */ /* 0x000fc800078ec0ff */
[----:B------:R-:W-:-:S13]  /*1b80*/  ISETP.GT.U32.AND P2, PT, R2, 0x1ffffff, PT ;  /* 0x01ffffff0200780c */ /* 0x000fda0003f44070 */
[----:B------:R-:W-:Y:S05]  /*1b90*/  @P2 BRA `(.L_x_201) ;  /* 0x0000000000102947 */ /* 0x000fea0003800000 */
[----:B------:R-:W-:Y:S02]  /*1ba0*/  MOV R2, R12 ;  /* 0x0000000c00027202 */ /* 0x000fe40000000f00 */
[----:B-1----:R-:W-:-:S07]  /*1bb0*/  MOV R24, 0x1bd0 ;  /* 0x00001bd000187802 */ /* 0x002fce0000000f00 */
[----:B0-----:R-:W-:Y:S05]  /*1bc0*/  CALL.REL.NOINC `($__internal_4_$__cuda_sm20_rcp_rn_f32_slowpath) ;  /* 0x0000002800e47944 */ /* 0x001fea0003c00000 */
[----:B------:R-:W-:Y:S05]  /*1bd0*/  BRA `(.L_x_202) ;  /* 0x0000000000107947 */ /* 0x000fea0003800000 */
.L_x_201:
[----:B------:R-:W2:Y:S02]  /*1be0*/  MUFU.RCP R29, R12 ;  /* 0x0000000c001d7308 */ /* 0x000ea40000001000 */
[----:B--2---:R-:W-:-:S04]  /*1bf0*/  FFMA R2, R12, R29, -1 ;  /* 0xbf8000000c027423 */ /* 0x004fc8000000001d */
[----:B------:R-:W-:-:S04]  /*1c00*/  FADD.FTZ R2, -R2, -RZ ;  /* 0x800000ff02027221 */ /* 0x000fc80000010100 */
[----:B------:R-:W-:-:S07]  /*1c10*/  FFMA R29, R29, R2, R29 ;  /* 0x000000021d1d7223 */ /* 0x000fce000000001d */
.L_x_202:
[----:B------:R-:W-:Y:S05]  /*1c20*/  BSYNC.RECONVERGENT B2 ;  /* 0x0000000000027941 */ /* 0x000fea0003800200 */
.L_x_200:
[----:B------:R-:W-:Y:S01]  /*1c30*/  I2FP.F32.U32 R2, R9 ;  /* 0x0000000900027245 */ /* 0x000fe20000201000 */
[----:B------:R-:W-:Y:S01]  /*1c40*/  FADD R7, R0, R7 ;  /* 0x0000000700077221 */ /* 0x000fe20000000000 */
[----:B------:R-:W-:Y:S02]  /*1c50*/  BSSY.RECONVERGENT B2, `(.L_x_203) ;  /* 0x000000f000027945 */ /* 0x000fe40003800200 */
[----:B-1----:R-:W-:Y:S01]  /*1c60*/  IADD3 R13, PT, PT, R2, 0x1800000, RZ ;  /* 0x01800000020d7810 */ /* 0x002fe20007ffe0ff */
[----:B------:R-:W-:-:S03]  /*1c70*/  FMUL R20, R7, R29 ;  /* 0x0000001d07147220 */ /* 0x000fc60000400000 */
[----:B------:R-:W-:Y:S01]  /*1c80*/  LOP3.LUT R13, R13, 0x7f800000, RZ, 0xc0, !PT ;  /* 0x7f8000000d0d7812 */ /* 0x000fe200078ec0ff */
[----:B------:R-:W-:-:S03]  /*1c90*/  FFMA R7, R12, -R20, R7 ;  /* 0x800000140c077223 */ /* 0x000fc60000000007 */
[----:B------:R-:W-:Y:S01]  /*1ca0*/  ISETP.GT.U32.AND P2, PT, R13, 0x1ffffff, PT ;  /* 0x01ffffff0d00780c */ /* 0x000fe20003f44070 */
[----:B------:R-:W-:-:S12]  /*1cb0*/  FFMA R20, R7, R29, R20 ;  /* 0x0000001d07147223 */ /* 0x000fd80000000014 */
[----:B------:R-:W-:Y:S05]  /*1cc0*/  @P2 BRA `(.L_x_204) ;  /* 0x00000000000c2947 */ /* 0x000fea0003800000 */
[----:B------:R-:W-:-:S07]  /*1cd0*/  MOV R24, 0x1cf0 ;  /* 0x00001cf000187802 */ /* 0x000fce0000000f00 */
[----:B0-----:R-:W-:Y:S05]  /*1ce0*/  CALL.REL.NOINC `($__internal_4_$__cuda_sm20_rcp_rn_f32_slowpath) ;  /* 0x00000028009c7944 */ /* 0x001fea0003c00000 */
[----:B------:R-:W-:Y:S05]  /*1cf0*/  BRA `(.L_x_205) ;  /* 0x0000000000107947 */ /* 0x000fea0003800000 */
.L_x_204:
[----:B------:R-:W1:Y:S02]  /*1d00*/  MUFU.RCP R29, R2 ;  /* 0x00000002001d7308 */ /* 0x000e640000001000 */
[----:B-1----:R-:W-:-:S04]  /*1d10*/  FFMA R0, R2, R29, -1 ;  /* 0xbf80000002007423 */ /* 0x002fc8000000001d */
[----:B------:R-:W-:-:S04]  /*1d20*/  FADD.FTZ R0, -R0, -RZ ;  /* 0x800000ff00007221 */ /* 0x000fc80000010100 */
[----:B------:R-:W-:-:S07]  /*1d30*/  FFMA R29, R29, R0, R29 ;  /* 0x000000001d1d7223 */ /* 0x000fce000000001d */
.L_x_205:
[----:B------:R-:W-:Y:S05]  /*1d40*/  BSYNC.RECONVERGENT B2 ;  /* 0x0000000000027941 */ /* 0x000fea0003800200 */
.L_x_203:
[----:B------:R-:W-:Y:S01]  /*1d50*/  IADD3 R0, PT, PT, R8, 0x1, RZ ;  /* 0x0000000108007810 */ /* 0x000fe20007ffe0ff */
[----:B------:R-:W-:Y:S01]  /*1d60*/  FADD R11, R6, R11 ;  /* 0x0000000b060b7221 */ /* 0x000fe20000000000 */
[----:B------:R-:W-:Y:S01]  /*1d70*/  IMAD.MOV.U32 R6, RZ, RZ, 0x40000000 ;  /* 0x40000000ff067424 */ /* 0x000fe200078e00ff */
[----:B------:R-:W-:Y:S01]  /*1d80*/  BSSY.RECONVERGENT B0, `(.L_x_206) ;  /* 0x0000010000007945 */ /* 0x000fe20003800200 */
[----:B------:R-:W-:Y:S01]  /*1d90*/  I2FP.F32.U32 R7, R0 ;  /* 0x0000000000077245 */ /* 0x000fe20000201000 */
[----:B------:R-:W-:-:S03]  /*1da0*/  FMUL R12, R11, R29 ;  /* 0x0000001d0b0c7220 */ /* 0x000fc60000400000 */
[----:B------:R-:W1:Y:S01]  /*1db0*/  MUFU.RCP R0, R7 ;  /* 0x0000000700007308 */ /* 0x000e620000001000 */
[----:B------:R-:W-:-:S04]  /*1dc0*/  FFMA R11, R2, -R12, R11 ;  /* 0x8000000c020b7223 */ /* 0x000fc8000000000b */
[----:B------:R-:W-:-:S03]  /*1dd0*/  FFMA R19, R11, R29, R12 ;  /* 0x0000001d0b137223 */ /* 0x000fc6000000000c */
[----:B------:R-:W2:Y:S01]  /*1de0*/  FCHK P2, R6, R7 ;  /* 0x0000000706007302 */ /* 0x000ea20000040000 */
[----:B-1----:R-:W-:-:S04]  /*1df0*/  FFMA R13, -R7, R0, 1 ;  /* 0x3f800000070d7423 */ /* 0x002fc80000000100 */
[----:B------:R-:W-:-:S04]  /*1e00*/  FFMA R0, R0, R13, R0 ;  /* 0x0000000d00007223 */ /* 0x000fc80000000000 */
[----:B------:R-:W-:-:S04]  /*1e10*/  FFMA R13, R0, 2, RZ ;  /* 0x40000000000d7823 */ /* 0x000fc800000000ff */
[----:B------:R-:W-:-:S04]  /*1e20*/  FFMA R2, -R7, R13, 2 ;  /* 0x4000000007027423 */ /* 0x000fc8000000010d */
[----:B------:R-:W-:Y:S01]  /*1e30*/  FFMA R18, R0, R2, R13 ;  /* 0x0000000200127223 */ /* 0x000fe2000000000d */
[----:B--2---:R-:W-:Y:S06]  /*1e40*/  @!P2 BRA `(.L_x_207) ;  /* 0x00000000000ca947 */ /* 0x004fec0003800000 */
[----:B------:R-:W-:-:S07]  /*1e50*/  MOV R2, 0x1e70 ;  /* 0x00001e7000027802 */ /* 0x000fce0000000f00 */
[----:B0-----:R-:W-:Y:S05]  /*1e60*/  CALL.REL.NOINC `($__internal_5_$__cuda_sm3x_div_rn_noftz_f32_slowpath) ;  /* 0x0000002c000c7944 */ /* 0x001fea0003c00000 */
[----:B------:R-:W-:-:S07]  /*1e70*/  MOV R18, R0 ;  /* 0x0000000000127202 */ /* 0x000fce0000000f00 */
.L_x_207:
[----:B------:R-:W-:Y:S05]  /*1e80*/  BSYNC.RECONVERGENT B0 ;  /* 0x0000000000007941 */ /* 0x000fea0003800200 */
.L_x_206:
[----:B------:R-:W-:Y:S01]  /*1e90*/  IADD3 R0, PT, PT, R9, 0x1, RZ ;  /* 0x0000000109007810 */ /* 0x000fe20007ffe0ff */
[----:B------:R-:W-:Y:S01]  /*1ea0*/  BSSY.RECONVERGENT B0, `(.L_x_208) ;  /* 0x000000e000007945 */ /* 0x000fe20003800200 */
[----:B------:R-:W-:Y:S02]  /*1eb0*/  FADD R17, -R18, 1 ;  /* 0x3f80000012117421 */ /* 0x000fe40000000100 */
[----:B------:R-:W-:-:S04]  /*1ec0*/  I2FP.F32.U32 R7, R0 ;  /* 0x0000000000077245 */ /* 0x000fc80000201000 */
[----:B------:R-:W1:Y:S08]  /*1ed0*/  MUFU.RCP R0, R7 ;  /* 0x0000000700007308 */ /* 0x000e700000001000 */
        /* <DEDUP_REMOVED lines=10> */
.L_x_209:
[----:B------:R-:W-:Y:S05]  /*1f80*/  BSYNC.RECONVERGENT B0 ;  /* 0x0000000000007941 */ /* 0x000fea0003800200 */
.L_x_208:
[----:B------:R-:W1:Y:S01]  /*1f90*/  LDCU UR10, c[0x0][0x388] ;  /* 0x00007100ff0a77ac */ /* 0x000e620008000800 */
[----:B------:R-:W-:Y:S01]  /*1fa0*/  FADD R12, -R16, 1 ;  /* 0x3f800000100c7421 */ /* 0x000fe20000000100 */
[----:B-1----:R-:W-:-:S07]  /*1fb0*/  IMAD R21, R10, UR10, RZ ;  /* 0x0000000a0a157c24 */ /* 0x002fce000f8e02ff */
.L_x_199:
[----:B------:R-:W-:Y:S05]  /*1fc0*/  BSYNC.RECONVERGENT B1 ;  /* 0x0000000000017941 */ /* 0x000fea0003800200 */
.L_x_198:
[----:B------:R-:W4:Y:S01]  /*1fd0*/  LDC.64 R6, c[0x0][0x388] ;  /* 0x0000e200ff067b82 */ /* 0x000f220000000a00 */
[----:B------:R-:W-:Y:S01]  /*1fe0*/  VIMNMX R10, PT, PT, R8, R9, PT ;  /* 0x00000009080a7248 */ /* 0x000fe20003fe0100 */
[----:B------:R-:W-:Y:S01]  /*1ff0*/  BSSY B0, `(.L_x_210) ;  /* 0x000009d000007945 */ /* 0x000fe20003800000 */
[----:B------:R-:W-:Y:S01]  /*2000*/  IADD3 R9, PT, PT, R4, -0x1, RZ ;  /* 0xffffffff04097810 */ /* 0x000fe20007ffe0ff */
[----:B------:R-:W-:Y:S01]  /*2010*/  HFMA2 R0, -RZ, RZ, 0, 0 ;  /* 0x00000000ff007431 */ /* 0x000fe200000001ff */
[----:B------:R-:W-:-:S04]  /*2020*/  ISETP.GT.AND P3, PT, R10, RZ, PT ;  /* 0x000000ff0a00720c */ /* 0x000fc80003f64270 */
[----:B-1----:R-:W-:Y:S01]  /*2030*/  SEL R13, R9, RZ, P3 ;  /* 0x000000ff090d7207 */ /* 0x002fe20001800000 */
[----:B----4-:R-:W-:-:S05]  /*2040*/  IMAD.IADD R11, R3, 0x1, R7 ;  /* 0x00000001030b7824 */ /* 0x010fca00078e0207 */
[----:B------:R-:W-:-:S04]  /*2050*/  ISETP.GE.AND P2, PT, R11, R6, PT ;  /* 0x000000060b00720c */ /* 0x000fc80003f46270 */
[----:B------:R-:W-:-:S13]  /*2060*/  ISETP.GE.OR P2, PT, R3, R5, P2 ;  /* 0x000000050300720c */ /* 0x000fda0001746670 */
[----:B------:R-:W-:Y:S05]  /*2070*/  @P2 BRA `(.L_x_211) ;  /* 0x0000000800502947 */ /* 0x000fea0003800000 */
[----:B------:R-:W-:Y:S01]  /*2080*/  VIADDMNMX R5, R5, R7, R6, PT ;  /* 0x0000000705057246 */ /* 0x000fe20003800106 */
[----:B------:R-:W-:Y:S01]  /*2090*/  BSSY B1, `(.L_x_212) ;  /* 0x0000027000017945 */ /* 0x000fe20003800000 */
[----:B------:R-:W-:Y:S02]  /*20a0*/  IMAD.IADD R8, R8, 0x1, R7 ;  /* 0x0000000108087824 */ /* 0x000fe400078e0207 */
[----:B0-----:R-:W-:-:S04]  /*20b0*/  VIADDMNMX R14, R11, 0x1, R5, !PT ;  /* 0x000000010b0e7846 */ /* 0x001fc80007800105 */
[----:B------:R-:W-:-:S04]  /*20c0*/  IADD3 R0, PT, PT, -R11, R14, RZ ;  /* 0x0000000e0b007210 */ /* 0x000fc80007ffe1ff */
[----:B------:R-:W-:Y:S02]  /*20d0*/  LOP3.LUT P2, R15, R0, 0x3, RZ, 0xc0, !PT ;  /* 0x00000003000f7812 */ /* 0x000fe4000784c0ff */
[----:B------:R-:W-:-:S11]  /*20e0*/  MOV R0, RZ ;  /* 0x000000ff00007202 */ /* 0x000fd60000000f00 */
[----:B------:R-:W-:Y:S05]  /*20f0*/  @!P2 BRA `(.L_x_213) ;  /* 0x000000000080a947 */ /* 0x000fea0003800000 */
[----:B------:R-:W-:Y:S02]  /*2100*/  IADD3 R15, PT, PT, -R15, RZ, RZ ;  /* 0x000000ff0f0f7210 */ /* 0x000fe40007ffe1ff */
[----:B------:R-:W-:-:S07]  /*2110*/  MOV R0, RZ ;  /* 0x000000ff00007202 */ /* 0x000fce0000000f00 */
.L_x_217:
[----:B0-----:R-:W0:Y:S01]  /*2120*/  LDC.64 R6, c[0x0][0x380] ;  /* 0x0000e000ff067b82 */ /* 0x001e220000000a00 */
[----:B------:R-:W-:Y:S01]  /*2130*/  ISETP.NE.AND P2, PT, R23, RZ, PT ;  /* 0x000000ff1700720c */ /* 0x000fe20003f45270 */
[----:B-12---:R-:W-:Y:S02]  /*2140*/  IMAD.MOV.U32 R24, RZ, RZ, RZ ;  /* 0x000000ffff187224 */ /* 0x006fe400078e00ff */
[----:B0-----:R-:W-:-:S10]  /*2150*/  IMAD.WIDE R6, R11, 0x4, R6 ;  /* 0x000000040b067825 */ /* 0x001fd400078e0206 */
[----:B------:R0:W5:Y:S01]  /*2160*/  @!P2 LDG.E.CONSTANT R24, desc[UR6][R6.64] ;  /* 0x000000060618a981 */ /* 0x000162000c1e9900 */
[----:B------:R-:W-:-:S04]  /*2170*/  IADD3 R15, PT, PT, R15, 0x1, RZ ;  /* 0x000000010f0f7810 */ /* 0x000fc80007ffe0ff */
[----:B------:R-:W-:Y:S01]  /*2180*/  ISETP.NE.AND P4, PT, R15, RZ, PT ;  /* 0x000000ff0f00720c */ /* 0x000fe20003f85270 */
[----:B------:R-:W-:-:S12]  /*2190*/  BRA.DIV UR4, `(.L_x_214) ;  /* 0x0000001e047c7947 */ /* 0x000fd8000b800000 */
[----:B---3-5:R1:W2:Y:S02]  /*21a0*/  SHFL.IDX PT, R2, R24, RZ, 0x1f ;  /* 0x00001fff18027589 */ /* 0x0282a400000e0000 */
.L_x_284:
[C---:B------:R-:W-:Y:S01]  /*21b0*/  ISETP.GE.AND P2, PT, R11.reuse, R4, PT ;  /* 0x000000040b00720c */ /* 0x040fe20003f46270 */
[----:B------:R-:W-:Y:S03]  /*21c0*/  BSSY.RECONVERGENT B2, `(.L_x_215) ;  /* 0x0000011000027945 */ /* 0x000fe60003800200 */
[----:B------:R-:W-:-:S04]  /*21d0*/  ISETP.LT.OR P2, PT, R11, R8, P2 ;  /* 0x000000080b00720c */ /* 0x000fc80001741670 */
[----:B------:R-:W-:-:S13]  /*21e0*/  ISETP.LE.OR P2, PT, R10, RZ, P2 ;  /* 0x000000ff0a00720c */ /* 0x000fda0001743670 */
[----:B------:R-:W-:Y:S05]  /*21f0*/  @P2 BRA `(.L_x_216) ;  /* 0x0000000000342947 */ /* 0x000fea0003800000 */
[----:B0-----:R-:W-:-:S04]  /*2200*/  FMUL R7, R20, R17 ;  /* 0x0000001114077220 */ /* 0x001fc80000400000 */
[----:B------:R-:W-:-:S04]  /*2210*/  FFMA R25, R20, R17, -R7 ;  /* 0x0000001114197223 */ /* 0x000fc80000000807 */
[----:B------:R-:W-:-:S04]  /*2220*/  FFMA R0, R0, R17, R25 ;  /* 0x0000001100007223 */ /* 0x000fc80000000019 */
[----:B------:R-:W-:-:S04]  /*2230*/  FADD R25, R7, R0 ;  /* 0x0000000007197221 */ /* 0x000fc80000000000 */
[--C-:B--2---:R-:W-:Y:S01]  /*2240*/  FFMA R6, R2, R18, R25.reuse ;  /* 0x0000001202067223 */ /* 0x104fe20000000019 */
[----:B------:R-:W-:-:S03]  /*2250*/  FADD R7, -R7, R25 ;  /* 0x0000001907077221 */ /* 0x000fc60000000100 */
[----:B------:R-:W-:Y:S01]  /*2260*/  FADD R25, -R25, R6 ;  /* 0x0000000619197221 */ /* 0x000fe20000000100 */
[----:B------:R-:W-:-:S03]  /*2270*/  FADD R7, R0, -R7 ;  /* 0x8000000700077221 */ /* 0x000fc60000000000 */
[----:B------:R-:W-:-:S04]  /*2280*/  FFMA R2, R2, R18, -R25 ;  /* 0x0000001202027223 */ /* 0x000fc80000000819 */
[----:B------:R-:W-:-:S04]  /*2290*/  FADD R7, R7, R2 ;  /* 0x0000000207077221 */ /* 0x000fc80000000000 */
[----:B------:R-:W-:-:S04]  /*22a0*/  FADD R20, R6, R7 ;  /* 0x0000000706147221 */ /* 0x000fc80000000000 */
[----:B------:R-:W-:-:S04]  /*22b0*/  FADD R0, -R6, R20 ;  /* 0x0000001406007221 */ /* 0x000fc80000000100 */
[----:B------:R-:W-:-:S07]  /*22c0*/  FADD R0, R7, -R0 ;  /* 0x8000000007007221 */ /* 0x000fce0000000000 */
.L_x_216:
[----:B------:R-:W-:Y:S05]  /*22d0*/  BSYNC.RECONVERGENT B2 ;  /* 0x0000000000027941 */ /* 0x000fea0003800200 */
.L_x_215:
[----:B------:R-:W-:Y:S01]  /*22e0*/  IADD3 R11, PT, PT, R11, 0x1, RZ ;  /* 0x000000010b0b7810 */ /* 0x000fe20007ffe0ff */
[----:B------:R-:W-:Y:S06]  /*22f0*/  @P4 BRA `(.L_x_217) ;  /* 0xfffffffc00884947 */ /* 0x000fec000383ffff */
.L_x_213:
[----:B------:R-:W-:Y:S05]  /*2300*/  BSYNC B1 ;  /* 0x0000000000017941 */ /* 0x000fea0003800000 */
.L_x_212:
[----:B------:R-:W4:Y:S02]  /*2310*/  LDCU UR10, c[0x0][0x38c] ;  /* 0x00007180ff0a77ac */ /* 0x000f240008000800 */
[----:B----4-:R-:W-:-:S04]  /*2320*/  IADD3 R3, PT, PT, R3, UR10, -R14 ;  /* 0x0000000a03037c10 */ /* 0x010fc8000fffe80e */
[----:B------:R-:W-:-:S13]  /*2330*/  ISETP.GT.U32.AND P2, PT, R3, -0x4, PT ;  /* 0xfffffffc0300780c */ /* 0x000fda0003f44070 */
[----:B------:R-:W-:Y:S05]  /*2340*/  @P2 BRA `(.L_x_211) ;  /* 0x00000004009c2947 */ /* 0x000fea0003800000 */
[----:B------:R-:W-:Y:S02]  /*2350*/  ISETP.NE.AND P4, PT, R23, RZ, PT ;  /* 0x000000ff1700720c */ /* 0x000fe40003f85270 */
[----:B------:R-:W-:-:S11]  /*2360*/  IADD3 R11, PT, PT, R11, 0x1, RZ ;  /* 0x000000010b0b7810 */ /* 0x000fd60007ffe0ff */
.L_x_227:
[----:B0-----:R-:W0:Y:S01]  /*2370*/  LDC.64 R6, c[0x0][0x380] ;  /* 0x0000e000ff067b82 */ /* 0x001e220000000a00 */
[----:B-12---:R-:W-:Y:S02]  /*2380*/  HFMA2 R24, -RZ, RZ, 0, 0 ;  /* 0x00000000ff187431 */ /* 0x006fe400000001ff */
[----:B------:R-:W-:-:S04]  /*2390*/  VIADD R3, R11, 0xffffffff ;  /* 0xffffffff0b037836 */ /* 0x000fc80000000000 */
[----:B0-----:R-:W-:-:S05]  /*23a0*/  IMAD.WIDE R6, R3, 0x4, R6 ;  /* 0x0000000403067825 */ /* 0x001fca00078e0206 */
[----:B------:R0:W5:Y:S01]  /*23b0*/  @!P4 LDG.E.CONSTANT R24, desc[UR6][R6.64] ;  /* 0x000000060618c981 */ /* 0x000162000c1e9900 */
[----:B------:R-:W-:Y:S05]  /*23c0*/  BRA.DIV UR4, `(.L_x_218) ;  /* 0x0000001e04107947 */ /* 0x000fea000b800000 */
[----:B------:R-:W-:-:S13]  /*23d0*/  ISETP.NE.AND P4, PT, R23, RZ, PT ;  /* 0x000000ff1700720c */ /* 0x000fda0003f85270 */
[----:B------:R-:W2:Y:S01]  /*23e0*/  @!P4 LDG.E.CONSTANT R28, desc[UR6][R6.64+0x4] ;  /* 0x00000406061cc981 */ /* 0x000ea2000c1e9900 */
[C---:B------:R-:W-:Y:S02]  /*23f0*/  ISETP.GE.AND P2, PT, R3.reuse, R4, PT ;  /* 0x000000040300720c */ /* 0x040fe40003f46270 */
[----:B------:R-:W-:Y:S02]  /*2400*/  MOV R27, RZ ;  /* 0x000000ff001b7202 */ /* 0x000fe40000000f00 */
[----:B------:R-:W-:Y:S02]  /*2410*/  ISETP.LT.OR P2, PT, R3, R8, P2 ;  /* 0x000000080300720c */ /* 0x000fe40001741670 */
[----:B-----5:R-:W3:Y:S02]  /*2420*/  SHFL.IDX PT, R3, R24, RZ, 0x1f ;  /* 0x00001fff18037589 */ /* 0x020ee400000e0000 */
[----:B------:R-:W-:-:S13]  /*2430*/  ISETP.LE.OR P2, PT, R10, RZ, P2 ;  /* 0x000000ff0a00720c */ /* 0x000fda0001743670 */
[----:B------:R-:W-:-:S04]  /*2440*/  @!P2 FMUL R15, R20, R17 ;  /* 0x00000011140fa220 */ /* 0x000fc80000400000 */
[----:B------:R-:W-:-:S04]  /*2450*/  @!P2 FFMA R25, R20, R17, -R15 ;  /* 0x000000111419a223 */ /* 0x000fc8000000080f */
[----:B------:R-:W-:-:S04]  /*2460*/  @!P2 FFMA R26, R0, R17, R25 ;  /* 0x00000011001aa223 */ /* 0x000fc80000000019 */
[----:B------:R-:W-:-:S04]  /*2470*/  @!P2 FADD R14, R15, R26 ;  /* 0x0000001a0f0ea221 */ /* 0x000fc80000000000 */
[--C-:B---3--:R-:W-:Y:S01]  /*2480*/  @!P2 FFMA R2, R3, R18, R14.reuse ;  /* 0x000000120302a223 */ /* 0x108fe2000000000e */
[----:B------:R-:W-:-:S03]  /*2490*/  @!P2 FADD R15, -R15, R14 ;  /* 0x0000000e0f0fa221 */ /* 0x000fc60000000100 */
[----:B------:R-:W-:Y:S01]  /*24a0*/  @!P2 FADD R14, -R14, R2 ;  /* 0x000000020e0ea221 */ /* 0x000fe20000000100 */
[----:B------:R-:W-:-:S03]  /*24b0*/  @!P2 FADD R15, R26, -R15 ;  /* 0x8000000f1a0fa221 */ /* 0x000fc60000000000 */
[----:B------:R-:W-:-:S04]  /*24c0*/  @!P2 FFMA R14, R3, R18, -R14 ;  /* 0x00000012030ea223 */ /* 0x000fc8000000080e */
[----:B------:R-:W-:-:S04]  /*24d0*/  @!P2 FADD R15, R15, R14 ;  /* 0x0000000e0f0fa221 */ /* 0x000fc80000000000 */
[----:B------:R-:W-:-:S04]  /*24e0*/  @!P2 FADD R25, R2, R15 ;  /* 0x0000000f0219a221 */ /* 0x000fc80000000000 */
[--C-:B------:R-:W-:Y:S01]  /*24f0*/  @!P2 FADD R2, -R2, R25.reuse ;  /* 0x000000190202a221 */ /* 0x100fe20000000100 */
[----:B------:R-:W-:-:S03]  /*2500*/  @!P2 IMAD.MOV.U32 R20, RZ, RZ, R25 ;  /* 0x000000ffff14a224 */ /* 0x000fc600078e0019 */
[----:B------:R-:W-:-:S05]  /*2510*/  @!P2 FADD R2, R15, -R2 ;  /* 0x800000020f02a221 */ /* 0x000fca0000000000 */
[----:B------:R-:W-:Y:S02]  /*2520*/  @!P2 MOV R0, R2 ;  /* 0x000000020000a202 */ /* 0x000fe40000000f00 */
[----:B--2---:R-:W-:-:S05]  /*2530*/  @!P4 MOV R27, R28 ;  /* 0x0000001c001bc202 */ /* 0x004fca0000000f00 */
[----:B------:R1:W2:Y:S02]  /*2540*/  SHFL.IDX PT, R3, R27, RZ, 0x1f ;  /* 0x00001fff1b037589 */ /* 0x0002a400000e0000 */
.L_x_288:
[----:B------:R-:W-:-:S06]  /*2550*/  MOV R24, RZ ;  /* 0x000000ff00187202 */ /* 0x000fcc0000000f00 */
[----:B------:R3:W5:Y:S01]  /*2560*/  @!P4 LDG.E.CONSTANT R24, desc[UR6][R6.64+0x8] ;  /* 0x000008060618c981 */ /* 0x000762000c1e9900 */
[C---:B------:R-:W-:Y:S01]  /*2570*/  ISETP.GE.AND P2, PT, R11.reuse, R4, PT ;  /* 0x000000040b00720c */ /* 0x040fe20003f46270 */
[----:B------:R-:W-:Y:S03]  /*2580*/  BSSY.RECONVERGENT B1, `(.L_x_219) ;  /* 0x0000011000017945 */ /* 0x000fe60003800200 */
[----:B------:R-:W-:-:S04]  /*2590*/  ISETP.LT.OR P2, PT, R11, R8, P2 ;  /* 0x000000080b00720c */ /* 0x000fc80001741670 */
[----:B------:R-:W-:-:S13]  /*25a0*/  ISETP.LE.OR P2, PT, R10, RZ, P2 ;  /* 0x000000ff0a00720c */ /* 0x000fda0001743670 */
[----:B---3--:R-:W-:Y:S05]  /*25b0*/  @P2 BRA `(.L_x_220) ;  /* 0x0000000000342947 */ /* 0x008fea0003800000 */
[----:B------:R-:W-:-:S04]  /*25c0*/  FMUL R25, R20, R17 ;  /* 0x0000001114197220 */ /* 0x000fc80000400000 */
        /* <DEDUP_REMOVED lines=12> */
.L_x_220:
[----:B------:R-:W-:Y:S05]  /*2690*/  BSYNC.RECONVERGENT B1 ;  /* 0x0000000000017941 */ /* 0x000fea0003800200 */
.L_x_219:
[----:B------:R-:W-:Y:S05]  /*26a0*/  BRA.DIV UR4, `(.L_x_221) ;  /* 0x0000001a04f07947 */ /* 0x000fea000b800000 */
[----:B-----5:R3:W4:Y:S02]  /*26b0*/  SHFL.IDX PT, R2, R24, RZ, 0x1f ;  /* 0x00001fff18027589 */ /* 0x02072400000e0000 */
.L_x_291:
[----:B---3--:R-:W-:-:S06]  /*26c0*/  HFMA2 R24, -RZ, RZ, 0, 0 ;  /* 0x00000000ff187431 */ /* 0x008fcc00000001ff */
[----:B------:R3:W5:Y:S01]  /*26d0*/  @!P4 LDG.E.CONSTANT R24, desc[UR6][R6.64+0xc] ;  /* 0x00000c060618c981 */ /* 0x000762000c1e9900 */
[----:B--2---:R-:W-:Y:S01]  /*26e0*/  VIADD R3, R11, 0x1 ;  /* 0x000000010b037836 */ /* 0x004fe20000000000 */
[----:B------:R-:W-:Y:S04]  /*26f0*/  BSSY.RECONVERGENT B1, `(.L_x_222) ;  /* 0x0000012000017945 */ /* 0x000fe80003800200 */
[----:B------:R-:W-:-:S04]  /*2700*/  ISETP.GE.AND P2, PT, R3, R4, PT ;  /* 0x000000040300720c */ /* 0x000fc80003f46270 */
[----:B------:R-:W-:-:S04]  /*2710*/  ISETP.LT.OR P2, PT, R3, R8, P2 ;  /* 0x000000080300720c */ /* 0x000fc80001741670 */
[----:B------:R-:W-:-:S13]  /*2720*/  ISETP.LE.OR P2, PT, R10, RZ, P2 ;  /* 0x000000ff0a00720c */ /* 0x000fda0001743670 */
[----:B---3--:R-:W-:Y:S05]  /*2730*/  @P2 BRA `(.L_x_223) ;  /* 0x0000000000342947 */ /* 0x008fea0003800000 */
[----:B0-----:R-:W-:-:S04]  /*2740*/  FMUL R7, R20, R17 ;  /* 0x0000001114077220 */ /* 0x001fc80000400000 */
[----:B------:R-:W-:-:S04]  /*2750*/  FFMA R3, R20, R17, -R7 ;  /* 0x0000001114037223 */ /* 0x000fc80000000807 */
[----:B------:R-:W-:-:S04]  /*2760*/  FFMA R0, R0, R17, R3 ;  /* 0x0000001100007223 */ /* 0x000fc80000000003 */
[----:B------:R-:W-:-:S04]  /*2770*/  FADD R15, R7, R0 ;  /* 0x00000000070f7221 */ /* 0x000fc80000000000 */
[--C-:B----4-:R-:W-:Y:S01]  /*2780*/  FFMA R3, R2, R18, R15.reuse ;  /* 0x0000001202037223 */ /* 0x110fe2000000000f */
        /* <DEDUP_REMOVED lines=8> */
.L_x_223:
[----:B------:R-:W-:Y:S05]  /*2810*/  BSYNC.RECONVERGENT B1 ;  /* 0x0000000000017941 */ /* 0x000fea0003800200 */
.L_x_222:
[----:B------:R-:W-:Y:S05]  /*2820*/  BRA.DIV UR4, `(.L_x_224) ;  /* 0x0000001a04b07947 */ /* 0x000fea000b800000 */
[----:B----45:R2:W3:Y:S02]  /*2830*/  SHFL.IDX PT, R2, R24, RZ, 0x1f ;  /* 0x00001fff18027589 */ /* 0x0304e400000e0000 */
.L_x_294:
[----:B------:R-:W-:Y:S01]  /*2840*/  IADD3 R3, PT, PT, R11, 0x2, RZ ;  /* 0x000000020b037810 */ /* 0x000fe20007ffe0ff */
[----:B------:R-:W-:Y:S03]  /*2850*/  BSSY.RECONVERGENT B1, `(.L_x_225) ;  /* 0x0000012000017945 */ /* 0x000fe60003800200 */
[----:B------:R-:W-:-:S04]  /*2860*/  ISETP.GE.AND P2, PT, R3, R4, PT ;  /* 0x000000040300720c */ /* 0x000fc80003f46270 */
[----:B------:R-:W-:-:S04]  /*2870*/  ISETP.LT.OR P2, PT, R3, R8, P2 ;  /* 0x000000080300720c */ /* 0x000fc80001741670 */
[----:B------:R-:W-:-:S13]  /*2880*/  ISETP.LE.OR P2, PT, R10, RZ, P2 ;  /* 0x000000ff0a00720c */ /* 0x000fda0001743670 */
[----:B------:R-:W-:Y:S05]  /*2890*/  @P2 BRA `(.L_x_226) ;  /* 0x0000000000342947 */ /* 0x000fea0003800000 */
[----:B0-----:R-:W-:-:S04]  /*28a0*/  FMUL R7, R20, R17 ;  /* 0x0000001114077220 */ /* 0x001fc80000400000 */
[----:B------:R-:W-:-:S04]  /*28b0*/  FFMA R3, R20, R17, -R7 ;  /* 0x0000001114037223 */ /* 0x000fc80000000807 */
[----:B------:R-:W-:-:S04]  /*28c0*/  FFMA R0, R0, R17, R3 ;  /* 0x0000001100007223 */ /* 0x000fc80000000003 */
[----:B------:R-:W-:-:S04]  /*28d0*/  FADD R15, R7, R0 ;  /* 0x00000000070f7221 */ /* 0x000fc80000000000 */
[--C-:B---3--:R-:W-:Y:S01]  /*28e0*/  FFMA R3, R2, R18, R15.reuse ;  /* 0x0000001202037223 */ /* 0x108fe2000000000f */
        /* <DEDUP_REMOVED lines=8> */
.L_x_226:
[----:B------:R-:W-:Y:S05]  /*2970*/  BSYNC.RECONVERGENT B1 ;  /* 0x0000000000017941 */ /* 0x000fea0003800200 */
.L_x_225:
[C---:B---3--:R-:W-:Y:S02]  /*2980*/  IADD3 R2, PT, PT, R11.reuse, 0x3, RZ ;  /* 0x000000030b027810 */ /* 0x048fe40007ffe0ff */
[----:B------:R-:W-:Y:S02]  /*2990*/  IADD3 R11, PT, PT, R11, 0x4, RZ ;  /* 0x000000040b0b7810 */ /* 0x000fe40007ffe0ff */
[----:B------:R-:W-:-:S13]  /*29a0*/  ISETP.GE.AND P2, PT, R2, R5, PT ;  /* 0x000000050200720c */ /* 0x000fda0003f46270 */
[----:B------:R-:W-:Y:S05]  /*29b0*/  @!P2 BRA `(.L_x_227) ;  /* 0xfffffff8006ca947 */ /* 0x000fea000383ffff */
.L_x_211:
[----:B------:R-:W-:Y:S05]  /*29c0*/  BSYNC B0 ;  /* 0x0000000000007941 */ /* 0x000fea0003800000 */
.L_x_210:
[----:B------:R-:W4:Y:S01]  /*29d0*/  LDCU UR10, c[0x0][0x388] ;  /* 0x00007100ff0a77ac */ /* 0x000f220008000800 */
[----:B------:R-:W-:Y:S01]  /*29e0*/  BSSY.RECONVERGENT B1, `(.L_x_228) ;  /* 0x0000022000017945 */ /* 0x000fe20003800200 */
[----:B----4-:R-:W-:-:S13]  /*29f0*/  ISETP.GE.OR P2, PT, R13, UR10, !P3 ;  /* 0x0000000a0d007c0c */ /* 0x010fda000df46670 */
[----:B------:R-:W-:Y:S05]  /*2a00*/  @P2 BRA `(.L_x_229) ;  /* 0x00000000007c2947 */ /* 0x000fea0003800000 */
[----:B------:R-:W-:Y:S01]  /*2a10*/  FADD R4, RZ, R19 ;  /* 0x00000013ff047221 */ /* 0x000fe20000000000 */
[----:B------:R-:W-:Y:S01]  /*2a20*/  FSETP.NEU.AND P2, PT, R19, RZ, PT ;  /* 0x000000ff1300720b */ /* 0x000fe20003f4d000 */
[----:B------:R-:W-:Y:S01]  /*2a30*/  BSSY.RECONVERGENT B2, `(.L_x_230) ;  /* 0x0000018000027945 */ /* 0x000fe20003800200 */
[----:B------:R-:W-:Y:S02]  /*2a40*/  IMAD.MOV.U32 R5, RZ, RZ, 0x7fffffff ;  /* 0x7fffffffff057424 */ /* 0x000fe400078e00ff */
[----:B------:R-:W-:-:S13]  /*2a50*/  FSETP.EQU.OR P2, PT, |R4|, +INF , !P2 ;  /* 0x7f8000000400780b */ /* 0x000fda000574a600 */
[----:B------:R-:W-:Y:S05]  /*2a60*/  @P2 BRA `(.L_x_231) ;  /* 0x0000000000502947 */ /* 0x000fea0003800000 */
[----:B--23--:R-:W-:Y:S01]  /*2a70*/  IADD3 R2, PT, PT, R4, 0x1800000, RZ ;  /* 0x0180000004027810 */ /* 0x00cfe20007ffe0ff */
[----:B------:R-:W-:Y:S01]  /*2a80*/  BSSY.RECONVERGENT B3, `(.L_x_232) ;  /* 0x000000d000037945 */ /* 0x000fe20003800200 */
[----:B------:R-:W-:Y:S02]  /*2a90*/  FADD R3, R20, R0 ;  /* 0x0000000014037221 */ /* 0x000fe40000000000 */
[----:B------:R-:W-:-:S04]  /*2aa0*/  LOP3.LUT R2, R2, 0x7f800000, RZ, 0xc0, !PT ;  /* 0x7f80000002027812 */ /* 0x000fc800078ec0ff */
[----:B------:R-:W-:-:S13]  /*2ab0*/  ISETP.GT.U32.AND P2, PT, R2, 0x1ffffff, PT ;  /* 0x01ffffff0200780c */ /* 0x000fda0003f44070 */
[----:B------:R-:W-:Y:S05]  /*2ac0*/  @P2 BRA `(.L_x_233) ;  /* 0x0000000000102947 */ /* 0x000fea0003800000 */
[----:B------:R-:W-:Y:S02]  /*2ad0*/  MOV R2, R4 ;  /* 0x0000000400027202 */ /* 0x000fe40000000f00 */
[----:B-1----:R-:W-:-:S07]  /*2ae0*/  MOV R24, 0x2b00 ;  /* 0x00002b0000187802 */ /* 0x002fce0000000f00 */
[----:B0-----:R-:W-:Y:S05]  /*2af0*/  CALL.REL.NOINC `($__internal_4_$__cuda_sm20_rcp_rn_f32_slowpath) ;  /* 0x0000001c00187944 */ /* 0x001fea0003c00000 */
[----:B------:R-:W-:Y:S05]  /*2b00*/  BRA `(.L_x_234) ;  /* 0x0000000000107947 */ /* 0x000fea0003800000 */
.L_x_233:
[----:B------:R-:W2:Y:S02]  /*2b10*/  MUFU.RCP R29, R4 ;  /* 0x00000004001d7308 */ /* 0x000ea40000001000 */
[----:B--2---:R-:W-:-:S04]  /*2b20*/  FFMA R2, R4, R29, -1 ;  /* 0xbf80000004027423 */ /* 0x004fc8000000001d */
[----:B------:R-:W-:-:S04]  /*2b30*/  FADD.FTZ R2, -R2, -RZ ;  /* 0x800000ff02027221 */ /* 0x000fc80000010100 */
[----:B------:R-:W-:-:S07]  /*2b40*/  FFMA R29, R29, R2, R29 ;  /* 0x000000021d1d7223 */ /* 0x000fce000000001d */
.L_x_234:
[----:B------:R-:W-:Y:S05]  /*2b50*/  BSYNC.RECONVERGENT B3 ;  /* 0x0000000000037941 */ /* 0x000fea0003800200 */
.L_x_232:
[----:B------:R-:W-:Y:S01]  /*2b60*/  FMUL R3, R3, R29 ;  /* 0x0000001d03037220 */ /* 0x000fe20000400000 */
[----:B------:R-:W-:-:S03]  /*2b70*/  HFMA2 R5, -RZ, RZ, 3.390625, 0 ;  /* 0x42c80000ff057431 */ /* 0x000fc600000001ff */
[----:B------:R-:W-:-:S04]  /*2b80*/  FFMA R2, -RZ, R3, R0 ;  /* 0x00000003ff027223 */ /* 0x000fc80000000100 */
[----:B------:R-:W-:-:S04]  /*2b90*/  FFMA R2, R2, R29, R3 ;  /* 0x0000001d02027223 */ /* 0x000fc80000000003 */
[----:B------:R-:W-:-:S07]  /*2ba0*/  FFMA R5, R2, R5, -100 ;  /* 0xc2c8000002057423 */ /* 0x000fce0000000005 */
.L_x_231:
[----:B------:R-:W-:Y:S05]  /*2bb0*/  BSYNC.RECONVERGENT B2 ;  /* 0x0000000000027941 */ /* 0x000fea0003800200 */
.L_x_230:
[----:B--23--:R-:W2:Y:S01]  /*2bc0*/  LDC.64 R2, c[0x0][0x3a8] ;  /* 0x0000ea00ff027b82 */ /* 0x00cea20000000a00 */
[----:B0-----:R-:W-:-:S04]  /*2bd0*/  IMAD.IADD R7, R21, 0x1, R13 ;  /* 0x0000000115077824 */ /* 0x001fc800078e020d */
[----:B--2---:R-:W-:-:S05]  /*2be0*/  IMAD.WIDE R2, R7, 0x4, R2 ;  /* 0x0000000407027825 */ /* 0x004fca00078e0202 */
[----:B------:R4:W-:Y:S02]  /*2bf0*/  STG.E desc[UR6][R2.64], R5 ;  /* 0x0000000502007986 */ /* 0x0009e4000c101906 */
.L_x_229:
[----:B------:R-:W-:Y:S05]  /*2c00*/  BSYNC.RECONVERGENT B1 ;  /* 0x0000000000017941 */ /* 0x000fea0003800200 */
.L_x_228:
[----:B------:R-:W-:Y:S01]  /*2c10*/  SEL R9, R9, 0x7fffffff, P3 ;  /* 0x7fffffff09097807 */ /* 0x000fe20001800000 */
[----:B------:R-:W-:Y:S06]  /*2c20*/  BRA.DIV UR4, `(.L_x_235) ;  /* 0x0000001604d07947 */ /* 0x000fec000b800000 */
[----:B--234-:R-:W2:Y:S01]  /*2c30*/  SHFL.DOWN PT, R2, R9, 0x10, 0x1f ;  /* 0x0a001f0009027f89 */ /* 0x01cea200000e0000 */
[----:B------:R-:W-:-:S04]  /*2c40*/  MOV R4, 0x100 ;  /* 0x0000010000047802 */ /* 0x000fc80000000f00 */
[----:B------:R-:W-:-:S04]  /*2c50*/  SHF.L.U32 R4, R4, R23, RZ ;  /* 0x0000001704047219 */ /* 0x000fc800000006ff */
[----:B------:R-:W-:Y:S01]  /*2c60*/  LOP3.LUT P2, RZ, R4, UR4, RZ, 0xc0, !PT ;  /* 0x0000000404ff7c12 */ /* 0x000fe2000f84c0ff */
[----:B------:R-:W-:-:S05]  /*2c70*/  HFMA2 R4, -RZ, RZ, 0, 2.384185791015625e-07 ;  /* 0x00000004ff047431 */ /* 0x000fca00000001ff */
[----:B------:R-:W-:Y:S02]  /*2c80*/  SHF.L.U32 R4, R4, R23, RZ ;  /* 0x0000001704047219 */ /* 0x000fe400000006ff */
[----:B--2---:R-:W-:Y:S02]  /*2c90*/  @P0 VIMNMX R9, PT, PT, R9, R2, PT ;  /* 0x0000000209090248 */ /* 0x004fe40003fe0100 */
[----:B------:R-:W-:-:S03]  /*2ca0*/  ISETP.GE.U32.AND P0, PT, R23, 0x18, PT ;  /* 0x000000181700780c */ /* 0x000fc60003f06070 */
[----:B------:R-:W2:Y:S02]  /*2cb0*/  SHFL.DOWN PT, R2, R9, 0x8, 0x1f ;  /* 0x09001f0009027f89 */ /* 0x000ea400000e0000 */
[----:B--2---:R-:W-:-:S08]  /*2cc0*/  VIMNMX R2, PT, PT, R9, R2, PT ;  /* 0x0000000209027248 */ /* 0x004fd00003fe0100 */
[----:B------:R-:W-:Y:S02]  /*2cd0*/  @!P0 SEL R9, R2, R9, P2 ;  /* 0x0000000902098207 */ /* 0x000fe40001000000 */
[----:B------:R-:W-:-:S03]  /*2ce0*/  ISETP.GE.U32.AND P0, PT, R23, 0x1e, PT ;  /* 0x0000001e1700780c */ /* 0x000fc60003f06070 */
[----:B------:R-:W2:Y:S02]  /*2cf0*/  SHFL.DOWN PT, R2, R9, 0x4, 0x1f ;  /* 0x08801f0009027f89 */ /* 0x000ea400000e0000 */
[----:B--2---:R-:W-:Y:S02]  /*2d00*/  @P1 VIMNMX R9, PT, PT, R9, R2, PT ;  /* 0x0000000209091248 */ /* 0x004fe40003fe0100 */
[----:B------:R-:W-:-:S03]  /*2d10*/  LOP3.LUT P1, RZ, R4, UR4, RZ, 0xc0, !PT ;  /* 0x0000000404ff7c12 */ /* 0x000fc6000f82c0ff */
[----:B------:R-:W2:Y:S02]  /*2d20*/  SHFL.DOWN PT, R2, R9, 0x2, 0x1f ;  /* 0x08401f0009027f89 */ /* 0x000ea400000e0000 */
[----:B--2---:R-:W-:-:S04]  /*2d30*/  VIMNMX R2, PT, PT, R9, R2, PT ;  /* 0x0000000209027248 */ /* 0x004fc80003fe0100 */
[----:B------:R-:W-:-:S05]  /*2d40*/  @!P0 SEL R9, R2, R9, P1 ;  /* 0x0000000902098207 */ /* 0x000fca0000800000 */
[----:B------:R2:W3:Y:S02]  /*2d50*/  SHFL.DOWN PT, R2, R9, 0x1, 0x1f ;  /* 0x08201f0009027f89 */ /* 0x0004e400000e0000 */
.L_x_301:
[----:B------:R-:W4:Y:S01]  /*2d60*/  LDC R3, c[0x0][0x388] ;  /* 0x0000e200ff037b82 */ /* 0x000f220000000800 */
[----:B------:R-:W-:Y:S02]  /*2d70*/  ISETP.NE.AND P0, PT, R23, 0x1f, PT ;  /* 0x0000001f1700780c */ /* 0x000fe40003f05270 */
[----:B------:R-:W-:Y:S02]  /*2d80*/  MOV R4, 0x2 ;  /* 0x0000000200047802 */ /* 0x000fe40000000f00 */
[----:B---3--:R-:W-:Y:S02]  /*2d90*/  VIMNMX R2, PT, PT, R9, R2, PT ;  /* 0x0000000209027248 */ /* 0x008fe40003fe0100 */
[----:B------:R-:W-:-:S04]  /*2da0*/  SHF.L.U32 R4, R4, R23, RZ ;  /* 0x0000001704047219 */ /* 0x000fc800000006ff */
[----:B------:R-:W-:-:S04]  /*2db0*/  LOP3.LUT P1, RZ, R4, UR4, RZ, 0xc0, !PT ;  /* 0x0000000404ff7c12 */ /* 0x000fc8000f82c0ff */
[----:B--2---:R-:W-:-:S05]  /*2dc0*/  @P0 SEL R9, R2, R9, P1 ;  /* 0x0000000902090207 */ /* 0x004fca0000800000 */
[----:B------:R-:W-:-:S05]  /*2dd0*/  VIADD R4, R9, 0x1 ;  /* 0x0000000109047836 */ /* 0x000fca0000000000 */
[----:B----4-:R-:W-:-:S13]  /*2de0*/  ISETP.GE.AND P0, PT, R4, R3, PT ;  /* 0x000000030400720c */ /* 0x010fda0003f06270 */
[----:B------:R-:W-:Y:S05]  /*2df0*/  @P0 EXIT ;  /* 0x000000000000094d */ /* 0x000fea0003800000 */
[----:B------:R-:W-:Y:S01]  /*2e00*/  IADD3 R2, PT, PT, R9, -R3, RZ ;  /* 0x8000000309027210 */ /* 0x000fe20007ffe0ff */
[----:B------:R-:W-:Y:S01]  /*2e10*/  BSSY B1, `(.L_x_236) ;  /* 0x0000053000017945 */ /* 0x000fe20003800000 */
[----:B------:R-:W-:Y:S02]  /*2e20*/  MOV R11, RZ ;  /* 0x000000ff000b7202 */ /* 0x000fe40000000f00 */
[----:B------:R-:W-:Y:S02]  /*2e30*/  LOP3.LUT R2, R2, 0x1, RZ, 0xc0, !PT ;  /* 0x0000000102027812 */ /* 0x000fe400078ec0ff */
[----:B------:R-:W-:Y:S02]  /*2e40*/  MOV R26, R9 ;  /* 0x00000009001a7202 */ /* 0x000fe40000000f00 */
[----:B------:R-:W-:-:S13]  /*2e50*/  ISETP.NE.U32.AND P0, PT, R2, 0x1, PT ;  /* 0x000000010200780c */ /* 0x000fda0003f05070 */
[----:B------:R-:W-:Y:S05]  /*2e60*/  @!P0 BRA `(.L_x_237) ;  /* 0x0000000400348947 */ /* 0x000fea0003800000 */
[----:B------:R-:W-:Y:S01]  /*2e70*/  ISETP.NE.AND P0, PT, R23, RZ, PT ;  /* 0x000000ff1700720c */ /* 0x000fe20003f05270 */
[----:B------:R-:W-:Y:S01]  /*2e80*/  BSSY.RECONVERGENT B0, `(.L_x_238) ;  /* 0x0000006000007945 */ /* 0x000fe20003800200 */
[----:B-1----:R-:W-:-:S11]  /*2e90*/  IMAD.MOV.U32 R24, RZ, RZ, RZ ;  /* 0x000000ffff187224 */ /* 0x002fd600078e00ff */
[----:B------:R-:W-:Y:S05]  /*2ea0*/  @P0 BRA `(.L_x_239) ;  /* 0x00000000000c0947 */ /* 0x000fea0003800000 */
[----:B------:R-:W1:Y:S02]  /*2eb0*/  LDC.64 R2, c[0x0][0x380] ;  /* 0x0000e000ff027b82 */ /* 0x000e640000000a00 */
[----:B-1----:R-:W-:-:S05]  /*2ec0*/  IMAD.WIDE R2, R9, 0x4, R2 ;  /* 0x0000000409027825 */ /* 0x002fca00078e0202 */
[----:B------:R1:W5:Y:S02]  /*2ed0*/  LDG.E.CONSTANT R24, desc[UR6][R2.64+0x4] ;  /* 0x0000040602187981 */ /* 0x000364000c1e9900 */
.L_x_239:
[----:B------:R-:W-:Y:S05]  /*2ee0*/  BSYNC.RECONVERGENT B0 ;  /* 0x0000000000007941 */ /* 0x000fea0003800200 */
.L_x_238:
[----:B------:R-:W-:Y:S05]  /*2ef0*/  BRA.DIV UR4, `(.L_x_240) ;  /* 0x0000001604b87947 */ /* 0x000fea000b800000 */
[----:B-1---5:R1:W2:Y:S02]  /*2f00*/  SHFL.IDX PT, R2, R24, RZ, 0x1f ;  /* 0x00001fff18027589 */ /* 0x0222a400000e0000 */
.L_x_304:
[----:B------:R-:W-:Y:S01]  /*2f10*/  ISETP.LT.OR P0, PT, R9, R13, !P3 ;  /* 0x0000000d0900720c */ /* 0x000fe20005f01670 */
[----:B------:R-:W-:Y:S01]  /*2f20*/  BSSY.RECONVERGENT B2, `(.L_x_241) ;  /* 0x000003f000027945 */ /* 0x000fe20003800200 */
[----:B------:R-:W-:-:S11]  /*2f30*/  HFMA2 R11, -RZ, RZ, 0, 0 ;  /* 0x00000000ff0b7431 */ /* 0x000fd600000001ff */
[----:B------:R-:W-:Y:S05]  /*2f40*/  @P0 BRA `(.L_x_242) ;  /* 0x0000000000f00947 */ /* 0x000fea0003800000 */
[CC--:B0-----:R-:W-:Y:S01]  /*2f50*/  FMUL R6, R19.reuse, R12.reuse ;  /* 0x0000000c13067220 */ /* 0x0c1fe20000400000 */
[CC--:B------:R-:W-:Y:S01]  /*2f60*/  FMUL R5, R20.reuse, R17.reuse ;  /* 0x0000001114057220 */ /* 0x0c0fe20000400000 */
[----:B------:R-:W-:Y:S02]  /*2f70*/  BSSY.RECONVERGENT B3, `(.L_x_243) ;  /* 0x0000032000037945 */ /* 0x000fe40003800200 */
[----:B------:R-:W-:Y:S01]  /*2f80*/  FFMA R19, R19, R12, -R6 ;  /* 0x0000000c13137223 */ /* 0x000fe20000000806 */
[----:B------:R-:W-:-:S03]  /*2f90*/  FFMA R7, R20, R17, -R5 ;  /* 0x0000001114077223 */ /* 0x000fc60000000805 */
[----:B------:R-:W-:Y:S01]  /*2fa0*/  FFMA R19, RZ, R12, R19 ;  /* 0x0000000cff137223 */ /* 0x000fe20000000013 */
[----:B------:R-:W-:-:S03]  /*2fb0*/  FFMA R0, R0, R17, R7 ;  /* 0x0000001100007223 */ /* 0x000fc60000000007 */
[----:B------:R-:W-:Y:S01]  /*2fc0*/  FADD R3, R6, R19 ;  /* 0x0000001306037221 */ /* 0x000fe20000000000 */
[----:B------:R-:W-:-:S03]  /*2fd0*/  FADD R7, R5, R0 ;  /* 0x0000000005077221 */ /* 0x000fc60000000000 */
[-CC-:B--2---:R-:W-:Y:S01]  /*2fe0*/  FFMA R8, R2, R16.reuse, R3.reuse ;  /* 0x0000001002087223 */ /* 0x184fe20000000003 */
[----:B------:R-:W-:Y:S01]  /*2ff0*/  FADD R6, -R6, R3 ;  /* 0x0000000306067221 */ /* 0x000fe20000000100 */
[----:B------:R-:W-:Y:S02]  /*3000*/  FADD R15, -R5, R7 ;  /* 0x00000007050f7221 */ /* 0x000fe40000000100 */
[----:B------:R-:W-:Y:S01]  /*3010*/  FADD R3, -R3, R8 ;  /* 0x0000000803037221 */ /* 0x000fe20000000100 */
[----:B------:R-:W-:Y:S01]  /*3020*/  FADD R6, R19, -R6 ;  /* 0x8000000613067221 */ /* 0x000fe20000000000 */
[----:B------:R-:W-:Y:S02]  /*3030*/  FADD R0, R0, -R15 ;  /* 0x8000000f00007221 */ /* 0x000fe40000000000 */
[----:B------:R-:W-:-:S04]  /*3040*/  FFMA R3, R2, R16, -R3 ;  /* 0x0000001002037223 */ /* 0x000fc80000000803 */
[----:B------:R-:W-:Y:S01]  /*3050*/  FADD R11, R6, R3 ;  /* 0x00000003060b7221 */ /* 0x000fe20000000000 */
[----:B------:R-:W-:-:S03]  /*3060*/  FFMA R3, R2, R18, R7 ;  /* 0x0000001202037223 */ /* 0x000fc60000000007 */
[----:B------:R-:W-:Y:S01]  /*3070*/  FADD R19, R8, R11 ;  /* 0x0000000b08137221 */ /* 0x000fe20000000000 */
[----:B------:R-:W-:-:S03]  /*3080*/  FADD R5, -R7, R3 ;  /* 0x0000000307057221 */ /* 0x000fc60000000100 */
[----:B------:R-:W-:Y:S01]  /*3090*/  FADD R8, -R8, R19 ;  /* 0x0000001308087221 */ /* 0x000fe20000000100 */
[----:B------:R-:W-:-:S03]  /*30a0*/  FFMA R5, R2, R18, -R5 ;  /* 0x0000001202057223 */ /* 0x000fc60000000805 */
[----:B------:R-:W-:Y:S01]  /*30b0*/  FADD R11, R11, -R8 ;  /* 0x800000080b0b7221 */ /* 0x000fe20000000000 */
[----:B------:R-:W-:Y:S01]  /*30c0*/  FADD R0, R0, R5 ;  /* 0x0000000500007221 */ /* 0x000fe20000000000 */
[----:B------:R-:W-:Y:S02]  /*30d0*/  MOV R5, 0x7fffffff ;  /* 0x7fffffff00057802 */ /* 0x000fe40000000f00 */
[----:B------:R-:W-:Y:S01]  /*30e0*/  FADD R6, R19, R11 ;  /* 0x0000000b13067221 */ /* 0x000fe20000000000 */
[----:B------:R-:W-:-:S04]  /*30f0*/  FADD R20, R3, R0 ;  /* 0x0000000003147221 */ /* 0x000fc80000000000 */
[----:B------:R-:W-:Y:S01]  /*3100*/  FSETP.NEU.AND P0, PT, R6, RZ, PT ;  /* 0x000000ff0600720b */ /* 0x000fe20003f0d000 */
[----:B------:R-:W-:-:S03]  /*3110*/  FADD R3, -R3, R20 ;  /* 0x0000001403037221 */ /* 0x000fc60000000100 */
[----:B------:R-:W-:Y:S01]  /*3120*/  FSETP.EQU.OR P0, PT, |R6|, +INF , !P0 ;  /* 0x7f8000000600780b */ /* 0x000fe2000470a600 */
[----:B------:R-:W-:-:S12]  /*3130*/  FADD R0, R0, -R3 ;  /* 0x8000000300007221 */ /* 0x000fd80000000000 */
[----:B------:R-:W-:Y:S05]  /*3140*/  @P0 BRA `(.L_x_244) ;  /* 0x0000000000500947 */ /* 0x000fea0003800000 */
[----:B------:R-:W-:Y:S01]  /*3150*/  IADD3 R2, PT, PT, R6, 0x1800000, RZ ;  /* 0x0180000006027810 */ /* 0x000fe20007ffe0ff */
[----:B------:R-:W-:Y:S01]  /*3160*/  BSSY.RECONVERGENT B4, `(.L_x_245) ;  /* 0x000000d000047945 */ /* 0x000fe20003800200 */
[----:B------:R-:W-:Y:S02]  /*3170*/  FADD R3, R20, R0 ;  /* 0x0000000014037221 */ /* 0x000fe40000000000 */
[----:B------:R-:W-:-:S04]  /*3180*/  LOP3.LUT R2, R2, 0x7f800000, RZ, 0xc0, !PT ;  /* 0x7f80000002027812 */ /* 0x000fc800078ec0ff */
[----:B------:R-:W-:-:S13]  /*3190*/  ISETP.GT.U32.AND P0, PT, R2, 0x1ffffff, PT ;  /* 0x01ffffff0200780c */ /* 0x000fda0003f04070 */
[----:B------:R-:W-:Y:S05]  /*31a0*/  @P0 BRA `(.L_x_246) ;  /* 0x0000000000100947 */ /* 0x000fea0003800000 */
[----:B------:R-:W-:Y:S01]  /*31b0*/  IMAD.MOV.U32 R2, RZ, RZ, R6 ;  /* 0x000000ffff027224 */ /* 0x000fe200078e0006 */
[----:B-1----:R-:W-:-:S07]  /*31c0*/  MOV R24, 0x31e0 ;  /* 0x000031e000187802 */ /* 0x002fce0000000f00 */
[----:B------:R-:W-:Y:S05]  /*31d0*/  CALL.REL.NOINC `($__internal_4_$__cuda_sm20_rcp_rn_f32_slowpath) ;  /* 0x0000001400607944 */ /* 0x000fea0003c00000 */
[----:B------:R-:W-:Y:S05]  /*31e0*/  BRA `(.L_x_247) ;  /* 0x0000000000107947 */ /* 0x000fea0003800000 */
.L_x_246:
[----:B------:R-:W0:Y:S02]  /*31f0*/  MUFU.RCP R29, R6 ;  /* 0x00000006001d7308 */ /* 0x000e240000001000 */
[----:B0-----:R-:W-:-:S04]  /*3200*/  FFMA R2, R6, R29, -1 ;  /* 0xbf80000006027423 */ /* 0x001fc8000000001d */
[----:B------:R-:W-:-:S04]  /*3210*/  FADD.FTZ R2, -R2, -RZ ;  /* 0x800000ff02027221 */ /* 0x000fc80000010100 */
[----:B------:R-:W-:-:S07]  /*3220*/  FFMA R29, R29, R2, R29 ;  /* 0x000000021d1d7223 */ /* 0x000fce000000001d */
.L_x_247:
[----:B------:R-:W-:Y:S05]  /*3230*/  BSYNC.RECONVERGENT B4 ;  /* 0x0000000000047941 */ /* 0x000fea0003800200 */
.L_x_245:
[----:B------:R-:W-:Y:S01]  /*3240*/  FMUL R2, R3, R29 ;  /* 0x0000001d03027220 */ /* 0x000fe20000400000 */
[----:B------:R-:W-:-:S03]  /*3250*/  MOV R6, 0x42c80000 ;  /* 0x42c8000000067802 */ /* 0x000fc60000000f00 */
[----:B------:R-:W-:-:S04]  /*3260*/  FFMA R3, -R11, R2, R0 ;  /* 0x000000020b037223 */ /* 0x000fc80000000100 */
[----:B------:R-:W-:-:S04]  /*3270*/  FFMA R3, R3, R29, R2 ;  /* 0x0000001d03037223 */ /* 0x000fc80000000002 */
[----:B------:R-:W-:-:S07]  /*3280*/  FFMA R5, R3, R6, -100 ;  /* 0xc2c8000003057423 */ /* 0x000fce0000000006 */
.L_x_244:
[----:B------:R-:W-:Y:S05]  /*3290*/  BSYNC.RECONVERGENT B3 ;  /* 0x0000000000037941 */ /* 0x000fea0003800200 */
.L_x_243:
[----:B------:R-:W0:Y:S01]  /*32a0*/  LDCU.64 UR12, c[0x0][0x3a8] ;  /* 0x00007500ff0c77ac */ /* 0x000e220008000a00 */
[----:B------:R-:W-:Y:S02]  /*32b0*/  SHF.R.S32.HI R2, RZ, 0x1f, R9 ;  /* 0x0000001fff027819 */ /* 0x000fe40000011409 */
[----:B------:R-:W-:-:S04]  /*32c0*/  IADD3 R3, P0, PT, R9, R21, RZ ;  /* 0x0000001509037210 */ /* 0x000fc80007f1e0ff */
[----:B------:R-:W-:Y:S02]  /*32d0*/  LEA.HI.X.SX32 R6, R21, R2, 0x1, P0 ;  /* 0x0000000215067211 */ /* 0x000fe400000f0eff */
[----:B0-----:R-:W-:-:S04]  /*32e0*/  LEA R2, P0, R3, UR12, 0x2 ;  /* 0x0000000c03027c11 */ /* 0x001fc8000f8010ff */
[----:B------:R-:W-:-:S05]  /*32f0*/  LEA.HI.X R3, R3, UR13, R6, 0x2, P0 ;  /* 0x0000000d03037c11 */ /* 0x000fca00080f1406 */
[----:B------:R3:W-:Y:S04]  /*3300*/  STG.E desc[UR6][R2.64+0x4], R5 ;  /* 0x0000040502007986 */ /* 0x0007e8000c101906 */
.L_x_242:
[----:B------:R-:W-:Y:S05]  /*3310*/  BSYNC.RECONVERGENT B2 ;  /* 0x0000000000027941 */ /* 0x000fea0003800200 */
.L_x_241:
[----:B------:R-:W-:Y:S02]  /*3320*/  MOV R26, R4 ;  /* 0x00000004001a7202 */ /* 0x000fe40000000f00 */
[----:B------:R-:W-:-:S07]  /*3330*/  IADD3 R4, PT, PT, R9, 0x2, RZ ;  /* 0x0000000209047810 */ /* 0x000fce0007ffe0ff */
.L_x_237:
[----:B------:R-:W-:Y:S05]  /*3340*/  BSYNC B1 ;  /* 0x0000000000017941 */ /* 0x000fea0003800000 */
.L_x_236:
[----:B---3--:R-:W2:Y:S02]  /*3350*/  LDC R3, c[0x0][0x388] ;  /* 0x0000e200ff037b82 */ /* 0x008ea40000000800 */
[----:B--2---:R-:W-:-:S05]  /*3360*/  VIADD R2, R3, 0xfffffffe ;  /* 0xfffffffe03027836 */ /* 0x004fca0000000000 */
[----:B------:R-:W-:-:S13]  /*3370*/  ISETP.NE.AND P0, PT, R2, R9, PT ;  /* 0x000000090200720c */ /* 0x000fda0003f05270 */
[----:B------:R-:W-:Y:S05]  /*3380*/  @!P0 EXIT ;  /* 0x000000000000894d */ /* 0x000fea0003800000 */
[C---:B------:R-:W-:Y:S02]  /*3390*/  IADD3 R10, PT, PT, R4.reuse, -R3, RZ ;  /* 0x80000003040a7210 */ /* 0x040fe40007ffe0ff */
[C---:B------:R-:W-:Y:S02]  /*33a0*/  IADD3 R9, PT, PT, R4.reuse, 0x1, RZ ;  /* 0x0000000104097810 */ /* 0x040fe40007ffe0ff */
[----:B------:R-:W-:Y:S02]  /*33b0*/  IADD3 R8, PT, PT, R4, R21, RZ ;  /* 0x0000001504087210 */ /* 0x000fe40007ffe0ff */
[----:B0-----:R-:W-:-:S07]  /*33c0*/  SHF.R.S32.HI R7, RZ, 0x1f, R21 ;  /* 0x0000001fff077819 */ /* 0x001fce0000011415 */
.L_x_266:
[----:B01--4-:R-:W0:Y:S01]  /*33d0*/  LDC.64 R14, c[0x0][0x380] ;  /* 0x0000e000ff0e7b82 */ /* 0x013e220000000a00 */
[----:B------:R-:W-:Y:S01]  /*33e0*/  ISETP.NE.AND P0, PT, R23, RZ, PT ;  /* 0x000000ff1700720c */ /* 0x000fe20003f05270 */
[----:B-12---:R-:W-:Y:S02]  /*33f0*/  HFMA2 R24, -RZ, RZ, 0, 0 ;  /* 0x00000000ff187431 */ /* 0x006fe400000001ff */
[----:B------:R-:W-:-:S04]  /*3400*/  VIADD R6, R9, 0xffffffff ;  /* 0xffffffff09067836 */ /* 0x000fc80000000000 */
[----:B0-----:R-:W-:-:S06]  /*3410*/  IMAD.WIDE R14, R6, 0x4, R14 ;  /* 0x00000004060e7825 */ /* 0x001fcc00078e020e */
[----:B------:R0:W5:Y:S01]  /*3420*/  @!P0 LDG.E.CONSTANT R24, desc[UR6][R14.64] ;  /* 0x000000060e188981 */ /* 0x000162000c1e9900 */
[----:B------:R-:W-:Y:S02]  /*3430*/  IADD3 R10, PT, PT, R10, 0x2, RZ ;  /* 0x000000020a0a7810 */ /* 0x000fe40007ffe0ff */
[----:B------:R-:W-:Y:S02]  /*3440*/  MOV R5, R9 ;  /* 0x0000000900057202 */ /* 0x000fe40000000f00 */
[----:B------:R-:W-:Y:S02]  /*3450*/  ISETP.NE.AND P1, PT, R10, RZ, PT ;  /* 0x000000ff0a00720c */ /* 0x000fe40003f25270 */
[----:B------:R-:W-:Y:S01]  /*3460*/  SHF.R.S32.HI R4, RZ, 0x1f, R6 ;  /* 0x0000001fff047819 */ /* 0x000fe20000011406 */
[----:B---3--:R-:W-:Y:S10]  /*3470*/  BRA.DIV UR4, `(.L_x_248) ;  /* 0x0000001204787947 */ /* 0x008ff4000b800000 */
[----:B-----5:R1:W2:Y:S02]  /*3480*/  SHFL.IDX PT, R2, R24, RZ, 0x1f ;  /* 0x00001fff18027589 */ /* 0x0202a400000e0000 */
.L_x_307:
[----:B------:R-:W-:Y:S01]  /*3490*/  ISETP.LT.OR P0, PT, R26, R13, !P3 ;  /* 0x0000000d1a00720c */ /* 0x000fe20005f01670 */
[----:B------:R-:W-:-:S12]  /*34a0*/  BSSY.RECONVERGENT B1, `(.L_x_249) ;  /* 0x0000039000017945 */ /* 0x000fd80003800200 */
[----:B------:R-:W-:Y:S05]  /*34b0*/  @P0 BRA `(.L_x_250) ;  /* 0x0000000000dc0947 */ /* 0x000fea0003800000 */
[CC--:B------:R-:W-:Y:S01]  /*34c0*/  FMUL R26, R19.reuse, R12.reuse ;  /* 0x0000000c131a7220 */ /* 0x0c0fe20000400000 */
[----:B------:R-:W-:Y:S03]  /*34d0*/  BSSY.RECONVERGENT B2, `(.L_x_251) ;  /* 0x0000032000027945 */ /* 0x000fe60003800200 */
[----:B-1----:R-:W-:-:S04]  /*34e0*/  FFMA R24, R19, R12, -R26 ;  /* 0x0000000c13187223 */ /* 0x002fc8000000081a */
[----:B------:R-:W-:-:S04]  /*34f0*/  FFMA R11, R11, R12, R24 ;  /* 0x0000000c0b0b7223 */ /* 0x000fc80000000018 */
[----:B------:R-:W-:-:S04]  /*3500*/  FADD R3, R26, R11 ;  /* 0x0000000b1a037221 */ /* 0x000fc80000000000 */
[--C-:B--2---:R-:W-:Y:S01]  /*3510*/  FFMA R24, R2, R16, R3.reuse ;  /* 0x0000001002187223 */ /* 0x104fe20000000003 */
[----:B------:R-:W-:-:S03]  /*3520*/  FADD R26, -R26, R3 ;  /* 0x000000031a1a7221 */ /* 0x000fc60000000100 */
[----:B------:R-:W-:Y:S01]  /*3530*/  FADD R19, -R3, R24 ;  /* 0x0000001803137221 */ /* 0x000fe20000000100 */
[-C--:B------:R-:W-:Y:S01]  /*3540*/  FMUL R3, R20, R17.reuse ;  /* 0x0000001114037220 */ /* 0x080fe20000400000 */
[----:B------:R-:W-:Y:S02]  /*3550*/  FADD R26, R11, -R26 ;  /* 0x8000001a0b1a7221 */ /* 0x000fe40000000000 */
[----:B------:R-:W-:Y:S01]  /*3560*/  FFMA R19, R2, R16, -R19 ;  /* 0x0000001002137223 */ /* 0x000fe20000000813 */
[----:B------:R-:W-:-:S03]  /*3570*/  FFMA R25, R20, R17, -R3 ;  /* 0x0000001114197223 */ /* 0x000fc60000000803 */
[----:B------:R-:W-:Y:S01]  /*3580*/  FADD R11, R26, R19 ;  /* 0x000000131a0b7221 */ /* 0x000fe20000000000 */
[----:B------:R-:W-:-:S03]  /*3590*/  FFMA R0, R0, R17, R25 ;  /* 0x0000001100007223 */ /* 0x000fc60000000019 */
[----:B------:R-:W-:Y:S01]  /*35a0*/  FADD R19, R24, R11 ;  /* 0x0000000b18137221 */ /* 0x000fe20000000000 */
[----:B------:R-:W-:-:S03]  /*35b0*/  FADD R27, R3, R0 ;  /* 0x00000000031b7221 */ /* 0x000fc60000000000 */
[----:B------:R-:W-:Y:S01]  /*35c0*/  FADD R24, -R24, R19 ;  /* 0x0000001318187221 */ /* 0x000fe20000000100 */
[-CC-:B------:R-:W-:Y:S01]  /*35d0*/  FFMA R25, R2, R18.reuse, R27.reuse ;  /* 0x0000001202197223 */ /* 0x180fe2000000001b */
[----:B------:R-:W-:Y:S02]  /*35e0*/  FADD R29, -R3, R27 ;  /* 0x0000001b031d7221 */ /* 0x000fe40000000100 */
[----:B------:R-:W-:Y:S01]  /*35f0*/  FADD R11, R11, -R24 ;  /* 0x800000180b0b7221 */ /* 0x000fe20000000000 */
[----:B------:R-:W-:Y:S01]  /*3600*/  FADD R3, -R27, R25 ;  /* 0x000000191b037221 */ /* 0x000fe20000000100 */
[----:B------:R-:W-:Y:S01]  /*3610*/  FADD R0, R0, -R29 ;  /* 0x8000001d00007221 */ /* 0x000fe20000000000 */
[----:B------:R-:W-:Y:S02]  /*3620*/  IMAD.MOV.U32 R27, RZ, RZ, 0x7fffffff ;  /* 0x7fffffffff1b7424 */ /* 0x000fe400078e00ff */
[----:B------:R-:W-:Y:S01]  /*3630*/  FFMA R3, R2, R18, -R3 ;  /* 0x0000001202037223 */ /* 0x000fe20000000803 */
[----:B------:R-:W-:-:S03]  /*3640*/  FADD R2, R19, R11 ;  /* 0x0000000b13027221 */ /* 0x000fc60000000000 */
[----:B------:R-:W-:Y:S02]  /*3650*/  FADD R0, R0, R3 ;  /* 0x0000000300007221 */ /* 0x000fe40000000000 */
[C---:B------:R-:W-:Y:S02]  /*3660*/  FSETP.NEU.AND P0, PT, R2.reuse, RZ, PT ;  /* 0x000000ff0200720b */ /* 0x040fe40003f0d000 */
[C---:B------:R-:W-:Y:S02]  /*3670*/  FADD R20, R25.reuse, R0 ;  /* 0x0000000019147221 */ /* 0x040fe40000000000 */
[----:B------:R-:W-:Y:S02]  /*3680*/  FSETP.EQU.OR P0, PT, |R2|, +INF , !P0 ;  /* 0x7f8000000200780b */ /* 0x000fe4000470a600 */
[----:B------:R-:W-:-:S04]  /*3690*/  FADD R25, -R25, R20 ;  /* 0x0000001419197221 */ /* 0x000fc80000000100 */
[----:B------:R-:W-:-:S07]  /*36a0*/  FADD R0, R0, -R25 ;  /* 0x8000001900007221 */ /* 0x000fce0000000000 */
[----:B------:R-:W-:Y:S05]  /*36b0*/  @P0 BRA `(.L_x_252) ;  /* 0x00000000004c0947 */ /* 0x000fea0003800000 */
[----:B------:R-:W-:Y:S01]  /*36c0*/  IADD3 R3, PT, PT, R2, 0x1800000, RZ ;  /* 0x0180000002037810 */ /* 0x000fe20007ffe0ff */
[----:B------:R-:W-:Y:S03]  /*36d0*/  BSSY.RECONVERGENT B3, `(.L_x_253) ;  /* 0x000000c000037945 */ /* 0x000fe60003800200 */
[----:B------:R-:W-:-:S04]  /*36e0*/  LOP3.LUT R3, R3, 0x7f800000, RZ, 0xc0, !PT ;  /* 0x7f80000003037812 */ /* 0x000fc800078ec0ff */
[----:B------:R-:W-:Y:S01]  /*36f0*/  ISETP.GT.U32.AND P0, PT, R3, 0x1ffffff, PT ;  /* 0x01ffffff0300780c */ /* 0x000fe20003f04070 */
[----:B------:R-:W-:-:S12]  /*3700*/  FADD R3, R20, R0 ;  /* 0x0000000014037221 */ /* 0x000fd80000000000 */
[----:B------:R-:W-:Y:S05]  /*3710*/  @P0 BRA `(.L_x_254) ;  /* 0x00000000000c0947 */ /* 0x000fea0003800000 */
[----:B------:R-:W-:-:S07]  /*3720*/  MOV R24, 0x3740 ;  /* 0x0000374000187802 */ /* 0x000fce0000000f00 */
[----:B0-----:R-:W-:Y:S05]  /*3730*/  CALL.REL.NOINC `($__internal_4_$__cuda_sm20_rcp_rn_f32_slowpath) ;  /* 0x0000001000087944 */ /* 0x001fea0003c00000 */
[----:B------:R-:W-:Y:S05]  /*3740*/  BRA `(.L_x_255) ;  /* 0x0000000000107947 */ /* 0x000fea0003800000 */
.L_x_254:
[----:B------:R-:W1:Y:S02]  /*3750*/  MUFU.RCP R29, R2 ;  /* 0x00000002001d7308 */ /* 0x000e640000001000 */
[----:B-1----:R-:W-:-:S04]  /*3760*/  FFMA R24, R2, R29, -1 ;  /* 0xbf80000002187423 */ /* 0x002fc8000000001d */
[----:B------:R-:W-:-:S04]  /*3770*/  FADD.FTZ R24, -R24, -RZ ;  /* 0x800000ff18187221 */ /* 0x000fc80000010100 */
[----:B------:R-:W-:-:S07]  /*3780*/  FFMA R29, R29, R24, R29 ;  /* 0x000000181d1d7223 */ /* 0x000fce000000001d */
.L_x_255:
[----:B------:R-:W-:Y:S05]  /*3790*/  BSYNC.RECONVERGENT B3 ;  /* 0x0000000000037941 */ /* 0x000fea0003800200 */
.L_x_253:
[----:B------:R-:W-:-:S04]  /*37a0*/  FMUL R2, R3, R29 ;  /* 0x0000001d03027220 */ /* 0x000fc80000400000 */
[----:B------:R-:W-:-:S04]  /*37b0*/  FFMA R3, -R11, R2, R0 ;  /* 0x000000020b037223 */ /* 0x000fc80000000100 */
[----:B------:R-:W-:Y:S01]  /*37c0*/  FFMA R3, R3, R29, R2 ;  /* 0x0000001d03037223 */ /* 0x000fe20000000002 */
[----:B------:R-:W-:-:S05]  /*37d0*/  HFMA2 R2, -RZ, RZ, 3.390625, 0 ;  /* 0x42c80000ff027431 */ /* 0x000fca00000001ff */
[----:B------:R-:W-:-:S07]  /*37e0*/  FFMA R27, R3, R2, -100 ;  /* 0xc2c80000031b7423 */ /* 0x000fce0000000002 */
.L_x_252:
[----:B------:R-:W-:Y:S05]  /*37f0*/  BSYNC.RECONVERGENT B2 ;  /* 0x0000000000027941 */ /* 0x000fea0003800200 */
.L_x_251:
[----:B------:R-:W1:Y:S02]  /*3800*/  LDC.64 R2, c[0x0][0x3a8] ;  /* 0x0000ea00ff027b82 */ /* 0x000e640000000a00 */
[----:B-1----:R-:W-:-:S05]  /*3810*/  IMAD.WIDE R2, R8, 0x4, R2 ;  /* 0x0000000408027825 */ /* 0x002fca00078e0202 */
[----:B------:R3:W-:Y:S02]  /*3820*/  STG.E desc[UR6][R2.64], R27 ;  /* 0x0000001b02007986 */ /* 0x0007e4000c101906 */
.L_x_250:
[----:B------:R-:W-:Y:S05]  /*3830*/  BSYNC.RECONVERGENT B1 ;  /* 0x0000000000017941 */ /* 0x000fea0003800200 */
.L_x_249:
[----:B------:R-:W-:Y:S01]  /*3840*/  ISETP.NE.AND P0, PT, R23, RZ, PT ;  /* 0x000000ff1700720c */ /* 0x000fe20003f05270 */
[----:B------:R-:W-:Y:S01]  /*3850*/  BSSY.RECONVERGENT B0, `(.L_x_256) ;  /* 0x0000004000007945 */ /* 0x000fe20003800200 */
[----:B-1----:R-:W-:-:S11]  /*3860*/  MOV R24, RZ ;  /* 0x000000ff00187202 */ /* 0x002fd60000000f00 */
[----:B------:R-:W-:Y:S05]  /*3870*/  @P0 BRA `(.L_x_257) ;  /* 0x0000000000040947 */ /* 0x000fea0003800000 */
[----:B------:R1:W5:Y:S02]  /*3880*/  LDG.E.CONSTANT R24, desc[UR6][R14.64+0x4] ;  /* 0x000004060e187981 */ /* 0x000364000c1e9900 */
.L_x_257:
[----:B------:R-:W-:Y:S05]  /*3890*/  BSYNC.RECONVERGENT B0 ;  /* 0x0000000000007941 */ /* 0x000fea0003800200 */
.L_x_256:
[----:B------:R-:W-:Y:S05]  /*38a0*/  BRA.DIV UR4, `(.L_x_258) ;  /* 0x0000000e048c7947 */ /* 0x000fea000b800000 */
[----:B--23-5:R2:W3:Y:S02]  /*38b0*/  SHFL.IDX PT, R2, R24, RZ, 0x1f ;  /* 0x00001fff18027589 */ /* 0x02c4e400000e0000 */
.L_x_310:
[----:B------:R-:W-:Y:S01]  /*38c0*/  ISETP.LT.OR P0, PT, R6, R13, !P3 ;  /* 0x0000000d0600720c */ /* 0x000fe20005f01670 */
[----:B------:R-:W-:-:S12]  /*38d0*/  BSSY.RECONVERGENT B1, `(.L_x_259) ;  /* 0x000003c000017945 */ /* 0x000fd80003800200 */
[----:B------:R-:W-:Y:S05]  /*38e0*/  @P0 BRA `(.L_x_260) ;  /* 0x0000000000e80947 */ /* 0x000fea0003800000 */
[CC--:B--2---:R-:W-:Y:S01]  /*38f0*/  FMUL R24, R19.reuse, R12.reuse ;  /* 0x0000000c13187220 */ /* 0x0c4fe20000400000 */
[----:B------:R-:W-:Y:S03]  /*3900*/  BSSY.RECONVERGENT B2, `(.L_x_261) ;  /* 0x0000032000027945 */ /* 0x000fe60003800200 */
[----:B01----:R-:W-:-:S04]  /*3910*/  FFMA R14, R19, R12, -R24 ;  /* 0x0000000c130e7223 */ /* 0x003fc80000000818 */
[----:B------:R-:W-:Y:S01]  /*3920*/  FFMA R19, R11, R12, R14 ;  /* 0x0000000c0b137223 */ /* 0x000fe2000000000e */
[----:B------:R-:W-:-:S03]  /*3930*/  FMUL R11, R20, R17 ;  /* 0x00000011140b7220 */ /* 0x000fc60000400000 */
[----:B------:R-:W-:Y:S01]  /*3940*/  FADD R3, R24, R19 ;  /* 0x0000001318037221 */ /* 0x000fe20000000000 */
[----:B------:R-:W-:-:S03]  /*3950*/  FFMA R15, R20, R17, -R11 ;  /* 0x00000011140f7223 */ /* 0x000fc6000000080b */
[-CC-:B---3--:R-:W-:Y:S01]  /*3960*/  FFMA R14, R2, R16.reuse, R3.reuse ;  /* 0x00000010020e7223 */ /* 0x188fe20000000003 */
[----:B------:R-:W-:Y:S01]  /*3970*/  FADD R24, -R24, R3 ;  /* 0x0000000318187221 */ /* 0x000fe20000000100 */
[----:B------:R-:W-:Y:S02]  /*3980*/  FFMA R0, R0, R17, R15 ;  /* 0x0000001100007223 */ /* 0x000fe4000000000f */
[----:B------:R-:W-:Y:S01]  /*3990*/  FADD R3, -R3, R14 ;  /* 0x0000000e03037221 */ /* 0x000fe20000000100 */
[----:B------:R-:W-:Y:S01]  /*39a0*/  FADD R24, R19, -R24 ;  /* 0x8000001813187221 */ /* 0x000fe20000000000 */
[C---:B------:R-:W-:Y:S02]  /*39b0*/  FADD R15, R11.reuse, R0 ;  /* 0x000000000b0f7221 */ /* 0x040fe40000000000 */
[----:B------:R-:W-:Y:S02]  /*39c0*/  FFMA R3, R2, R16, -R3 ;  /* 0x0000001002037223 */ /* 0x000fe40000000803 */
[----:B------:R-:W-:-:S02]  /*39d0*/  FADD R27, -R11, R15 ;  /* 0x0000000f0b1b7221 */ /* 0x000fc40000000100 */
[----:B------:R-:W-:Y:S01]  /*39e0*/  FADD R25, R24, R3 ;  /* 0x0000000318197221 */ /* 0x000fe20000000000 */
[----:B------:R-:W-:Y:S01]  /*39f0*/  FFMA R3, R2, R18, R15 ;  /* 0x0000001202037223 */ /* 0x000fe2000000000f */
[----:B------:R-:W-:Y:S02]  /*3a00*/  FADD R0, R0, -R27 ;  /* 0x8000001b00007221 */ /* 0x000fe40000000000 */
[----:B------:R-:W-:Y:S01]  /*3a10*/  FADD R19, R14, R25 ;  /* 0x000000190e137221 */ /* 0x000fe20000000000 */
[----:B------:R-:W-:-:S03]  /*3a20*/  FADD R15, -R15, R3 ;  /* 0x000000030f0f7221 */ /* 0x000fc60000000100 */
[----:B------:R-:W-:Y:S01]  /*3a30*/  FADD R14, -R14, R19 ;  /* 0x000000130e0e7221 */ /* 0x000fe20000000100 */
[----:B------:R-:W-:-:S03]  /*3a40*/  FFMA R15, R2, R18, -R15 ;  /* 0x00000012020f7223 */ /* 0x000fc6000000080f */
[----:B------:R-:W-:Y:S01]  /*3a50*/  FADD R11, R25, -R14 ;  /* 0x8000000e190b7221 */ /* 0x000fe20000000000 */
[----:B------:R-:W-:Y:S01]  /*3a60*/  FADD R0, R0, R15 ;  /* 0x0000000f00007221 */ /* 0x000fe20000000000 */
[----:B------:R-:W-:Y:S02]  /*3a70*/  IMAD.MOV.U32 R15, RZ, RZ, 0x7fffffff ;  /* 0x7fffffffff0f7424 */ /* 0x000fe400078e00ff */
        /* <DEDUP_REMOVED lines=14> */
[----:B------:R-:W-:Y:S05]  /*3b60*/  CALL.REL.NOINC `($__internal_4_$__cuda_sm20_rcp_rn_f32_slowpath) ;  /* 0x0000000800fc7944 */ /* 0x000fea0003c00000 */
[----:B------:R-:W-:Y:S05]  /*3b70*/  BRA `(.L_x_265) ;  /* 0x0000000000107947 */ /* 0x000fea0003800000 */
.L_x_264:
[----:B------:R-:W0:Y:S02]  /*3b80*/  MUFU.RCP R29, R2 ;  /* 0x00000002001d7308 */ /* 0x000e240000001000 */
[----:B0-----:R-:W-:-:S04]  /*3b90*/  FFMA R14, R2, R29, -1 ;  /* 0xbf800000020e7423 */ /* 0x001fc8000000001d */
[----:B------:R-:W-:-:S04]  /*3ba0*/  FADD.FTZ R14, -R14, -RZ ;  /* 0x800000ff0e0e7221 */ /* 0x000fc80000010100 */
[----:B------:R-:W-:-:S07]  /*3bb0*/  FFMA R29, R29, R14, R29 ;  /* 0x0000000e1d1d7223 */ /* 0x000fce000000001d */
.L_x_265:
[----:B------:R-:W-:Y:S05]  /*3bc0*/  BSYNC.RECONVERGENT B3 ;  /* 0x0000000000037941 */ /* 0x000fea0003800200 */
.L_x_263:
[----:B------:R-:W-:Y:S01]  /*3bd0*/  FMUL R2, R3, R29 ;  /* 0x0000001d03027220 */ /* 0x000fe20000400000 */
[----:B------:R-:W-:-:S03]  /*3be0*/  HFMA2 R14, -RZ, RZ, 3.390625, 0 ;  /* 0x42c80000ff0e7431 */ /* 0x000fc600000001ff */
[----:B------:R-:W-:-:S04]  /*3bf0*/  FFMA R3, -R11, R2, R0 ;  /* 0x000000020b037223 */ /* 0x000fc80000000100 */
[----:B------:R-:W-:-:S04]  /*3c00*/  FFMA R3, R3, R29, R2 ;  /* 0x0000001d03037223 */ /* 0x000fc80000000002 */
[----:B------:R-:W-:-:S07]  /*3c10*/  FFMA R15, R3, R14, -100 ;  /* 0xc2c80000030f7423 */ /* 0x000fce000000000e */
.L_x_262:
[----:B------:R-:W-:Y:S05]  /*3c20*/  BSYNC.RECONVERGENT B2 ;  /* 0x0000000000027941 */ /* 0x000fea0003800200 */
.L_x_261:
[----:B------:R-:W0:Y:S01]  /*3c30*/  LDCU.64 UR12, c[0x0][0x3a8] ;  /* 0x00007500ff0c77ac */ /* 0x000e220008000a00 */
[----:B------:R-:W-:-:S04]  /*3c40*/  IADD3 R6, P0, PT, R6, R21, RZ ;  /* 0x0000001506067210 */ /* 0x000fc80007f1e0ff */
[----:B------:R-:W-:Y:S02]  /*3c50*/  IADD3.X R3, PT, PT, R7, R4, RZ, P0, !PT ;  /* 0x0000000407037210 */ /* 0x000fe400007fe4ff */
[----:B0-----:R-:W-:-:S04]  /*3c60*/  LEA R2, P0, R6, UR12, 0x2 ;  /* 0x0000000c06027c11 */ /* 0x001fc8000f8010ff */
[----:B------:R-:W-:-:S05]  /*3c70*/  LEA.HI.X R3, R6, UR13, R3, 0x2, P0 ;  /* 0x0000000d06037c11 */ /* 0x000fca00080f1403 */
[----:B------:R4:W-:Y:S04]  /*3c80*/  STG.E desc[UR6][R2.64+0x4], R15 ;  /* 0x0000040f02007986 */ /* 0x0009e8000c101906 */
.L_x_260:
[----:B------:R-:W-:Y:S05]  /*3c90*/  BSYNC.RECONVERGENT B1 ;  /* 0x0000000000017941 */ /* 0x000fea0003800200 */
.L_x_259:
[----:B------:R-:W-:Y:S01]  /*3ca0*/  VIADD R9, R9, 0x2 ;  /* 0x0000000209097836 */ /* 0x000fe20000000000 */
[----:B------:R-:W-:Y:S02]  /*3cb0*/  IADD3 R8, PT, PT, R8, 0x2, RZ ;  /* 0x0000000208087810 */ /* 0x000fe40007ffe0ff */
[----:B------:R-:W-:Y:S01]  /*3cc0*/  MOV R26, R5 ;  /* 0x00000005001a7202 */ /* 0x000fe20000000f00 */
[----:B------:R-:W-:Y:S06]  /*3cd0*/  @P1 BRA `(.L_x_266) ;  /* 0xfffffff400bc1947 */ /* 0x000fec000383ffff */
[----:B------:R-:W-:Y:S05]  /*3ce0*/  EXIT ;  /* 0x000000000000794d */ /* 0x000fea0003800000 */
.L_x_175:
[----:B------:R-:W-:Y:S01]  /*3cf0*/  HFMA2 R25, -RZ, RZ, 0, 0 ;  /* 0x00000000ff197431 */ /* 0x000fe200000001ff */
[----:B------:R-:W-:Y:S01]  /*3d00*/  BSSY B2, `(.L_x_267) ;  /* 0x0000005000027945 */ /* 0x000fe20003800000 */
[----:B------:R-:W-:-:S07]  /*3d10*/  IMAD.MOV.U32 R2, RZ, RZ, 0x1f ;  /* 0x0000001fff027424 */ /* 0x000fce00078e00ff */
[----:B0----5:R-:W-:Y:S05]  /*3d20*/  WARPSYNC.COLLECTIVE R22, `(.L_x_268) ;  /* 0x0000000016087348 */ /* 0x021fea0003c00000 */
[----:B-----5:R1:W2:Y:S02]  /*3d30*/  SHFL.IDX P2, R2, R24, R25, R2 ;  /* 0x0000001918027389 */ /* 0x0202a40000040002 */
[----:B012---:R-:W-:Y:S05]  /*3d40*/  ENDCOLLECTIVE ;  /* 0x000000000000791b */ /* 0x007fea0003800000 */
.L_x_268:
[----:B------:R-:W-:Y:S05]  /*3d50*/  BSYNC B2 ;  /* 0x0000000000027941 */ /* 0x000fea0003800000 */
.L_x_267:
[----:B------:R-:W-:Y:S01]  /*3d60*/  MOV R13, R2 ;  /* 0x00000002000d7202 */ /* 0x000fe20000000f00 */
[----:B------:R-:W-:Y:S06]  /*3d70*/  BRA `(.L_x_269) ;  /* 0xffffffcc00d47947 */ /* 0x000fec000383ffff */
.L_x_180:
[----:B------:R-:W-:Y:S01]  /*3d80*/  HFMA2 R25, -RZ, RZ, 0, 0 ;  /* 0x00000000ff197431 */ /* 0x000fe200000001ff */
[----:B------:R-:W-:Y:S01]  /*3d90*/  BSSY B2, `(.L_x_270) ;  /* 0x0000005000027945 */ /* 0x000fe20003800000 */
[----:B------:R-:W-:-:S07]  /*3da0*/  MOV R2, 0x1f ;  /* 0x0000001f00027802 */ /* 0x000fce0000000f00 */
[----:B01---5:R-:W-:Y:S05]  /*3db0*/  WARPSYNC.COLLECTIVE R22, `(.L_x_271) ;  /* 0x0000000016087348 */ /* 0x023fea0003c00000 */
[----:B-----5:R2:W3:Y:S02]  /*3dc0*/  SHFL.IDX P2, R2, R24, R25, R2 ;  /* 0x0000001918027389 */ /* 0x0204e40000040002 */
[----:B0123--:R-:W-:Y:S05]  /*3dd0*/  ENDCOLLECTIVE ;  /* 0x000000000000791b */ /* 0x00ffea0003800000 */
.L_x_271:
[----:B------:R-:W-:Y:S05]  /*3de0*/  BSYNC B2 ;  /* 0x0000000000027941 */ /* 0x000fea0003800000 */
.L_x_270:
[----:B------:R-:W-:Y:S05]  /*3df0*/  BRA `(.L_x_272) ;  /* 0xffffffd0006c7947 */ /* 0x000fea000383ffff */
.L_x_185:
[----:B---3--:R-:W-:Y:S01]  /*3e00*/  HFMA2 R2, -RZ, RZ, 0, 1.847743988037109375e-06 ;  /* 0x0000001fff027431 */ /* 0x008fe200000001ff */
[----:B------:R-:W-:Y:S01]  /*3e10*/  BSSY B2, `(.L_x_273) ;  /* 0x0000005000027945 */ /* 0x000fe20003800000 */
[----:B------:R-:W-:-:S07]  /*3e20*/  IMAD.MOV.U32 R25, RZ, RZ, RZ ;  /* 0x000000ffff197224 */ /* 0x000fce00078e00ff */
[----:B012--5:R-:W-:Y:S05]  /*3e30*/  WARPSYNC.COLLECTIVE R22, `(.L_x_274) ;  /* 0x0000000016087348 */ /* 0x027fea0003c00000 */
[----:B-----5:R3:W4:Y:S02]  /*3e40*/  SHFL.IDX P2, R2, R24, R25, R2 ;  /* 0x0000001918027389 */ /* 0x0207240000040002 */
[----:B01234-:R-:W-:Y:S05]  /*3e50*/  ENDCOLLECTIVE ;  /* 0x000000000000791b */ /* 0x01ffea0003800000 */
.L_x_274:
[----:B------:R-:W-:Y:S05]  /*3e60*/  BSYNC B2 ;  /* 0x0000000000027941 */ /* 0x000fea0003800000 */
.L_x_273:
[----:B------:R-:W-:Y:S01]  /*3e70*/  MOV R13, R2 ;  /* 0x00000002000d7202 */ /* 0x000fe20000000f00 */
[----:B------:R-:W-:Y:S06]  /*3e80*/  BRA `(.L_x_275) ;  /* 0xffffffd000f87947 */ /* 0x000fec000383ffff */
.L_x_190:
[----:B------:R-:W-:Y:S01]  /*3e90*/  HFMA2 R25, -RZ, RZ, 0, 0 ;  /* 0x00000000ff197431 */ /* 0x000fe200000001ff */
[----:B------:R-:W-:Y:S01]  /*3ea0*/  BSSY B2, `(.L_x_276) ;  /* 0x0000005000027945 */ /* 0x000fe20003800000 */
[----:B------:R-:W-:-:S07]  /*3eb0*/  IMAD.MOV.U32 R2, RZ, RZ, 0x1f ;  /* 0x0000001fff027424 */ /* 0x000fce00078e00ff */
[----:B01---5:R-:W-:Y:S05]  /*3ec0*/  WARPSYNC.COLLECTIVE R22, `(.L_x_277) ;  /* 0x0000000016087348 */ /* 0x023fea0003c00000 */
[----:B-----5:R2:W3:Y:S02]  /*3ed0*/  SHFL.IDX P2, R2, R24, R25, R2 ;  /* 0x0000001918027389 */ /* 0x0204e40000040002 */
[----:B0123--:R-:W-:Y:S05]  /*3ee0*/  ENDCOLLECTIVE ;  /* 0x000000000000791b */ /* 0x00ffea0003800000 */
.L_x_277:
[----:B------:R-:W-:Y:S05]  /*3ef0*/  BSYNC B2 ;  /* 0x0000000000027941 */ /* 0x000fea0003800000 */
.L_x_276:
[----:B------:R-:W-:Y:S05]  /*3f00*/  BRA `(.L_x_278) ;  /* 0xffffffd4008c7947 */ /* 0x000fea000383ffff */
.L_x_194:
[----:B------:R-:W-:Y:S01]  /*3f10*/  BSSY B0, `(.L_x_279) ;  /* 0x0000006000007945 */ /* 0x000fe20003800000 */
[----:B------:R-:W-:Y:S02]  /*3f20*/  MOV R25, RZ ;  /* 0x000000ff00197202 */ /* 0x000fe40000000f00 */
[----:B---3--:R-:W-:-:S07]  /*3f30*/  MOV R2, 0x1f ;  /* 0x0000001f00027802 */ /* 0x008fce0000000f00 */
[----:B0----5:R-:W-:Y:S05]  /*3f40*/  WARPSYNC.COLLECTIVE R22, `(.L_x_280) ;  /* 0x0000000016087348 */ /* 0x021fea0003c00000 */
[----:B-----5:R1:W2:Y:S02]  /*3f50*/  SHFL.IDX P2, R2, R24, R25, R2 ;  /* 0x0000001918027389 */ /* 0x0202a40000040002 */
[----:B012---:R-:W-:Y:S05]  /*3f60*/  ENDCOLLECTIVE ;  /* 0x000000000000791b */ /* 0x007fea0003800000 */
.L_x_280:
[----:B------:R-:W-:Y:S05]  /*3f70*/  BSYNC B0 ;  /* 0x0000000000007941 */ /* 0x000fea0003800000 */
.L_x_279:
[----:B------:R-:W-:Y:S05]  /*3f80*/  BRA `(.L_x_281) ;  /* 0xffffffd800407947 */ /* 0x000fea000383ffff */
.L_x_214:
[----:B------:R-:W-:Y:S01]  /*3f90*/  BSSY B2, `(.L_x_282) ;  /* 0x0000006000027945 */ /* 0x000fe20003800000 */
[----:B------:R-:W-:Y:S01]  /*3fa0*/  MOV R25, RZ ;  /* 0x000000ff00197202 */ /* 0x000fe20000000f00 */
[----:B---3--:R-:W-:-:S07]  /*3fb0*/  IMAD.MOV.U32 R2, RZ, RZ, 0x1f ;  /* 0x0000001fff027424 */ /* 0x008fce00078e00ff */
[----:B0----5:R-:W-:Y:S05]  /*3fc0*/  WARPSYNC.COLLECTIVE R22, `(.L_x_283) ;  /* 0x0000000016087348 */ /* 0x021fea0003c00000 */
[----:B-----5:R1:W2:Y:S02]  /*3fd0*/  SHFL.IDX P2, R2, R24, R25, R2 ;  /* 0x0000001918027389 */ /* 0x0202a40000040002 */
[----:B012---:R-:W-:Y:S05]  /*3fe0*/  ENDCOLLECTIVE ;  /* 0x000000000000791b */ /* 0x007fea0003800000 */
.L_x_283:
[----:B------:R-:W-:Y:S05]  /*3ff0*/  BSYNC B2 ;  /* 0x0000000000027941 */ /* 0x000fea0003800000 */
.L_x_282:
[----:B------:R-:W-:Y:S05]  /*4000*/  BRA `(.L_x_284) ;  /* 0xffffffe000687947 */ /* 0x000fea000383ffff */
.L_x_218:
[C---:B------:R-:W-:Y:S01]  /*4010*/  ISETP.GE.AND P2, PT, R3.reuse, R4, PT ;  /* 0x000000040300720c */ /* 0x040fe20003f46270 */
[----:B------:R-:W-:Y:S01]  /*4020*/  BSSY B1, `(.L_x_285) ;  /* 0x0000008000017945 */ /* 0x000fe20003800000 */
[----:B------:R-:W-:Y:S02]  /*4030*/  MOV R25, RZ ;  /* 0x000000ff00197202 */ /* 0x000fe40000000f00 */
[----:B------:R-:W-:Y:S02]  /*4040*/  ISETP.LT.OR P2, PT, R3, R8, P2 ;  /* 0x000000080300720c */ /* 0x000fe40001741670 */
[----:B---3--:R-:W-:Y:S02]  /*4050*/  MOV R2, 0x1f ;  /* 0x0000001f00027802 */ /* 0x008fe40000000f00 */
[----:B------:R-:W-:-:S13]  /*4060*/  ISETP.LE.OR P4, PT, R10, RZ, P2 ;  /* 0x000000ff0a00720c */ /* 0x000fda0001783670 */
[----:B0----5:R-:W-:Y:S05]  /*4070*/  WARPSYNC.COLLECTIVE R22, `(.L_x_286) ;  /* 0x0000000016087348 */ /* 0x021fea0003c00000 */
[----:B-----5:R1:W2:Y:S02]  /*4080*/  SHFL.IDX P2, R2, R24, R25, R2 ;  /* 0x0000001918027389 */ /* 0x0202a40000040002 */
[----:B012---:R-:W-:Y:S05]  /*4090*/  ENDCOLLECTIVE ;  /* 0x000000000000791b */ /* 0x007fea0003800000 */
.L_x_286:
[----:B------:R-:W-:Y:S05]  /*40a0*/  BSYNC B1 ;  /* 0x0000000000017941 */ /* 0x000fea0003800000 */
.L_x_285:
[----:B------:R-:W-:Y:S01]  /*40b0*/  @!P4 FMUL R15, R20, R17 ;  /* 0x00000011140fc220 */ /* 0x000fe20000400000 */
[----:B------:R-:W-:-:S03]  /*40c0*/  MOV R3, R2 ;  /* 0x0000000200037202 */ /* 0x000fc60000000f00 */
[----:B------:R-:W-:-:S04]  /*40d0*/  @!P4 FFMA R25, R20, R17, -R15 ;  /* 0x000000111419c223 */ /* 0x000fc8000000080f */
[----:B------:R-:W-:-:S04]  /*40e0*/  @!P4 FFMA R26, R0, R17, R25 ;  /* 0x00000011001ac223 */ /* 0x000fc80000000019 */
[----:B------:R-:W-:-:S04]  /*40f0*/  @!P4 FADD R14, R15, R26 ;  /* 0x0000001a0f0ec221 */ /* 0x000fc80000000000 */
[--C-:B------:R-:W-:Y:S01]  /*4100*/  @!P4 FFMA R2, R3, R18, R14.reuse ;  /* 0x000000120302c223 */ /* 0x100fe2000000000e */
        /* <DEDUP_REMOVED lines=10> */
[----:B------:R-:W-:-:S13]  /*41b0*/  ISETP.NE.AND P4, PT, R23, RZ, PT ;  /* 0x000000ff1700720c */ /* 0x000fda0003f85270 */
[----:B------:R-:W2:Y:S01]  /*41c0*/  @!P4 LDG.E.CONSTANT R28, desc[UR6][R6.64+0x4] ;  /* 0x00000406061cc981 */ /* 0x000ea2000c1e9900 */
[----:B------:R-:W-:Y:S01]  /*41d0*/  HFMA2 R27, -RZ, RZ, 0, 0 ;  /* 0x00000000ff1b7431 */ /* 0x000fe200000001ff */
[----:B------:R-:W-:Y:S01]  /*41e0*/  MOV R2, 0x1f ;  /* 0x0000001f00027802 */ /* 0x000fe20000000f00 */
[----:B------:R-:W-:Y:S01]  /*41f0*/  HFMA2 R25, -RZ, RZ, 0, 0 ;  /* 0x00000000ff197431 */ /* 0x000fe200000001ff */
[----:B--2---:R-:W-:-:S05]  /*4200*/  @!P4 MOV R27, R28 ;  /* 0x0000001c001bc202 */ /* 0x004fca0000000f00 */
[----:B------:R-:W-:-:S07]  /*4210*/  IMAD.MOV.U32 R24, RZ, RZ, R27 ;  /* 0x000000ffff187224 */ /* 0x000fce00078e001b */
[----:B------:R-:W-:Y:S05]  /*4220*/  WARPSYNC.COLLECTIVE R22, `(.L_x_287) ;  /* 0x0000000016087348 */ /* 0x000fea0003c00000 */
[----:B------:R0:W1:Y:S02]  /*4230*/  SHFL.IDX P2, R2, R24, R25, R2 ;  /* 0x0000001918027389 */ /* 0x0000640000040002 */
[----:B01----:R-:W-:Y:S05]  /*4240*/  ENDCOLLECTIVE ;  /* 0x000000000000791b */ /* 0x003fea0003800000 */
.L_x_287:
[----:B------:R-:W-:Y:S01]  /*4250*/  MOV R3, R2 ;  /* 0x0000000200037202 */ /* 0x000fe20000000f00 */
[----:B------:R-:W-:Y:S06]  /*4260*/  BRA `(.L_x_288) ;  /* 0xffffffe000b87947 */ /* 0x000fec000383ffff */
.L_x_221:
[----:B------:R-:W-:Y:S01]  /*4270*/  HFMA2 R2, -RZ, RZ, 0, 1.847743988037109375e-06 ;  /* 0x0000001fff027431 */ /* 0x000fe200000001ff */
[----:B------:R-:W-:Y:S01]  /*4280*/  BSSY B1, `(.L_x_289) ;  /* 0x0000005000017945 */ /* 0x000fe20003800000 */
[----:B------:R-:W-:-:S07]  /*4290*/  IMAD.MOV.U32 R25, RZ, RZ, RZ ;  /* 0x000000ffff197224 */ /* 0x000fce00078e00ff */
[----:B012--5:R-:W-:Y:S05]  /*42a0*/  WARPSYNC.COLLECTIVE R22, `(.L_x_290) ;  /* 0x0000000016087348 */ /* 0x027fea0003c00000 */
[----:B-----5:R3:W4:Y:S02]  /*42b0*/  SHFL.IDX P2, R2, R24, R25, R2 ;  /* 0x0000001918027389 */ /* 0x0207240000040002 */
[----:B01234-:R-:W-:Y:S05]  /*42c0*/  ENDCOLLECTIVE ;  /* 0x000000000000791b */ /* 0x01ffea0003800000 */
.L_x_290:
[----:B------:R-:W-:Y:S05]  /*42d0*/  BSYNC B1 ;  /* 0x0000000000017941 */ /* 0x000fea0003800000 */
.L_x_289:
[----:B------:R-:W-:Y:S05]  /*42e0*/  BRA `(.L_x_291) ;  /* 0xffffffe000f47947 */ /* 0x000fea000383ffff */
.L_x_224:
[----:B----4-:R-:W-:Y:S01]  /*42f0*/  HFMA2 R2, -RZ, RZ, 0, 1.847743988037109375e-06 ;  /* 0x0000001fff027431 */ /* 0x010fe200000001ff */
[----:B------:R-:W-:Y:S01]  /*4300*/  BSSY B1, `(.L_x_292) ;  /* 0x0000005000017945 */ /* 0x000fe20003800000 */
[----:B------:R-:W-:-:S07]  /*4310*/  MOV R25, RZ ;  /* 0x000000ff00197202 */ /* 0x000fce0000000f00 */
[----:B01---5:R-:W-:Y:S05]  /*4320*/  WARPSYNC.COLLECTIVE R22, `(.L_x_293) ;  /* 0x0000000016087348 */ /* 0x023fea0003c00000 */
[----:B-----5:R2:W3:Y:S02]  /*4330*/  SHFL.IDX P2, R2, R24, R25, R2 ;  /* 0x0000001918027389 */ /* 0x0204e40000040002 */
[----:B0123--:R-:W-:Y:S05]  /*4340*/  ENDCOLLECTIVE ;  /* 0x000000000000791b */ /* 0x00ffea0003800000 */
.L_x_293:
[----:B------:R-:W-:Y:S05]  /*4350*/  BSYNC B1 ;  /* 0x0000000000017941 */ /* 0x000fea0003800000 */
.L_x_292:
[----:B------:R-:W-:Y:S05]  /*4360*/  BRA `(.L_x_294) ;  /* 0xffffffe400347947 */ /* 0x000fea000383ffff */
.L_x_235:
[----:B------:R-:W-:Y:S01]  /*4370*/  BSSY B0, `(.L_x_295) ;  /* 0x0000006000007945 */ /* 0x000fe20003800000 */
[----:B----4-:R-:W-:Y:S01]  /*4380*/  IMAD.MOV.U32 R3, RZ, RZ, 0x10 ;  /* 0x00000010ff037424 */ /* 0x010fe200078e00ff */
[----:B0-----:R-:W-:-:S07]  /*4390*/  MOV R6, 0x1f ;  /* 0x0000001f00067802 */ /* 0x001fce0000000f00 */
[----:B-123--:R-:W-:Y:S05]  /*43a0*/  WARPSYNC.COLLECTIVE R22, `(.L_x_296) ;  /* 0x0000000016087348 */ /* 0x00efea0003c00000 */
[----:B--23--:R0:W2:Y:S02]  /*43b0*/  SHFL.DOWN P2, R2, R9, R3, R6 ;  /* 0x0800000309027389 */ /* 0x00c0a40000040006 */
[----:B012---:R-:W-:Y:S05]  /*43c0*/  ENDCOLLECTIVE ;  /* 0x000000000000791b */ /* 0x007fea0003800000 */
.L_x_296:
[----:B------:R-:W-:Y:S05]  /*43d0*/  BSYNC B0 ;  /* 0x0000000000007941 */ /* 0x000fea0003800000 */
.L_x_295:
[----:B------:R-:W-:Y:S01]  /*43e0*/  HFMA2 R3, -RZ, RZ, 0, 4.76837158203125e-07 ;  /* 0x00000008ff037431 */ /* 0x000fe200000001ff */
[----:B------:R-:W-:Y:S01]  /*43f0*/  @P0 VIMNMX R9, PT, PT, R9, R2, PT ;  /* 0x0000000209090248 */ /* 0x000fe20003fe0100 */
[----:B------:R-:W-:Y:S01]  /*4400*/  IMAD.MOV.U32 R4, RZ, RZ, 0x100 ;  /* 0x00000100ff047424 */ /* 0x000fe200078e00ff */
[----:B------:R-:W-:Y:S02]  /*4410*/  MOV R6, 0x1f ;  /* 0x0000001f00067802 */ /* 0x000fe40000000f00 */
[----:B------:R-:W-:Y:S02]  /*4420*/  ISETP.GE.U32.AND P0, PT, R23, 0x18, PT ;  /* 0x000000181700780c */ /* 0x000fe40003f06070 */
[----:B------:R-:W-:-:S11]  /*4430*/  SHF.L.U32 R4, R4, R23, RZ ;  /* 0x0000001704047219 */ /* 0x000fd600000006ff */
[----:B------:R-:W-:Y:S05]  /*4440*/  WARPSYNC.COLLECTIVE R22, `(.L_x_297) ;  /* 0x0000000016087348 */ /* 0x000fea0003c00000 */
[----:B------:R0:W1:Y:S02]  /*4450*/  SHFL.DOWN P2, R2, R9, R3, R6 ;  /* 0x0800000309027389 */ /* 0x0000640000040006 */
[----:B01----:R-:W-:Y:S05]  /*4460*/  ENDCOLLECTIVE ;  /* 0x000000000000791b */ /* 0x003fea0003800000 */
.L_x_297:
[----:B------:R-:W-:Y:S01]  /*4470*/  HFMA2 R3, -RZ, RZ, 0, 2.384185791015625e-07 ;  /* 0x00000004ff037431 */ /* 0x000fe200000001ff */
[----:B------:R-:W-:Y:S01]  /*4480*/  LOP3.LUT P2, RZ, R4, UR4, RZ, 0xc0, !PT ;  /* 0x0000000404ff7c12 */ /* 0x000fe2000f84c0ff */
[----:B------:R-:W-:Y:S01]  /*4490*/  HFMA2 R4, -RZ, RZ, 0, 2.384185791015625e-07 ;  /* 0x00000004ff047431 */ /* 0x000fe200000001ff */
[----:B------:R-:W-:-:S04]  /*44a0*/  VIMNMX R2, PT, PT, R9, R2, PT ;  /* 0x0000000209027248 */ /* 0x000fc80003fe0100 */
[----:B------:R-:W-:Y:S02]  /*44b0*/  @!P0 SEL R9, R2, R9, P2 ;  /* 0x0000000902098207 */ /* 0x000fe40001000000 */
[----:B------:R-:W-:Y:S02]  /*44c0*/  ISETP.GE.U32.AND P0, PT, R23, 0x1e, PT ;  /* 0x0000001e1700780c */ /* 0x000fe40003f06070 */
[----:B------:R-:W-:-:S11]  /*44d0*/  SHF.L.U32 R4, R4, R23, RZ ;  /* 0x0000001704047219 */ /* 0x000fd600000006ff */
[----:B------:R-:W-:Y:S05]  /*44e0*/  WARPSYNC.COLLECTIVE R22, `(.L_x_298) ;  /* 0x0000000016087348 */ /* 0x000fea0003c00000 */
[----:B------:R0:W1:Y:S02]  /*44f0*/  SHFL.DOWN P2, R2, R9, R3, R6 ;  /* 0x0800000309027389 */ /* 0x0000640000040006 */
[----:B01----:R-:W-:Y:S05]  /*4500*/  ENDCOLLECTIVE ;  /* 0x000000000000791b */ /* 0x003fea0003800000 */
.L_x_298:
[----:B------:R-:W-:Y:S02]  /*4510*/  MOV R3, 0x2 ;  /* 0x0000000200037802 */ /* 0x000fe40000000f00 */
[----:B------:R-:W-:Y:S02]  /*4520*/  @P1 VIMNMX R9, PT, PT, R9, R2, PT ;  /* 0x0000000209091248 */ /* 0x000fe40003fe0100 */
[----:B------:R-:W-:-:S13]  /*4530*/  LOP3.LUT P1, RZ, R4, UR4, RZ, 0xc0, !PT ;  /* 0x0000000404ff7c12 */ /* 0x000fda000f82c0ff */
[----:B------:R-:W-:Y:S05]  /*4540*/  WARPSYNC.COLLECTIVE R22, `(.L_x_299) ;  /* 0x0000000016087348 */ /* 0x000fea0003c00000 */
[----:B------:R0:W1:Y:S02]  /*4550*/  SHFL.DOWN P2, R2, R9, R3, R6 ;  /* 0x0800000309027389 */ /* 0x0000640000040006 */
[----:B01----:R-:W-:Y:S05]  /*4560*/  ENDCOLLECTIVE ;  /* 0x000000000000791b */ /* 0x003fea0003800000 */
.L_x_299:
[----:B------:R-:W-:Y:S01]  /*4570*/  IMAD.MOV.U32 R3, RZ, RZ, 0x1 ;  /* 0x00000001ff037424 */ /* 0x000fe200078e00ff */
[----:B------:R-:W-:-:S04]  /*4580*/  VIMNMX R2, PT, PT, R9, R2, PT ;  /* 0x0000000209027248 */ /* 0x000fc80003fe0100 */
[----:B------:R-:W-:-:S07]  /*4590*/  @!P0 SEL R9, R2, R9, P1 ;  /* 0x0000000902098207 */ /* 0x000fce0000800000 */
[----:B------:R-:W-:Y:S05]  /*45a0*/  WARPSYNC.COLLECTIVE R22, `(.L_x_300) ;  /* 0x0000000016087348 */ /* 0x000fea0003c00000 */
[----:B------:R0:W1:Y:S02]  /*45b0*/  SHFL.DOWN P2, R2, R9, R3, R6 ;  /* 0x0800000309027389 */ /* 0x0000640000040006 */
[----:B01----:R-:W-:Y:S05]  /*45c0*/  ENDCOLLECTIVE ;  /* 0x000000000000791b */ /* 0x003fea0003800000 */
.L_x_300:
[----:B------:R-:W-:Y:S05]  /*45d0*/  BRA `(.L_x_301) ;  /* 0xffffffe400e07947 */ /* 0x000fea000383ffff */
.L_x_240:
[----:B-1----:R-:W-:Y:S01]  /*45e0*/  HFMA2 R2, -RZ, RZ, 0, 1.847743988037109375e-06 ;  /* 0x0000001fff027431 */ /* 0x002fe200000001ff */
[----:B------:R-:W-:Y:S01]  /*45f0*/  BSSY B0, `(.L_x_302) ;  /* 0x0000005000007945 */ /* 0x000fe20003800000 */
[----:B------:R-:W-:-:S07]  /*4600*/  MOV R25, RZ ;  /* 0x000000ff00197202 */ /* 0x000fce0000000f00 */
[----:B0----5:R-:W-:Y:S05]  /*4610*/  WARPSYNC.COLLECTIVE R22, `(.L_x_303) ;  /* 0x0000000016087348 */ /* 0x021fea0003c00000 */
[----:B-----5:R1:W2:Y:S02]  /*4620*/  SHFL.IDX P2, R2, R24, R25, R2 ;  /* 0x0000001918027389 */ /* 0x0202a40000040002 */
[----:B012---:R-:W-:Y:S05]  /*4630*/  ENDCOLLECTIVE ;  /* 0x000000000000791b */ /* 0x007fea0003800000 */
.L_x_303:
[----:B------:R-:W-:Y:S05]  /*4640*/  BSYNC B0 ;  /* 0x0000000000007941 */ /* 0x000fea0003800000 */
.L_x_302:
[----:B------:R-:W-:Y:S05]  /*4650*/  BRA `(.L_x_304) ;  /* 0xffffffe8002c7947 */ /* 0x000fea000383ffff */
.L_x_248:
[----:B------:R-:W-:Y:S01]  /*4660*/  BSSY B0, `(.L_x_305) ;  /* 0x0000006000007945 */ /* 0x000fe20003800000 */
[----:B------:R-:W-:Y:S01]  /*4670*/  MOV R25, RZ ;  /* 0x000000ff00197202 */ /* 0x000fe20000000f00 */
[----:B------:R-:W-:-:S07]  /*4680*/  IMAD.MOV.U32 R2, RZ, RZ, 0x1f ;  /* 0x0000001fff027424 */ /* 0x000fce00078e00ff */
[----:B0----5:R-:W-:Y:S05]  /*4690*/  WARPSYNC.COLLECTIVE R22, `(.L_x_306) ;  /* 0x0000000016087348 */ /* 0x021fea0003c00000 */
[----:B-----5:R1:W2:Y:S02]  /*46a0*/  SHFL.IDX P2, R2, R24, R25, R2 ;  /* 0x0000001918027389 */ /* 0x0202a40000040002 */
[----:B012---:R-:W-:Y:S05]  /*46b0*/  ENDCOLLECTIVE ;  /* 0x000000000000791b */ /* 0x007fea0003800000 */
.L_x_306:
[----:B------:R-:W-:Y:S05]  /*46c0*/  BSYNC B0 ;  /* 0x0000000000007941 */ /* 0x000fea0003800000 */
.L_x_305:
[----:B------:R-:W-:Y:S05]  /*46d0*/  BRA `(.L_x_307) ;  /* 0xffffffec006c7947 */ /* 0x000fea000383ffff */
.L_x_258:
[----:B--23--:R-:W-:Y:S01]  /*46e0*/  HFMA2 R2, -RZ, RZ, 0, 1.847743988037109375e-06 ;  /* 0x0000001fff027431 */ /* 0x00cfe200000001ff */
[----:B------:R-:W-:Y:S01]  /*46f0*/  BSSY B0, `(.L_x_308) ;  /* 0x0000005000007945 */ /* 0x000fe20003800000 */
[----:B------:R-:W-:-:S07]  /*4700*/  MOV R25, RZ ;  /* 0x000000ff00197202 */ /* 0x000fce0000000f00 */
[----:B01---5:R-:W-:Y:S05]  /*4710*/  WARPSYNC.COLLECTIVE R22, `(.L_x_309) ;  /* 0x0000000016087348 */ /* 0x023fea0003c00000 */
[----:B-----5:R2:W3:Y:S02]  /*4720*/  SHFL.IDX P2, R2, R24, R25, R2 ;  /* 0x0000001918027389 */ /* 0x0204e40000040002 */
[----:B0123--:R-:W-:Y:S05]  /*4730*/  ENDCOLLECTIVE ;  /* 0x000000000000791b */ /* 0x00ffea0003800000 */
.L_x_309:
[----:B------:R-:W-:Y:S05]  /*4740*/  BSYNC B0 ;  /* 0x0000000000007941 */ /* 0x000fea0003800000 */
.L_x_308:
[----:B------:R-:W-:Y:S05]  /*4750*/  BRA `(.L_x_310) ;  /* 0xfffffff000587947 */ /* 0x000fea000383ffff */
        .weak           $__internal_4_$__cuda_sm20_rcp_rn_f32_slowpath
        .type           $__internal_4_$__cuda_sm20_rcp_rn_f32_slowpath,@function
        .size           $__internal_4_$__cuda_sm20_rcp_rn_f32_slowpath,($__internal_5_$__cuda_sm3x_div_rn_noftz_f32_slowpath - $__internal_4_$__cuda_sm20_rcp_rn_f32_slowpath)
$__internal_4_$__cuda_sm20_rcp_rn_f32_slowpath:
[----:B------:R-:W-:Y:S01]  /*4760*/  SHF.L.U32 R29, R2, 0x1, RZ ;  /* 0x00000001021d7819 */ /* 0x000fe200000006ff */
[----:B------:R-:W-:Y:S03]  /*4770*/  BSSY.RECONVERGENT B0, `(.L_x_311) ;  /* 0x0000030000007945 */ /* 0x000fe60003800200 */
[----:B------:R-:W-:-:S04]  /*4780*/  SHF.R.U32.HI R29, RZ, 0x18, R29 ;  /* 0x00000018ff1d7819 */ /* 0x000fc8000001161d */
[----:B------:R-:W-:-:S13]  /*4790*/  ISETP.NE.U32.AND P2, PT, R29, RZ, PT ;  /* 0x000000ff1d00720c */ /* 0x000fda0003f45070 */
[----:B------:R-:W-:Y:S05]  /*47a0*/  @P2 BRA `(.L_x_312) ;  /* 0x0000000000282947 */ /* 0x000fea0003800000 */
[----:B------:R-:W-:-:S05]  /*47b0*/  IMAD.SHL.U32 R25, R2, 0x2, RZ ;  /* 0x0000000202197824 */ /* 0x000fca00078e00ff */
[----:B------:R-:W-:-:S13]  /*47c0*/  ISETP.NE.AND P2, PT, R25, RZ, PT ;  /* 0x000000ff1900720c */ /* 0x000fda0003f45270 */
[----:B------:R-:W-:Y:S01]  /*47d0*/  @P2 FFMA R26, R2, 1.84467440737095516160e+19, RZ ;  /* 0x5f800000021a2823 */ /* 0x000fe200000000ff */
[----:B------:R-:W-:Y:S08]  /*47e0*/  @!P2 MUFU.RCP R29, R2 ;  /* 0x00000002001da308 */ /* 0x000ff00000001000 */
[----:B------:R-:W0:Y:S02]  /*47f0*/  @P2 MUFU.RCP R25, R26 ;  /* 0x0000001a00192308 */ /* 0x000e240000001000 */
[----:B0-----:R-:W-:-:S04]  /*4800*/  @P2 FFMA R28, R26, R25, -1 ;  /* 0xbf8000001a1c2423 */ /* 0x001fc80000000019 */
[----:B------:R-:W-:-:S04]  /*4810*/  @P2 FADD.FTZ R28, -R28, -RZ ;  /* 0x800000ff1c1c2221 */ /* 0x000fc80000010100 */
[----:B------:R-:W-:-:S04]  /*4820*/  @P2 FFMA R28, R25, R28, R25 ;  /* 0x0000001c191c2223 */ /* 0x000fc80000000019 */
[----:B------:R-:W-:Y:S01]  /*4830*/  @P2 FFMA R29, R28, 1.84467440737095516160e+19, RZ ;  /* 0x5f8000001c1d2823 */ /* 0x000fe200000000ff */
[----:B------:R-:W-:Y:S06]  /*4840*/  BRA `(.L_x_313) ;  /* 0x0000000000887947 */ /* 0x000fec0003800000 */
.L_x_312:
[----:B------:R-:W-:-:S04]  /*4850*/  IADD3 R25, PT, PT, R29, -0xfd, RZ ;  /* 0xffffff031d197810 */ /* 0x000fc80007ffe0ff */
[----:B------:R-:W-:-:S13]  /*4860*/  ISETP.GT.U32.AND P2, PT, R25, 0x1, PT ;  /* 0x000000011900780c */ /* 0x000fda0003f44070 */
[----:B------:R-:W-:Y:S05]  /*4870*/  @P2 BRA `(.L_x_314) ;  /* 0x0000000000782947 */ /* 0x000fea0003800000 */
[----:B------:R-:W-:Y:S02]  /*4880*/  LOP3.LUT R27, R2, 0x7fffff, RZ, 0xc0, !PT ;  /* 0x007fffff021b7812 */ /* 0x000fe400078ec0ff */
[----:B------:R-:W-:Y:S02]  /*4890*/  IADD3 R29, PT, PT, R29, -0xfc, RZ ;  /* 0xffffff041d1d7810 */ /* 0x000fe40007ffe0ff */
[----:B------:R-:W-:-:S04]  /*48a0*/  LOP3.LUT R27, R27, 0x3f800000, RZ, 0xfc, !PT ;  /* 0x3f8000001b1b7812 */ /* 0x000fc800078efcff */
[----:B------:R-:W0:Y:S02]  /*48b0*/  MUFU.RCP R28, R27 ;  /* 0x0000001b001c7308 */ /* 0x000e240000001000 */
[----:B0-----:R-:W-:-:S04]  /*48c0*/  FFMA R26, R27, R28, -1 ;  /* 0xbf8000001b1a7423 */ /* 0x001fc8000000001c */
[----:B------:R-:W-:-:S04]  /*48d0*/  FADD.FTZ R26, -R26, -RZ ;  /* 0x800000ff1a1a7221 */ /* 0x000fc80000010100 */
[CCC-:B------:R-:W-:Y:S01]  /*48e0*/  FFMA.RM R27, R28.reuse, R26.reuse, R28.reuse ;  /* 0x0000001a1c1b7223 */ /* 0x1c0fe2000000401c */
[----:B------:R-:W-:Y:S01]  /*48f0*/  FFMA.RP R26, R28, R26, R28 ;  /* 0x0000001a1c1a7223 */ /* 0x000fe2000000801c */
[----:B------:R-:W-:-:S04]  /*4900*/  MOV R28, 0x3 ;  /* 0x00000003001c7802 */ /* 0x000fc80000000f00 */
[C---:B------:R-:W-:Y:S02]  /*4910*/  FSETP.NEU.FTZ.AND P2, PT, R27.reuse, R26, PT ;  /* 0x0000001a1b00720b */ /* 0x040fe40003f5d000 */
[----:B------:R-:W-:Y:S02]  /*4920*/  LOP3.LUT R26, R27, 0x7fffff, RZ, 0xc0, !PT ;  /* 0x007fffff1b1a7812 */ /* 0x000fe400078ec0ff */
[----:B------:R-:W-:Y:S02]  /*4930*/  SHF.L.U32 R27, R28, R25, RZ ;  /* 0x000000191c1b7219 */ /* 0x000fe400000006ff */
[----:B------:R-:W-:-:S04]  /*4940*/  LOP3.LUT R26, R26, 0x800000, RZ, 0xfc, !PT ;  /* 0x008000001a1a7812 */ /* 0x000fc800078efcff */
[----:B------:R-:W-:Y:S02]  /*4950*/  LOP3.LUT R28, R27, R26, RZ, 0xc0, !PT ;  /* 0x0000001a1b1c7212 */ /* 0x000fe400078ec0ff */
[----:B------:R-:W-:Y:S02]  /*4960*/  SEL R27, RZ, 0xffffffff, !P2 ;  /* 0xffffffffff1b7807 */ /* 0x000fe40005000000 */
[----:B------:R-:W-:Y:S02]  /*4970*/  SHF.R.U32.HI R28, RZ, R25, R28 ;  /* 0x00000019ff1c7219 */ /* 0x000fe4000001161c */
[----:B------:R-:W-:Y:S01]  /*4980*/  SHF.R.U32.HI R29, RZ, R29, R26 ;  /* 0x0000001dff1d7219 */ /* 0x000fe2000001161a */
[----:B------:R-:W-:Y:S01]  /*4990*/  IMAD.MOV R27, RZ, RZ, -R27 ;  /* 0x000000ffff1b7224 */ /* 0x000fe200078e0a1b */
[C---:B------:R-:W-:Y:S02]  /*49a0*/  LOP3.LUT P2, RZ, R28.reuse, 0x1, RZ, 0xc0, !PT ;  /* 0x000000011cff7812 */ /* 0x040fe4000784c0ff */
[----:B------:R-:W-:-:S02]  /*49b0*/  LOP3.LUT P5, RZ, R28, 0x2, RZ, 0xc0, !PT ;  /* 0x000000021cff7812 */ /* 0x000fc400078ac0ff */
[----:B------:R-:W-:-:S04]  /*49c0*/  LOP3.LUT P4, RZ, R27, R25, R26, 0xf8, !PT ;  /* 0x000000191bff7212 */ /* 0x000fc8000788f81a */
[----:B------:R-:W-:Y:S02]  /*49d0*/  PLOP3.LUT P2, PT, P2, P4, P5, 0xe0, 0x0 ;  /* 0x000000000000781c */ /* 0x000fe40001749c50 */
[----:B------:R-:W-:Y:S02]  /*49e0*/  LOP3.LUT P4, RZ, R2, 0x7fffff, RZ, 0xc0, !PT ;  /* 0x007fffff02ff7812 */ /* 0x000fe4000788c0ff */
[----:B------:R-:W-:-:S04]  /*49f0*/  SEL R25, RZ, 0x1, !P2 ;  /* 0x00000001ff197807 */ /* 0x000fc80005000000 */
[----:B------:R-:W-:-:S04]  /*4a00*/  IADD3 R25, PT, PT, -R25, RZ, RZ ;  /* 0x000000ff19197210 */ /* 0x000fc80007ffe1ff */
[----:B------:R-:W-:-:S13]  /*4a10*/  ISETP.GE.AND P2, PT, R25, RZ, PT ;  /* 0x000000ff1900720c */ /* 0x000fda0003f46270 */
[----:B------:R-:W-:-:S04]  /*4a20*/  @!P2 IADD3 R29, PT, PT, R29, 0x1, RZ ;  /* 0x000000011d1da810 */ /* 0x000fc80007ffe0ff */
[----:B------:R-:W-:-:S04]  /*4a30*/  @!P4 SHF.L.U32 R29, R29, 0x1, RZ ;  /* 0x000000011d1dc819 */ /* 0x000fc800000006ff */
[----:B------:R-:W-:Y:S01]  /*4a40*/  LOP3.LUT R29, R29, 0x80000000, R2, 0xf8, !PT ;  /* 0x800000001d1d7812 */ /* 0x000fe200078ef802 */
[----:B------:R-:W-:Y:S06]  /*4a50*/  BRA `(.L_x_313) ;  /* 0x0000000000047947 */ /* 0x000fec0003800000 */
.L_x_314:
[----:B------:R0:W1:Y:S02]  /*4a60*/  MUFU.RCP R29, R2 ;  /* 0x00000002001d7308 */ /* 0x0000640000001000 */
.L_x_313:
[----:B------:R-:W-:Y:S05]  /*4a70*/  BSYNC.RECONVERGENT B0 ;  /* 0x0000000000007941 */ /* 0x000fea0003800200 */
.L_x_311:
[----:B------:R-:W-:-:S04]  /*4a80*/  IMAD.MOV.U32 R25, RZ, RZ, 0x0 ;  /* 0x00000000ff197424 */ /* 0x000fc800078e00ff */
[----:B01----:R-:W-:Y:S05]  /*4a90*/  RET.REL.NODEC R24 `(ppo_batch_ema_manyparams_f32) ;  /* 0xffffffb418587950 */ /* 0x003fea0003c3ffff */
        .weak           $__internal_5_$__cuda_sm3x_div_rn_noftz_f32_slowpath
        .type           $__internal_5_$__cuda_sm3x_div_rn_noftz_f32_slowpath,@function
        .size           $__internal_5_$__cuda_sm3x_div_rn_noftz_f32_slowpath,(.L_x_332 - $__internal_5_$__cuda_sm3x_div_rn_noftz_f32_slowpath)
$__internal_5_$__cuda_sm3x_div_rn_noftz_f32_slowpath:
[----:B------:R-:W-:Y:S01]  /*4aa0*/  SHF.R.U32.HI R11, RZ, 0x17, R7 ;  /* 0x00000017ff0b7819 */ /* 0x000fe20000011607 */
[----:B------:R-:W-:Y:S01]  /*4ab0*/  BSSY.RECONVERGENT B2, `(.L_x_315) ;  /* 0x0000064000027945 */ /* 0x000fe20003800200 */
[----:B------:R-:W-:Y:S01]  /*4ac0*/  SHF.R.U32.HI R0, RZ, 0x17, R6 ;  /* 0x00000017ff007819 */ /* 0x000fe20000011606 */
[----:B------:R-:W-:Y:S01]  /*4ad0*/  HFMA2 R14, -RZ, RZ, 2, 0 ;  /* 0x40000000ff0e7431 */ /* 0x000fe200000001ff */
[----:B------:R-:W-:Y:S02]  /*4ae0*/  LOP3.LUT R11, R11, 0xff, RZ, 0xc0, !PT ;  /* 0x000000ff0b0b7812 */ /* 0x000fe400078ec0ff */
[----:B------:R-:W-:Y:S02]  /*4af0*/  LOP3.LUT R13, R0, 0xff, RZ, 0xc0, !PT ;  /* 0x000000ff000d7812 */ /* 0x000fe400078ec0ff */
[----:B------:R-:W-:Y:S02]  /*4b00*/  IADD3 R16, PT, PT, R11, -0x1, RZ ;  /* 0xffffffff0b107810 */ /* 0x000fe40007ffe0ff */
[----:B------:R-:W-:-:S02]  /*4b10*/  IADD3 R15, PT, PT, R13, -0x1, RZ ;  /* 0xffffffff0d0f7810 */ /* 0x000fc40007ffe0ff */
[----:B------:R-:W-:-:S04]  /*4b20*/  ISETP.GT.U32.AND P2, PT, R16, 0xfd, PT ;  /* 0x000000fd1000780c */ /* 0x000fc80003f44070 */
[----:B------:R-:W-:-:S13]  /*4b30*/  ISETP.GT.U32.OR P2, PT, R15, 0xfd, P2 ;  /* 0x000000fd0f00780c */ /* 0x000fda0001744470 */
[----:B------:R-:W-:Y:S01]  /*4b40*/  @!P2 IMAD.MOV.U32 R12, RZ, RZ, RZ ;  /* 0x000000ffff0ca224 */ /* 0x000fe200078e00ff */
[----:B------:R-:W-:Y:S06]  /*4b50*/  @!P2 BRA `(.L_x_316) ;  /* 0x000000000060a947 */ /* 0x000fec0003800000 */
[----:B------:R-:W-:Y:S02]  /*4b60*/  MOV R0, 0x40000000 ;  /* 0x4000000000007802 */ /* 0x000fe40000000f00 */
        /* <DEDUP_REMOVED lines=18> */
[----:B------:R-:W-:Y:S01]  /*4c90*/  @P2 MOV R12, RZ ;  /* 0x000000ff000c2202 */ /* 0x000fe20000000f00 */
[----:B------:R-:W-:Y:S01]  /*4ca0*/  @!P2 FFMA R14, R0, 1.84467440737095516160e+19, RZ ;  /* 0x5f800000000ea823 */ /* 0x000fe200000000ff */
[----:B------:R-:W-:Y:S01]  /*4cb0*/  @!P2 MOV R12, 0xffffffc0 ;  /* 0xffffffc0000ca802 */ /* 0x000fe20000000f00 */
[----:B------:R-:W-:-:S04]  /*4cc0*/  @!P3 FFMA R7, R7, 1.84467440737095516160e+19, RZ ;  /* 0x5f8000000707b823 */ /* 0x000fc800000000ff */
[----:B------:R-:W-:-:S07]  /*4cd0*/  @!P3 VIADD R12, R12, 0x40 ;  /* 0x000000400c0cb836 */ /* 0x000fce0000000000 */
.L_x_316:
[----:B------:R-:W-:Y:S01]  /*4ce0*/  LEA R0, R11, 0xc0800000, 0x17 ;  /* 0xc08000000b007811 */ /* 0x000fe200078eb8ff */
[----:B------:R-:W-:Y:S01]  /*4cf0*/  BSSY.RECONVERGENT B3, `(.L_x_321) ;  /* 0x0000036000037945 */ /* 0x000fe20003800200 */
[----:B------:R-:W-:Y:S02]  /*4d00*/  IADD3 R15, PT, PT, R13, -0x7f, RZ ;  /* 0xffffff810d0f7810 */ /* 0x000fe40007ffe0ff */
[----:B------:R-:W-:-:S03]  /*4d10*/  IADD3 R16, PT, PT, -R0, R7, RZ ;  /* 0x0000000700107210 */ /* 0x000fc60007ffe1ff */
[C---:B------:R-:W-:Y:S01]  /*4d20*/  IMAD R0, R15.reuse, -0x800000, R14 ;  /* 0xff8000000f007824 */ /* 0x040fe200078e020e */
[----:B------:R-:W0:Y:S01]  /*4d30*/  MUFU.RCP R7, R16 ;  /* 0x0000001000077308 */ /* 0x000e220000001000 */
[----:B------:R-:W-:Y:S01]  /*4d40*/  FADD.FTZ R21, -R16, -RZ ;  /* 0x800000ff10157221 */ /* 0x000fe20000010100 */
[----:B------:R-:W-:-:S04]  /*4d50*/  IADD3 R15, PT, PT, R15, 0x7f, -R11 ;  /* 0x0000007f0f0f7810 */ /* 0x000fc80007ffe80b */
[----:B------:R-:W-:Y:S01]  /*4d60*/  IADD3 R15, PT, PT, R15, R12, RZ ;  /* 0x0000000c0f0f7210 */ /* 0x000fe20007ffe0ff */
        /* <DEDUP_REMOVED lines=9> */
[----:B------:R-:W-:-:S05]  /*4e00*/  IMAD.IADD R16, R11, 0x1, R15 ;  /* 0x000000010b107824 */ /* 0x000fca00078e020f */
[----:B------:R-:W-:-:S04]  /*4e10*/  IADD3 R11, PT, PT, R16, -0x1, RZ ;  /* 0xffffffff100b7810 */ /* 0x000fc80007ffe0ff */
        /* <DEDUP_REMOVED lines=10> */
[C---:B------:R-:W-:Y:S02]  /*4ec0*/  ISETP.NE.AND P4, PT, R16.reuse, RZ, PT ;  /* 0x000000ff1000720c */ /* 0x040fe40003f85270 */
[C---:B------:R-:W-:Y:S02]  /*4ed0*/  ISETP.NE.AND P3, PT, R16.reuse, RZ, PT ;  /* 0x000000ff1000720c */ /* 0x040fe40003f65270 */
[----:B------:R-:W-:Y:S01]  /*4ee0*/  LOP3.LUT R12, R11, 0x7fffff, RZ, 0xc0, !PT ;  /* 0x007fffff0b0c7812 */ /* 0x000fe200078ec0ff */
[CCC-:B------:R-:W-:Y:S01]  /*4ef0*/  FFMA.RP R11, R7.reuse, R13.reuse, R14.reuse ;  /* 0x0000000d070b7223 */ /* 0x1c0fe2000000800e */
[----:B------:R-:W-:Y:S01]  /*4f00*/  FFMA.RM R14, R7, R13, R14 ;  /* 0x0000000d070e7223 */ /* 0x000fe2000000400e */
[----:B------:R-:W-:Y:S02]  /*4f10*/  IADD3 R7, PT, PT, R16, 0x20, RZ ;  /* 0x0000002010077810 */ /* 0x000fe40007ffe0ff */
[----:B------:R-:W-:-:S02]  /*4f20*/  LOP3.LUT R12, R12, 0x800000, RZ, 0xfc, !PT ;  /* 0x008000000c0c7812 */ /* 0x000fc400078efcff */
[----:B------:R-:W-:Y:S02]  /*4f30*/  IADD3 R13, PT, PT, -R16, RZ, RZ ;  /* 0x000000ff100d7210 */ /* 0x000fe40007ffe1ff */
[----:B------:R-:W-:Y:S02]  /*4f40*/  SHF.L.U32 R7, R12, R7, RZ ;  /* 0x000000070c077219 */ /* 0x000fe400000006ff */
[----:B------:R-:W-:Y:S02]  /*4f50*/  FSETP.NEU.FTZ.AND P2, PT, R11, R14, PT ;  /* 0x0000000e0b00720b */ /* 0x000fe40003f5d000 */
[----:B------:R-:W-:Y:S02]  /*4f60*/  SEL R11, R13, RZ, P4 ;  /* 0x000000ff0d0b7207 */ /* 0x000fe40002000000 */
[----:B------:R-:W-:Y:S02]  /*4f70*/  ISETP.NE.AND P3, PT, R7, RZ, P3 ;  /* 0x000000ff0700720c */ /* 0x000fe40001f65270 */
[----:B------:R-:W-:-:S02]  /*4f80*/  SHF.R.U32.HI R11, RZ, R11, R12 ;  /* 0x0000000bff0b7219 */ /* 0x000fc4000001160c */
[----:B------:R-:W-:Y:S02]  /*4f90*/  PLOP3.LUT P2, PT, P2, P3, PT, 0xf8, 0x8f ;  /* 0x00000000008f781c */ /* 0x000fe40001747f70 */
[----:B------:R-:W-:Y:S02]  /*4fa0*/  SHF.R.U32.HI R12, RZ, 0x1, R11 ;  /* 0x00000001ff0c7819 */ /* 0x000fe4000001160b */
[----:B------:R-:W-:-:S04]  /*4fb0*/  SEL R7, RZ, 0x1, !P2 ;  /* 0x00000001ff077807 */ /* 0x000fc80005000000 */
[----:B------:R-:W-:-:S04]  /*4fc0*/  LOP3.LUT R14, R7, 0x1, R12, 0xf8, !PT ;  /* 0x00000001070e7812 */ /* 0x000fc800078ef80c */
[----:B------:R-:W-:-:S05]  /*4fd0*/  LOP3.LUT R11, R14, R11, RZ, 0xc0, !PT ;  /* 0x0000000b0e0b7212 */ /* 0x000fca00078ec0ff */
[----:B------:R-:W-:-:S05]  /*4fe0*/  IMAD.IADD R11, R12, 0x1, R11 ;  /* 0x000000010c0b7824 */ /* 0x000fca00078e020b */
[----:B------:R-:W-:Y:S01]  /*4ff0*/  LOP3.LUT R0, R11, R0, RZ, 0xfc, !PT ;  /* 0x000000000b007212 */ /* 0x000fe200078efcff */
[----:B------:R-:W-:Y:S06]  /*5000*/  BRA `(.L_x_324) ;  /* 0x0000000000107947 */ /* 0x000fec0003800000 */
.L_x_323:
[----:B------:R-:W-:-:S04]  /*5010*/  LOP3.LUT R0, R0, 0x80000000, RZ, 0xc0, !PT ;  /* 0x8000000000007812 */ /* 0x000fc800078ec0ff */
[----:B------:R-:W-:Y:S01]  /*5020*/  LOP3.LUT R0, R0, 0x7f800000, RZ, 0xfc, !PT ;  /* 0x7f80000000007812 */ /* 0x000fe200078efcff */
[----:B------:R-:W-:Y:S06]  /*5030*/  BRA `(.L_x_324) ;  /* 0x0000000000047947 */ /* 0x000fec0003800000 */
.L_x_322:
[----:B------:R-:W-:-:S07]  /*5040*/  LEA R0, R15, R0, 0x17 ;  /* 0x000000000f007211 */ /* 0x000fce00078eb8ff */
.L_x_324:
[----:B------:R-:W-:Y:S05]  /*5050*/  BSYNC.RECONVERGENT B3 ;  /* 0x0000000000037941 */ /* 0x000fea0003800200 */
.L_x_321:
[----:B------:R-:W-:Y:S05]  /*5060*/  BRA `(.L_x_325) ;  /* 0x0000000000207947 */ /* 0x000fea0003800000 */
.L_x_320:
[----:B------:R-:W-:-:S04]  /*5070*/  LOP3.LUT R0, R7, 0x80000000, R14, 0x48, !PT ;  /* 0x8000000007007812 */ /* 0x000fc800078e480e */
[----:B------:R-:W-:Y:S01]  /*5080*/  LOP3.LUT R0, R0, 0x7f800000, RZ, 0xfc, !PT ;  /* 0x7f80000000007812 */ /* 0x000fe200078efcff */
[----:B------:R-:W-:Y:S06]  /*5090*/  BRA `(.L_x_325) ;  /* 0x0000000000147947 */ /* 0x000fec0003800000 */
.L_x_319:
[----:B------:R-:W-:Y:S01]  /*50a0*/  LOP3.LUT R0, R7, 0x80000000, R14, 0x48, !PT ;  /* 0x8000000007007812 */ /* 0x000fe200078e480e */
[----:B------:R-:W-:Y:S06]  /*50b0*/  BRA `(.L_x_325) ;  /* 0x00000000000c7947 */ /* 0x000fec0003800000 */
.L_x_318:
[----:B------:R-:W0:Y:S01]  /*50c0*/  MUFU.RSQ R0, -QNAN ;  /* 0xffc0000000007908 */ /* 0x000e220000001400 */
[----:B------:R-:W-:Y:S05]  /*50d0*/  BRA `(.L_x_325) ;  /* 0x0000000000047947 */ /* 0x000fea0003800000 */
.L_x_317:
[----:B------:R-:W-:-:S07]  /*50e0*/  FADD.FTZ R0, R0, R7 ;  /* 0x0000000700007221 */ /* 0x000fce0000010000 */
.L_x_325:
[----:B------:R-:W-:Y:S05]  /*50f0*/  BSYNC.RECONVERGENT B2 ;  /* 0x0000000000027941 */ /* 0x000fea0003800200 */
.L_x_315:
[----:B------:R-:W-:Y:S01]  /*5100*/  HFMA2 R13, -RZ, RZ, 0, 0 ;  /* 0x00000000ff0d7431 */ /* 0x000fe200000001ff */
[----:B------:R-:W-:-:S04]  /*5110*/  MOV R12, R2 ;  /* 0x00000002000c7202 */ /* 0x000fc80000000f00 */
[----:B0-----:R-:W-:Y:S05]  /*5120*/  RET.REL.NODEC R12 `(ppo_batch_ema_manyparams_f32) ;  /* 0xffffffac0cb47950 */ /* 0x001fea0003c3ffff */
.L_x_326:
        /* <DEDUP_REMOVED lines=13> */
.L_x_332:


//--------------------- .nv.shared.reserved.0     --------------------------
	.section	.nv.shared.reserved.0,"aw",@nobits
	.weak		__nv_reservedSMEM_offset_0_alias
	.size		__nv_reservedSMEM_offset_0_alias, 0, 64
	.other		__nv_reservedSMEM_offset_0_alias,@"STO_CUDA_RESERVED_SHARED STV_DEFAULT"
__nv_reservedSMEM_offset_0_alias:
	.zero		0
	.zero		64


//--------------------- .nv.constant0.ppo_from_ma_many_series_one_param_time_major_f32 --------------------------
	.section	.nv.constant0.ppo_from_ma_many_series_one_param_time_major_f32,"a",@progbits
	.sectionflags	@""
	.align	4
.nv.constant0.ppo_from_ma_many_series_one_param_time_major_f32:
	.zero		944


//--------------------- .nv.constant0.ppo_from_ma_batch_f32 --------------------------
	.section	.nv.constant0.ppo_from_ma_batch_f32,"a",@progbits
	.sectionflags	@""
	.align	4
.nv.constant0.ppo_from_ma_batch_f32:
	.zero		952


//--------------------- .nv.constant0.ppo_many_series_one_param_time_major_f32 --------------------------
	.section	.nv.constant0.ppo_many_series_one_param_time_major_f32,"a",@progbits
	.sectionflags	@""
	.align	4
.nv.constant0.ppo_many_series_one_param_time_major_f32:
	.zero		952


//--------------------- .nv.constant0.ppo_batch_f32 --------------------------
	.section	.nv.constant0.ppo_batch_f32,"a",@progbits
	.sectionflags	@""
	.align	4
.nv.constant0.ppo_batch_f32:
	.zero		952


//--------------------- .nv.constant0.ppo_batch_ema_manyparams_f32 --------------------------
	.section	.nv.constant0.ppo_batch_ema_manyparams_f32,"a",@progbits
	.sectionflags	@""
	.align	4
.nv.constant0.ppo_batch_ema_manyparams_f32:
	.zero		944


//--------------------- SYMBOLS --------------------------

	.type		.nv.reservedSmem.offset0,@object
	.size		.nv.reservedSmem.offset0,0x4
